//
// Generated by NVIDIA NVVM Compiler
//
// Compiler Build ID: CL-36424714
// Cuda compilation tools, release 13.0, V13.0.88
// Based on NVVM 20.0.0
//

.version 9.0
.target sm_100
.address_size 64

	// .globl	_ZN3cub18CUB_300001_SM_10006detail11EmptyKernelIvEEvv
// _ZZN3cub18CUB_300001_SM_10006detail6reduce28DeviceReduceSingleTileKernelINS2_10policy_hubIijN4cuda3std3__44plusIiEEE10Policy1000EN6thrust24THRUST_300001_SM_1000_NS17counting_iteratorIiNSD_11use_defaultESF_SF_EEPijS9_ii12MonteCarloPiEEvT0_T1_T2_T3_T4_T6_E12temp_storage has been demoted
// _ZZN3cub18CUB_300001_SM_10006detail6reduce18DeviceReduceKernelINS2_10policy_hubIijN4cuda3std3__44plusIiEEE10Policy1000EN6thrust24THRUST_300001_SM_1000_NS17counting_iteratorIiNSD_11use_defaultESF_SF_EEjS9_i12MonteCarloPiEEvT0_PT3_T1_NS0_13GridEvenShareISL_EET2_T4_E12temp_storage has been demoted
// _ZZN3cub18CUB_300001_SM_10006detail6reduce28DeviceReduceSingleTileKernelINS2_10policy_hubIijN4cuda3std3__44plusIiEEE10Policy1000EPiSC_iS9_iiNS7_10__identityEEEvT0_T1_T2_T3_T4_T6_E12temp_storage has been demoted
// _ZZN3cub18CUB_300001_SM_10006detail6reduce28DeviceReduceSingleTileKernelINS2_10policy_hubIiyN4cuda3std3__44plusIiEEE10Policy1000EN6thrust24THRUST_300001_SM_1000_NS17counting_iteratorIiNSD_11use_defaultESF_SF_EEPiyS9_ii12MonteCarloPiEEvT0_T1_T2_T3_T4_T6_E12temp_storage has been demoted
// _ZZN3cub18CUB_300001_SM_10006detail6reduce18DeviceReduceKernelINS2_10policy_hubIiyN4cuda3std3__44plusIiEEE10Policy1000EN6thrust24THRUST_300001_SM_1000_NS17counting_iteratorIiNSD_11use_defaultESF_SF_EEyS9_i12MonteCarloPiEEvT0_PT3_T1_NS0_13GridEvenShareISL_EET2_T4_E12temp_storage has been demoted
// _ZZN3cub18CUB_300001_SM_10006detail6reduce28DeviceReduceSingleTileKernelINS2_10policy_hubIiyN4cuda3std3__44plusIiEEE10Policy1000EPiSC_iS9_iiNS7_10__identityEEEvT0_T1_T2_T3_T4_T6_E12temp_storage has been demoted
.global .align 1 .b8 _ZN30_INTERNAL_1d06bea2_4_k_cu_main4cuda3std3__45__cpo5beginE[1];
.global .align 1 .b8 _ZN30_INTERNAL_1d06bea2_4_k_cu_main4cuda3std3__45__cpo3endE[1];
.global .align 1 .b8 _ZN30_INTERNAL_1d06bea2_4_k_cu_main4cuda3std3__45__cpo6cbeginE[1];
.global .align 1 .b8 _ZN30_INTERNAL_1d06bea2_4_k_cu_main4cuda3std3__45__cpo4cendE[1];
.global .align 1 .b8 _ZN30_INTERNAL_1d06bea2_4_k_cu_main4cuda3std3__45__cpo6rbeginE[1];
.global .align 1 .b8 _ZN30_INTERNAL_1d06bea2_4_k_cu_main4cuda3std3__45__cpo4rendE[1];
.global .align 1 .b8 _ZN30_INTERNAL_1d06bea2_4_k_cu_main4cuda3std3__45__cpo7crbeginE[1];
.global .align 1 .b8 _ZN30_INTERNAL_1d06bea2_4_k_cu_main4cuda3std3__45__cpo5crendE[1];
.global .align 1 .b8 _ZN30_INTERNAL_1d06bea2_4_k_cu_main4cuda3std3__432_GLOBAL__N__1d06bea2_4_k_cu_main6ignoreE[1];
.global .align 1 .b8 _ZN30_INTERNAL_1d06bea2_4_k_cu_main4cuda3std3__419piecewise_constructE[1];
.global .align 1 .b8 _ZN30_INTERNAL_1d06bea2_4_k_cu_main4cuda3std3__48in_placeE[1];
.global .align 1 .b8 _ZN30_INTERNAL_1d06bea2_4_k_cu_main4cuda3std3__420unreachable_sentinelE[1];
.global .align 1 .b8 _ZN30_INTERNAL_1d06bea2_4_k_cu_main4cuda3std3__47nulloptE[1];
.global .align 1 .b8 _ZN30_INTERNAL_1d06bea2_4_k_cu_main4cuda3std3__48unexpectE[1];
.global .align 1 .b8 _ZN30_INTERNAL_1d06bea2_4_k_cu_main4cuda3std6ranges3__45__cpo4swapE[1];
.global .align 1 .b8 _ZN30_INTERNAL_1d06bea2_4_k_cu_main4cuda3std6ranges3__45__cpo9iter_moveE[1];
.global .align 1 .b8 _ZN30_INTERNAL_1d06bea2_4_k_cu_main4cuda3std6ranges3__45__cpo5beginE[1];
.global .align 1 .b8 _ZN30_INTERNAL_1d06bea2_4_k_cu_main4cuda3std6ranges3__45__cpo3endE[1];
.global .align 1 .b8 _ZN30_INTERNAL_1d06bea2_4_k_cu_main4cuda3std6ranges3__45__cpo6cbeginE[1];
.global .align 1 .b8 _ZN30_INTERNAL_1d06bea2_4_k_cu_main4cuda3std6ranges3__45__cpo4cendE[1];
.global .align 1 .b8 _ZN30_INTERNAL_1d06bea2_4_k_cu_main4cuda3std6ranges3__45__cpo7advanceE[1];
.global .align 1 .b8 _ZN30_INTERNAL_1d06bea2_4_k_cu_main4cuda3std6ranges3__45__cpo9iter_swapE[1];
.global .align 1 .b8 _ZN30_INTERNAL_1d06bea2_4_k_cu_main4cuda3std6ranges3__45__cpo4nextE[1];
.global .align 1 .b8 _ZN30_INTERNAL_1d06bea2_4_k_cu_main4cuda3std6ranges3__45__cpo4prevE[1];
.global .align 1 .b8 _ZN30_INTERNAL_1d06bea2_4_k_cu_main4cuda3std6ranges3__45__cpo4dataE[1];
.global .align 1 .b8 _ZN30_INTERNAL_1d06bea2_4_k_cu_main4cuda3std6ranges3__45__cpo5cdataE[1];
.global .align 1 .b8 _ZN30_INTERNAL_1d06bea2_4_k_cu_main4cuda3std6ranges3__45__cpo4sizeE[1];
.global .align 1 .b8 _ZN30_INTERNAL_1d06bea2_4_k_cu_main4cuda3std6ranges3__45__cpo5ssizeE[1];
.global .align 1 .b8 _ZN30_INTERNAL_1d06bea2_4_k_cu_main4cuda3std6ranges3__45__cpo8distanceE[1];
.global .align 1 .b8 _ZN30_INTERNAL_1d06bea2_4_k_cu_main6thrust24THRUST_300001_SM_1000_NS8cuda_cub3parE[1];
.global .align 1 .b8 _ZN30_INTERNAL_1d06bea2_4_k_cu_main6thrust24THRUST_300001_SM_1000_NS8cuda_cub10par_nosyncE[1];
.global .align 1 .b8 _ZN30_INTERNAL_1d06bea2_4_k_cu_main6thrust24THRUST_300001_SM_1000_NS6system6detail10sequential3seqE[1];
.global .align 1 .b8 _ZN30_INTERNAL_1d06bea2_4_k_cu_main6thrust24THRUST_300001_SM_1000_NS12placeholders2_1E[1];
.global .align 1 .b8 _ZN30_INTERNAL_1d06bea2_4_k_cu_main6thrust24THRUST_300001_SM_1000_NS12placeholders2_2E[1];
.global .align 1 .b8 _ZN30_INTERNAL_1d06bea2_4_k_cu_main6thrust24THRUST_300001_SM_1000_NS12placeholders2_3E[1];
.global .align 1 .b8 _ZN30_INTERNAL_1d06bea2_4_k_cu_main6thrust24THRUST_300001_SM_1000_NS12placeholders2_4E[1];
.global .align 1 .b8 _ZN30_INTERNAL_1d06bea2_4_k_cu_main6thrust24THRUST_300001_SM_1000_NS12placeholders2_5E[1];
.global .align 1 .b8 _ZN30_INTERNAL_1d06bea2_4_k_cu_main6thrust24THRUST_300001_SM_1000_NS12placeholders2_6E[1];
.global .align 1 .b8 _ZN30_INTERNAL_1d06bea2_4_k_cu_main6thrust24THRUST_300001_SM_1000_NS12placeholders2_7E[1];
.global .align 1 .b8 _ZN30_INTERNAL_1d06bea2_4_k_cu_main6thrust24THRUST_300001_SM_1000_NS12placeholders2_8E[1];
.global .align 1 .b8 _ZN30_INTERNAL_1d06bea2_4_k_cu_main6thrust24THRUST_300001_SM_1000_NS12placeholders2_9E[1];
.global .align 1 .b8 _ZN30_INTERNAL_1d06bea2_4_k_cu_main6thrust24THRUST_300001_SM_1000_NS12placeholders3_10E[1];
.global .align 1 .b8 _ZN30_INTERNAL_1d06bea2_4_k_cu_main6thrust24THRUST_300001_SM_1000_NS3seqE[1];

.visible .entry _ZN3cub18CUB_300001_SM_10006detail11EmptyKernelIvEEvv()
{


	ret;

}
	// .globl	_ZN3cub18CUB_300001_SM_10006detail6reduce28DeviceReduceSingleTileKernelINS2_10policy_hubIijN4cuda3std3__44plusIiEEE10Policy1000EN6thrust24THRUST_300001_SM_1000_NS17counting_iteratorIiNSD_11use_defaultESF_SF_EEPijS9_ii12MonteCarloPiEEvT0_T1_T2_T3_T4_T6_
.visible .entry _ZN3cub18CUB_300001_SM_10006detail6reduce28DeviceReduceSingleTileKernelINS2_10policy_hubIijN4cuda3std3__44plusIiEEE10Policy1000EN6thrust24THRUST_300001_SM_1000_NS17counting_iteratorIiNSD_11use_defaultESF_SF_EEPijS9_ii12MonteCarloPiEEvT0_T1_T2_T3_T4_T6_(
	.param .align 4 .b8 _ZN3cub18CUB_300001_SM_10006detail6reduce28DeviceReduceSingleTileKernelINS2_10policy_hubIijN4cuda3std3__44plusIiEEE10Policy1000EN6thrust24THRUST_300001_SM_1000_NS17counting_iteratorIiNSD_11use_defaultESF_SF_EEPijS9_ii12MonteCarloPiEEvT0_T1_T2_T3_T4_T6__param_0[4],
	.param .u64 .ptr .align 1 _ZN3cub18CUB_300001_SM_10006detail6reduce28DeviceReduceSingleTileKernelINS2_10policy_hubIijN4cuda3std3__44plusIiEEE10Policy1000EN6thrust24THRUST_300001_SM_1000_NS17counting_iteratorIiNSD_11use_defaultESF_SF_EEPijS9_ii12MonteCarloPiEEvT0_T1_T2_T3_T4_T6__param_1,
	.param .u32 _ZN3cub18CUB_300001_SM_10006detail6reduce28DeviceReduceSingleTileKernelINS2_10policy_hubIijN4cuda3std3__44plusIiEEE10Policy1000EN6thrust24THRUST_300001_SM_1000_NS17counting_iteratorIiNSD_11use_defaultESF_SF_EEPijS9_ii12MonteCarloPiEEvT0_T1_T2_T3_T4_T6__param_2,
	.param .align 1 .b8 _ZN3cub18CUB_300001_SM_10006detail6reduce28DeviceReduceSingleTileKernelINS2_10policy_hubIijN4cuda3std3__44plusIiEEE10Policy1000EN6thrust24THRUST_300001_SM_1000_NS17counting_iteratorIiNSD_11use_defaultESF_SF_EEPijS9_ii12MonteCarloPiEEvT0_T1_T2_T3_T4_T6__param_3[1],
	.param .u32 _ZN3cub18CUB_300001_SM_10006detail6reduce28DeviceReduceSingleTileKernelINS2_10policy_hubIijN4cuda3std3__44plusIiEEE10Policy1000EN6thrust24THRUST_300001_SM_1000_NS17counting_iteratorIiNSD_11use_defaultESF_SF_EEPijS9_ii12MonteCarloPiEEvT0_T1_T2_T3_T4_T6__param_4,
	.param .align 4 .b8 _ZN3cub18CUB_300001_SM_10006detail6reduce28DeviceReduceSingleTileKernelINS2_10policy_hubIijN4cuda3std3__44plusIiEEE10Policy1000EN6thrust24THRUST_300001_SM_1000_NS17counting_iteratorIiNSD_11use_defaultESF_SF_EEPijS9_ii12MonteCarloPiEEvT0_T1_T2_T3_T4_T6__param_5[8]
)
.maxntid 256
.minnctapersm 1
{
	.reg .pred 	%p<1094>;
	.reg .b32 	%r<6207>;
	.reg .b64 	%rd<2139>;
	.reg .b64 	%fd<1459>;
	// demoted variable
	.shared .align 4 .b8 _ZZN3cub18CUB_300001_SM_10006detail6reduce28DeviceReduceSingleTileKernelINS2_10policy_hubIijN4cuda3std3__44plusIiEEE10Policy1000EN6thrust24THRUST_300001_SM_1000_NS17counting_iteratorIiNSD_11use_defaultESF_SF_EEPijS9_ii12MonteCarloPiEEvT0_T1_T2_T3_T4_T6_E12temp_storage[44];
	ld.param.u32 	%r431, [_ZN3cub18CUB_300001_SM_10006detail6reduce28DeviceReduceSingleTileKernelINS2_10policy_hubIijN4cuda3std3__44plusIiEEE10Policy1000EN6thrust24THRUST_300001_SM_1000_NS17counting_iteratorIiNSD_11use_defaultESF_SF_EEPijS9_ii12MonteCarloPiEEvT0_T1_T2_T3_T4_T6__param_5+4];
	ld.param.u32 	%r430, [_ZN3cub18CUB_300001_SM_10006detail6reduce28DeviceReduceSingleTileKernelINS2_10policy_hubIijN4cuda3std3__44plusIiEEE10Policy1000EN6thrust24THRUST_300001_SM_1000_NS17counting_iteratorIiNSD_11use_defaultESF_SF_EEPijS9_ii12MonteCarloPiEEvT0_T1_T2_T3_T4_T6__param_5];
	ld.param.u32 	%r427, [_ZN3cub18CUB_300001_SM_10006detail6reduce28DeviceReduceSingleTileKernelINS2_10policy_hubIijN4cuda3std3__44plusIiEEE10Policy1000EN6thrust24THRUST_300001_SM_1000_NS17counting_iteratorIiNSD_11use_defaultESF_SF_EEPijS9_ii12MonteCarloPiEEvT0_T1_T2_T3_T4_T6__param_0];
	ld.param.u64 	%rd598, [_ZN3cub18CUB_300001_SM_10006detail6reduce28DeviceReduceSingleTileKernelINS2_10policy_hubIijN4cuda3std3__44plusIiEEE10Policy1000EN6thrust24THRUST_300001_SM_1000_NS17counting_iteratorIiNSD_11use_defaultESF_SF_EEPijS9_ii12MonteCarloPiEEvT0_T1_T2_T3_T4_T6__param_1];
	ld.param.u32 	%r428, [_ZN3cub18CUB_300001_SM_10006detail6reduce28DeviceReduceSingleTileKernelINS2_10policy_hubIijN4cuda3std3__44plusIiEEE10Policy1000EN6thrust24THRUST_300001_SM_1000_NS17counting_iteratorIiNSD_11use_defaultESF_SF_EEPijS9_ii12MonteCarloPiEEvT0_T1_T2_T3_T4_T6__param_2];
	ld.param.u32 	%r429, [_ZN3cub18CUB_300001_SM_10006detail6reduce28DeviceReduceSingleTileKernelINS2_10policy_hubIijN4cuda3std3__44plusIiEEE10Policy1000EN6thrust24THRUST_300001_SM_1000_NS17counting_iteratorIiNSD_11use_defaultESF_SF_EEPijS9_ii12MonteCarloPiEEvT0_T1_T2_T3_T4_T6__param_4];
	cvta.to.global.u64 	%rd1, %rd598;
	setp.ne.s32 	%p1, %r428, 0;
	@%p1 bra 	$L__BB1_3;
	mov.u32 	%r6083, %tid.x;
	setp.ne.s32 	%p1093, %r6083, 0;
	@%p1093 bra 	$L__BB1_461;
	st.global.u32 	[%rd1], %r429;
	bra.uni 	$L__BB1_461;
$L__BB1_3:
	setp.gt.u32 	%p2, %r428, 4095;
	@%p2 bra 	$L__BB1_44;
	mov.u32 	%r4, %tid.x;
	setp.ge.u32 	%p1011, %r4, %r428;
	mov.b32 	%r6097, 0;
	mov.u32 	%r6092, %r4;
	@%p1011 bra 	$L__BB1_19;
	add.s32 	%r5679, %r427, %r4;
	mul.lo.s32 	%r5680, %r5679, %r431;
	shl.b32 	%r5, %r5680, 1;
	setp.eq.s32 	%p1012, %r5, 0;
	mov.b64 	%rd1826, 1;
	@%p1012 bra 	$L__BB1_10;
	cvt.s64.s32 	%rd1824, %r5;
	mov.b64 	%rd1825, 48271;
	mov.b64 	%rd1826, 1;
$L__BB1_7:
	and.b64  	%rd1757, %rd1824, 1;
	setp.eq.b64 	%p1013, %rd1757, 1;
	not.pred 	%p1014, %p1013;
	@%p1014 bra 	$L__BB1_9;
	mul.lo.s64 	%rd1758, %rd1826, %rd1825;
	mul.hi.u64 	%rd1759, %rd1758, 8589934597;
	sub.s64 	%rd1760, %rd1758, %rd1759;
	shr.u64 	%rd1761, %rd1760, 1;
	add.s64 	%rd1762, %rd1761, %rd1759;
	shr.u64 	%rd1763, %rd1762, 30;
	mul.lo.s64 	%rd1764, %rd1763, 2147483647;
	sub.s64 	%rd1826, %rd1758, %rd1764;
$L__BB1_9:
	shr.u64 	%rd8, %rd1824, 1;
	mul.lo.s64 	%rd1765, %rd1825, %rd1825;
	mul.hi.u64 	%rd1766, %rd1765, -9223372032559808509;
	shr.u64 	%rd1767, %rd1766, 30;
	mul.lo.s64 	%rd1768, %rd1767, 2147483647;
	sub.s64 	%rd1825, %rd1765, %rd1768;
	setp.gt.u64 	%p1015, %rd1824, 1;
	mov.u64 	%rd1824, %rd8;
	@%p1015 bra 	$L__BB1_7;
$L__BB1_10:
	setp.lt.s32 	%p1016, %r431, 1;
	mov.b32 	%r6097, 0;
	@%p1016 bra 	$L__BB1_18;
	mul.hi.u32 	%r5682, %r430, 3;
	sub.s32 	%r5683, %r430, %r5682;
	shr.u32 	%r5684, %r5683, 1;
	add.s32 	%r5685, %r5684, %r5682;
	shr.u32 	%r5686, %r5685, 30;
	mul.lo.s32 	%r5687, %r5686, 2147483647;
	sub.s32 	%r5688, %r430, %r5687;
	max.u32 	%r5689, %r5688, 1;
	cvt.u64.u32 	%rd1771, %r5689;
	mul.lo.s64 	%rd1772, %rd1826, %rd1771;
	mul.hi.u64 	%rd1773, %rd1772, 8589934597;
	sub.s64 	%rd1774, %rd1772, %rd1773;
	shr.u64 	%rd1775, %rd1774, 1;
	add.s64 	%rd1776, %rd1775, %rd1773;
	shr.u64 	%rd1777, %rd1776, 30;
	cvt.u32.u64 	%r5690, %rd1777;
	mov.b64 	%rd1778, 2147483647;
	cvt.u32.u64 	%r5691, %rd1778;
	mul.lo.s32 	%r5692, %r5690, %r5691;
	cvt.u32.u64 	%r5693, %rd1772;
	sub.s32 	%r6086, %r5693, %r5692;
	add.s32 	%r5694, %r431, -1;
	and.b32  	%r7, %r431, 3;
	setp.lt.u32 	%p1017, %r5694, 3;
	mov.b64 	%rd1832, 0;
	@%p1017 bra 	$L__BB1_14;
	and.b32  	%r8, %r431, 2147483644;
	mov.b32 	%r6085, 0;
	mov.b64 	%rd1832, 0;
$L__BB1_13:
	mul.hi.u32 	%r5696, %r6086, -1131474031;
	shr.u32 	%r5697, %r5696, 15;
	mul.lo.s32 	%r5698, %r5697, 44488;
	sub.s32 	%r5699, %r6086, %r5698;
	mul.lo.s32 	%r5700, %r5699, 48271;
	mul.lo.s32 	%r5701, %r5697, 3399;
	setp.lt.u32 	%p1018, %r5700, %r5701;
	xor.b32  	%r5702, %r5701, 2147483647;
	neg.s32 	%r5703, %r5701;
	selp.b32 	%r5704, %r5702, %r5703, %p1018;
	add.s32 	%r5705, %r5704, %r5700;
	add.s32 	%r5706, %r5705, -1;
	cvt.rn.f64.u32 	%fd1387, %r5706;
	div.rn.f64 	%fd1388, %fd1387, 0d41DFFFFFFF800000;
	mul.hi.u32 	%r5707, %r5705, -1131474031;
	shr.u32 	%r5708, %r5707, 15;
	mul.lo.s32 	%r5709, %r5708, 44488;
	sub.s32 	%r5710, %r5705, %r5709;
	mul.lo.s32 	%r5711, %r5710, 48271;
	mul.lo.s32 	%r5712, %r5708, 3399;
	setp.lt.u32 	%p1019, %r5711, %r5712;
	xor.b32  	%r5713, %r5712, 2147483647;
	neg.s32 	%r5714, %r5712;
	selp.b32 	%r5715, %r5713, %r5714, %p1019;
	add.s32 	%r5716, %r5715, %r5711;
	add.s32 	%r5717, %r5716, -1;
	cvt.rn.f64.u32 	%fd1389, %r5717;
	div.rn.f64 	%fd1390, %fd1389, 0d41DFFFFFFF800000;
	mul.f64 	%fd1391, %fd1390, %fd1390;
	fma.rn.f64 	%fd1392, %fd1388, %fd1388, %fd1391;
	setp.le.f64 	%p1020, %fd1392, 0d3FF0000000000000;
	selp.u64 	%rd1780, 1, 0, %p1020;
	add.s64 	%rd1781, %rd1832, %rd1780;
	mul.hi.u32 	%r5718, %r5716, -1131474031;
	shr.u32 	%r5719, %r5718, 15;
	mul.lo.s32 	%r5720, %r5719, 44488;
	sub.s32 	%r5721, %r5716, %r5720;
	mul.lo.s32 	%r5722, %r5721, 48271;
	mul.lo.s32 	%r5723, %r5719, 3399;
	setp.lt.u32 	%p1021, %r5722, %r5723;
	xor.b32  	%r5724, %r5723, 2147483647;
	neg.s32 	%r5725, %r5723;
	selp.b32 	%r5726, %r5724, %r5725, %p1021;
	add.s32 	%r5727, %r5726, %r5722;
	add.s32 	%r5728, %r5727, -1;
	cvt.rn.f64.u32 	%fd1393, %r5728;
	div.rn.f64 	%fd1394, %fd1393, 0d41DFFFFFFF800000;
	mul.hi.u32 	%r5729, %r5727, -1131474031;
	shr.u32 	%r5730, %r5729, 15;
	mul.lo.s32 	%r5731, %r5730, 44488;
	sub.s32 	%r5732, %r5727, %r5731;
	mul.lo.s32 	%r5733, %r5732, 48271;
	mul.lo.s32 	%r5734, %r5730, 3399;
	setp.lt.u32 	%p1022, %r5733, %r5734;
	xor.b32  	%r5735, %r5734, 2147483647;
	neg.s32 	%r5736, %r5734;
	selp.b32 	%r5737, %r5735, %r5736, %p1022;
	add.s32 	%r5738, %r5737, %r5733;
	add.s32 	%r5739, %r5738, -1;
	cvt.rn.f64.u32 	%fd1395, %r5739;
	div.rn.f64 	%fd1396, %fd1395, 0d41DFFFFFFF800000;
	mul.f64 	%fd1397, %fd1396, %fd1396;
	fma.rn.f64 	%fd1398, %fd1394, %fd1394, %fd1397;
	setp.le.f64 	%p1023, %fd1398, 0d3FF0000000000000;
	selp.u64 	%rd1782, 1, 0, %p1023;
	add.s64 	%rd1783, %rd1781, %rd1782;
	mul.hi.u32 	%r5740, %r5738, -1131474031;
	shr.u32 	%r5741, %r5740, 15;
	mul.lo.s32 	%r5742, %r5741, 44488;
	sub.s32 	%r5743, %r5738, %r5742;
	mul.lo.s32 	%r5744, %r5743, 48271;
	mul.lo.s32 	%r5745, %r5741, 3399;
	setp.lt.u32 	%p1024, %r5744, %r5745;
	xor.b32  	%r5746, %r5745, 2147483647;
	neg.s32 	%r5747, %r5745;
	selp.b32 	%r5748, %r5746, %r5747, %p1024;
	add.s32 	%r5749, %r5748, %r5744;
	add.s32 	%r5750, %r5749, -1;
	cvt.rn.f64.u32 	%fd1399, %r5750;
	div.rn.f64 	%fd1400, %fd1399, 0d41DFFFFFFF800000;
	mul.hi.u32 	%r5751, %r5749, -1131474031;
	shr.u32 	%r5752, %r5751, 15;
	mul.lo.s32 	%r5753, %r5752, 44488;
	sub.s32 	%r5754, %r5749, %r5753;
	mul.lo.s32 	%r5755, %r5754, 48271;
	mul.lo.s32 	%r5756, %r5752, 3399;
	setp.lt.u32 	%p1025, %r5755, %r5756;
	xor.b32  	%r5757, %r5756, 2147483647;
	neg.s32 	%r5758, %r5756;
	selp.b32 	%r5759, %r5757, %r5758, %p1025;
	add.s32 	%r5760, %r5759, %r5755;
	add.s32 	%r5761, %r5760, -1;
	cvt.rn.f64.u32 	%fd1401, %r5761;
	div.rn.f64 	%fd1402, %fd1401, 0d41DFFFFFFF800000;
	mul.f64 	%fd1403, %fd1402, %fd1402;
	fma.rn.f64 	%fd1404, %fd1400, %fd1400, %fd1403;
	setp.le.f64 	%p1026, %fd1404, 0d3FF0000000000000;
	selp.u64 	%rd1784, 1, 0, %p1026;
	add.s64 	%rd1785, %rd1783, %rd1784;
	mul.hi.u32 	%r5762, %r5760, -1131474031;
	shr.u32 	%r5763, %r5762, 15;
	mul.lo.s32 	%r5764, %r5763, 44488;
	sub.s32 	%r5765, %r5760, %r5764;
	mul.lo.s32 	%r5766, %r5765, 48271;
	mul.lo.s32 	%r5767, %r5763, 3399;
	setp.lt.u32 	%p1027, %r5766, %r5767;
	xor.b32  	%r5768, %r5767, 2147483647;
	neg.s32 	%r5769, %r5767;
	selp.b32 	%r5770, %r5768, %r5769, %p1027;
	add.s32 	%r5771, %r5770, %r5766;
	add.s32 	%r5772, %r5771, -1;
	cvt.rn.f64.u32 	%fd1405, %r5772;
	div.rn.f64 	%fd1406, %fd1405, 0d41DFFFFFFF800000;
	mul.hi.u32 	%r5773, %r5771, -1131474031;
	shr.u32 	%r5774, %r5773, 15;
	mul.lo.s32 	%r5775, %r5774, 44488;
	sub.s32 	%r5776, %r5771, %r5775;
	mul.lo.s32 	%r5777, %r5776, 48271;
	mul.lo.s32 	%r5778, %r5774, 3399;
	setp.lt.u32 	%p1028, %r5777, %r5778;
	xor.b32  	%r5779, %r5778, 2147483647;
	neg.s32 	%r5780, %r5778;
	selp.b32 	%r5781, %r5779, %r5780, %p1028;
	add.s32 	%r6086, %r5781, %r5777;
	add.s32 	%r5782, %r6086, -1;
	cvt.rn.f64.u32 	%fd1407, %r5782;
	div.rn.f64 	%fd1408, %fd1407, 0d41DFFFFFFF800000;
	mul.f64 	%fd1409, %fd1408, %fd1408;
	fma.rn.f64 	%fd1410, %fd1406, %fd1406, %fd1409;
	setp.le.f64 	%p1029, %fd1410, 0d3FF0000000000000;
	selp.u64 	%rd1786, 1, 0, %p1029;
	add.s64 	%rd1832, %rd1785, %rd1786;
	add.s32 	%r6085, %r6085, 4;
	setp.ne.s32 	%p1030, %r6085, %r8;
	@%p1030 bra 	$L__BB1_13;
$L__BB1_14:
	setp.eq.s32 	%p1031, %r7, 0;
	@%p1031 bra 	$L__BB1_17;
	mov.b32 	%r6088, 0;
$L__BB1_16:
	.pragma "nounroll";
	mul.hi.u32 	%r5784, %r6086, -1131474031;
	shr.u32 	%r5785, %r5784, 15;
	mul.lo.s32 	%r5786, %r5785, 44488;
	sub.s32 	%r5787, %r6086, %r5786;
	mul.lo.s32 	%r5788, %r5787, 48271;
	mul.lo.s32 	%r5789, %r5785, 3399;
	setp.lt.u32 	%p1032, %r5788, %r5789;
	xor.b32  	%r5790, %r5789, 2147483647;
	neg.s32 	%r5791, %r5789;
	selp.b32 	%r5792, %r5790, %r5791, %p1032;
	add.s32 	%r5793, %r5792, %r5788;
	add.s32 	%r5794, %r5793, -1;
	cvt.rn.f64.u32 	%fd1411, %r5794;
	div.rn.f64 	%fd1412, %fd1411, 0d41DFFFFFFF800000;
	mul.hi.u32 	%r5795, %r5793, -1131474031;
	shr.u32 	%r5796, %r5795, 15;
	mul.lo.s32 	%r5797, %r5796, 44488;
	sub.s32 	%r5798, %r5793, %r5797;
	mul.lo.s32 	%r5799, %r5798, 48271;
	mul.lo.s32 	%r5800, %r5796, 3399;
	setp.lt.u32 	%p1033, %r5799, %r5800;
	xor.b32  	%r5801, %r5800, 2147483647;
	neg.s32 	%r5802, %r5800;
	selp.b32 	%r5803, %r5801, %r5802, %p1033;
	add.s32 	%r6086, %r5803, %r5799;
	add.s32 	%r5804, %r6086, -1;
	cvt.rn.f64.u32 	%fd1413, %r5804;
	div.rn.f64 	%fd1414, %fd1413, 0d41DFFFFFFF800000;
	mul.f64 	%fd1415, %fd1414, %fd1414;
	fma.rn.f64 	%fd1416, %fd1412, %fd1412, %fd1415;
	setp.le.f64 	%p1034, %fd1416, 0d3FF0000000000000;
	selp.u64 	%rd1787, 1, 0, %p1034;
	add.s64 	%rd1832, %rd1832, %rd1787;
	add.s32 	%r6088, %r6088, 1;
	setp.ne.s32 	%p1035, %r6088, %r7;
	@%p1035 bra 	$L__BB1_16;
$L__BB1_17:
	cvt.u32.u64 	%r6097, %rd1832;
$L__BB1_18:
	add.s32 	%r6092, %r4, 256;
$L__BB1_19:
	setp.ge.s32 	%p1036, %r6092, %r428;
	@%p1036 bra 	$L__BB1_35;
	mul.hi.u32 	%r5805, %r430, 3;
	sub.s32 	%r5806, %r430, %r5805;
	shr.u32 	%r5807, %r5806, 1;
	add.s32 	%r5808, %r5807, %r5805;
	shr.u32 	%r5809, %r5808, 30;
	mul.lo.s32 	%r5810, %r5809, 2147483647;
	sub.s32 	%r5811, %r430, %r5810;
	max.u32 	%r23, %r5811, 1;
	setp.lt.s32 	%p1037, %r431, 1;
	@%p1037 bra 	$L__BB1_35;
	add.s32 	%r24, %r431, -1;
	and.b32  	%r25, %r431, 3;
	and.b32  	%r5812, %r431, 2147483644;
	neg.s32 	%r26, %r5812;
	cvt.u64.u32 	%rd18, %r23;
	shl.b32 	%r27, %r431, 1;
$L__BB1_22:
	add.s32 	%r5813, %r6092, %r427;
	mul.lo.s32 	%r30, %r27, %r5813;
	setp.eq.s32 	%p1038, %r30, 0;
	mov.b64 	%rd1836, 1;
	@%p1038 bra 	$L__BB1_27;
	cvt.s64.s32 	%rd1834, %r30;
	mov.b64 	%rd1835, 48271;
	mov.b64 	%rd1836, 1;
$L__BB1_24:
	and.b64  	%rd1791, %rd1834, 1;
	setp.eq.b64 	%p1039, %rd1791, 1;
	not.pred 	%p1040, %p1039;
	@%p1040 bra 	$L__BB1_26;
	mul.lo.s64 	%rd1792, %rd1836, %rd1835;
	mul.hi.u64 	%rd1793, %rd1792, 8589934597;
	sub.s64 	%rd1794, %rd1792, %rd1793;
	shr.u64 	%rd1795, %rd1794, 1;
	add.s64 	%rd1796, %rd1795, %rd1793;
	shr.u64 	%rd1797, %rd1796, 30;
	mul.lo.s64 	%rd1798, %rd1797, 2147483647;
	sub.s64 	%rd1836, %rd1792, %rd1798;
$L__BB1_26:
	shr.u64 	%rd25, %rd1834, 1;
	mul.lo.s64 	%rd1799, %rd1835, %rd1835;
	mul.hi.u64 	%rd1800, %rd1799, -9223372032559808509;
	shr.u64 	%rd1801, %rd1800, 30;
	mul.lo.s64 	%rd1802, %rd1801, 2147483647;
	sub.s64 	%rd1835, %rd1799, %rd1802;
	setp.gt.u64 	%p1041, %rd1834, 1;
	mov.u64 	%rd1834, %rd25;
	@%p1041 bra 	$L__BB1_24;
$L__BB1_27:
	setp.lt.u32 	%p1042, %r24, 3;
	mul.lo.s64 	%rd1805, %rd1836, %rd18;
	mul.hi.u64 	%rd1806, %rd1805, 8589934597;
	sub.s64 	%rd1807, %rd1805, %rd1806;
	shr.u64 	%rd1808, %rd1807, 1;
	add.s64 	%rd1809, %rd1808, %rd1806;
	shr.u64 	%rd1810, %rd1809, 30;
	cvt.u32.u64 	%r5814, %rd1810;
	mov.b64 	%rd1811, 2147483647;
	cvt.u32.u64 	%r5815, %rd1811;
	mul.lo.s32 	%r5816, %r5814, %r5815;
	cvt.u32.u64 	%r5817, %rd1805;
	sub.s32 	%r6096, %r5817, %r5816;
	mov.b64 	%rd1841, 0;
	@%p1042 bra 	$L__BB1_30;
	mov.b64 	%rd1841, 0;
	mov.u32 	%r6094, %r26;
$L__BB1_29:
	mul.hi.u32 	%r5818, %r6096, -1131474031;
	shr.u32 	%r5819, %r5818, 15;
	mul.lo.s32 	%r5820, %r5819, 44488;
	sub.s32 	%r5821, %r6096, %r5820;
	mul.lo.s32 	%r5822, %r5821, 48271;
	mul.lo.s32 	%r5823, %r5819, 3399;
	setp.lt.u32 	%p1043, %r5822, %r5823;
	xor.b32  	%r5824, %r5823, 2147483647;
	neg.s32 	%r5825, %r5823;
	selp.b32 	%r5826, %r5824, %r5825, %p1043;
	add.s32 	%r5827, %r5826, %r5822;
	add.s32 	%r5828, %r5827, -1;
	cvt.rn.f64.u32 	%fd1417, %r5828;
	div.rn.f64 	%fd1418, %fd1417, 0d41DFFFFFFF800000;
	mul.hi.u32 	%r5829, %r5827, -1131474031;
	shr.u32 	%r5830, %r5829, 15;
	mul.lo.s32 	%r5831, %r5830, 44488;
	sub.s32 	%r5832, %r5827, %r5831;
	mul.lo.s32 	%r5833, %r5832, 48271;
	mul.lo.s32 	%r5834, %r5830, 3399;
	setp.lt.u32 	%p1044, %r5833, %r5834;
	xor.b32  	%r5835, %r5834, 2147483647;
	neg.s32 	%r5836, %r5834;
	selp.b32 	%r5837, %r5835, %r5836, %p1044;
	add.s32 	%r5838, %r5837, %r5833;
	add.s32 	%r5839, %r5838, -1;
	cvt.rn.f64.u32 	%fd1419, %r5839;
	div.rn.f64 	%fd1420, %fd1419, 0d41DFFFFFFF800000;
	mul.f64 	%fd1421, %fd1420, %fd1420;
	fma.rn.f64 	%fd1422, %fd1418, %fd1418, %fd1421;
	setp.le.f64 	%p1045, %fd1422, 0d3FF0000000000000;
	selp.u64 	%rd1813, 1, 0, %p1045;
	add.s64 	%rd1814, %rd1841, %rd1813;
	mul.hi.u32 	%r5840, %r5838, -1131474031;
	shr.u32 	%r5841, %r5840, 15;
	mul.lo.s32 	%r5842, %r5841, 44488;
	sub.s32 	%r5843, %r5838, %r5842;
	mul.lo.s32 	%r5844, %r5843, 48271;
	mul.lo.s32 	%r5845, %r5841, 3399;
	setp.lt.u32 	%p1046, %r5844, %r5845;
	xor.b32  	%r5846, %r5845, 2147483647;
	neg.s32 	%r5847, %r5845;
	selp.b32 	%r5848, %r5846, %r5847, %p1046;
	add.s32 	%r5849, %r5848, %r5844;
	add.s32 	%r5850, %r5849, -1;
	cvt.rn.f64.u32 	%fd1423, %r5850;
	div.rn.f64 	%fd1424, %fd1423, 0d41DFFFFFFF800000;
	mul.hi.u32 	%r5851, %r5849, -1131474031;
	shr.u32 	%r5852, %r5851, 15;
	mul.lo.s32 	%r5853, %r5852, 44488;
	sub.s32 	%r5854, %r5849, %r5853;
	mul.lo.s32 	%r5855, %r5854, 48271;
	mul.lo.s32 	%r5856, %r5852, 3399;
	setp.lt.u32 	%p1047, %r5855, %r5856;
	xor.b32  	%r5857, %r5856, 2147483647;
	neg.s32 	%r5858, %r5856;
	selp.b32 	%r5859, %r5857, %r5858, %p1047;
	add.s32 	%r5860, %r5859, %r5855;
	add.s32 	%r5861, %r5860, -1;
	cvt.rn.f64.u32 	%fd1425, %r5861;
	div.rn.f64 	%fd1426, %fd1425, 0d41DFFFFFFF800000;
	mul.f64 	%fd1427, %fd1426, %fd1426;
	fma.rn.f64 	%fd1428, %fd1424, %fd1424, %fd1427;
	setp.le.f64 	%p1048, %fd1428, 0d3FF0000000000000;
	selp.u64 	%rd1815, 1, 0, %p1048;
	add.s64 	%rd1816, %rd1814, %rd1815;
	mul.hi.u32 	%r5862, %r5860, -1131474031;
	shr.u32 	%r5863, %r5862, 15;
	mul.lo.s32 	%r5864, %r5863, 44488;
	sub.s32 	%r5865, %r5860, %r5864;
	mul.lo.s32 	%r5866, %r5865, 48271;
	mul.lo.s32 	%r5867, %r5863, 3399;
	setp.lt.u32 	%p1049, %r5866, %r5867;
	xor.b32  	%r5868, %r5867, 2147483647;
	neg.s32 	%r5869, %r5867;
	selp.b32 	%r5870, %r5868, %r5869, %p1049;
	add.s32 	%r5871, %r5870, %r5866;
	add.s32 	%r5872, %r5871, -1;
	cvt.rn.f64.u32 	%fd1429, %r5872;
	div.rn.f64 	%fd1430, %fd1429, 0d41DFFFFFFF800000;
	mul.hi.u32 	%r5873, %r5871, -1131474031;
	shr.u32 	%r5874, %r5873, 15;
	mul.lo.s32 	%r5875, %r5874, 44488;
	sub.s32 	%r5876, %r5871, %r5875;
	mul.lo.s32 	%r5877, %r5876, 48271;
	mul.lo.s32 	%r5878, %r5874, 3399;
	setp.lt.u32 	%p1050, %r5877, %r5878;
	xor.b32  	%r5879, %r5878, 2147483647;
	neg.s32 	%r5880, %r5878;
	selp.b32 	%r5881, %r5879, %r5880, %p1050;
	add.s32 	%r5882, %r5881, %r5877;
	add.s32 	%r5883, %r5882, -1;
	cvt.rn.f64.u32 	%fd1431, %r5883;
	div.rn.f64 	%fd1432, %fd1431, 0d41DFFFFFFF800000;
	mul.f64 	%fd1433, %fd1432, %fd1432;
	fma.rn.f64 	%fd1434, %fd1430, %fd1430, %fd1433;
	setp.le.f64 	%p1051, %fd1434, 0d3FF0000000000000;
	selp.u64 	%rd1817, 1, 0, %p1051;
	add.s64 	%rd1818, %rd1816, %rd1817;
	mul.hi.u32 	%r5884, %r5882, -1131474031;
	shr.u32 	%r5885, %r5884, 15;
	mul.lo.s32 	%r5886, %r5885, 44488;
	sub.s32 	%r5887, %r5882, %r5886;
	mul.lo.s32 	%r5888, %r5887, 48271;
	mul.lo.s32 	%r5889, %r5885, 3399;
	setp.lt.u32 	%p1052, %r5888, %r5889;
	xor.b32  	%r5890, %r5889, 2147483647;
	neg.s32 	%r5891, %r5889;
	selp.b32 	%r5892, %r5890, %r5891, %p1052;
	add.s32 	%r5893, %r5892, %r5888;
	add.s32 	%r5894, %r5893, -1;
	cvt.rn.f64.u32 	%fd1435, %r5894;
	div.rn.f64 	%fd1436, %fd1435, 0d41DFFFFFFF800000;
	mul.hi.u32 	%r5895, %r5893, -1131474031;
	shr.u32 	%r5896, %r5895, 15;
	mul.lo.s32 	%r5897, %r5896, 44488;
	sub.s32 	%r5898, %r5893, %r5897;
	mul.lo.s32 	%r5899, %r5898, 48271;
	mul.lo.s32 	%r5900, %r5896, 3399;
	setp.lt.u32 	%p1053, %r5899, %r5900;
	xor.b32  	%r5901, %r5900, 2147483647;
	neg.s32 	%r5902, %r5900;
	selp.b32 	%r5903, %r5901, %r5902, %p1053;
	add.s32 	%r6096, %r5903, %r5899;
	add.s32 	%r5904, %r6096, -1;
	cvt.rn.f64.u32 	%fd1437, %r5904;
	div.rn.f64 	%fd1438, %fd1437, 0d41DFFFFFFF800000;
	mul.f64 	%fd1439, %fd1438, %fd1438;
	fma.rn.f64 	%fd1440, %fd1436, %fd1436, %fd1439;
	setp.le.f64 	%p1054, %fd1440, 0d3FF0000000000000;
	selp.u64 	%rd1819, 1, 0, %p1054;
	add.s64 	%rd1841, %rd1818, %rd1819;
	add.s32 	%r6094, %r6094, 4;
	setp.ne.s32 	%p1055, %r6094, 0;
	@%p1055 bra 	$L__BB1_29;
$L__BB1_30:
	setp.eq.s32 	%p1056, %r25, 0;
	@%p1056 bra 	$L__BB1_34;
	setp.eq.s32 	%p1057, %r25, 1;
	mul.hi.u32 	%r5905, %r6096, -1131474031;
	shr.u32 	%r5906, %r5905, 15;
	mul.lo.s32 	%r5907, %r5906, 44488;
	sub.s32 	%r5908, %r6096, %r5907;
	mul.lo.s32 	%r5909, %r5908, 48271;
	mul.lo.s32 	%r5910, %r5906, 3399;
	setp.lt.u32 	%p1058, %r5909, %r5910;
	xor.b32  	%r5911, %r5910, 2147483647;
	neg.s32 	%r5912, %r5910;
	selp.b32 	%r5913, %r5911, %r5912, %p1058;
	add.s32 	%r5914, %r5913, %r5909;
	add.s32 	%r5915, %r5914, -1;
	cvt.rn.f64.u32 	%fd1441, %r5915;
	div.rn.f64 	%fd1442, %fd1441, 0d41DFFFFFFF800000;
	mul.hi.u32 	%r5916, %r5914, -1131474031;
	shr.u32 	%r5917, %r5916, 15;
	mul.lo.s32 	%r5918, %r5917, 44488;
	sub.s32 	%r5919, %r5914, %r5918;
	mul.lo.s32 	%r5920, %r5919, 48271;
	mul.lo.s32 	%r5921, %r5917, 3399;
	setp.lt.u32 	%p1059, %r5920, %r5921;
	xor.b32  	%r5922, %r5921, 2147483647;
	neg.s32 	%r5923, %r5921;
	selp.b32 	%r5924, %r5922, %r5923, %p1059;
	add.s32 	%r37, %r5924, %r5920;
	add.s32 	%r5925, %r37, -1;
	cvt.rn.f64.u32 	%fd1443, %r5925;
	div.rn.f64 	%fd1444, %fd1443, 0d41DFFFFFFF800000;
	mul.f64 	%fd1445, %fd1444, %fd1444;
	fma.rn.f64 	%fd1446, %fd1442, %fd1442, %fd1445;
	setp.le.f64 	%p1060, %fd1446, 0d3FF0000000000000;
	selp.u64 	%rd1820, 1, 0, %p1060;
	add.s64 	%rd1841, %rd1841, %rd1820;
	@%p1057 bra 	$L__BB1_34;
	setp.eq.s32 	%p1061, %r25, 2;
	mul.hi.u32 	%r5926, %r37, -1131474031;
	shr.u32 	%r5927, %r5926, 15;
	mul.lo.s32 	%r5928, %r5927, 44488;
	sub.s32 	%r5929, %r37, %r5928;
	mul.lo.s32 	%r5930, %r5929, 48271;
	mul.lo.s32 	%r5931, %r5927, 3399;
	setp.lt.u32 	%p1062, %r5930, %r5931;
	xor.b32  	%r5932, %r5931, 2147483647;
	neg.s32 	%r5933, %r5931;
	selp.b32 	%r5934, %r5932, %r5933, %p1062;
	add.s32 	%r5935, %r5934, %r5930;
	add.s32 	%r5936, %r5935, -1;
	cvt.rn.f64.u32 	%fd1447, %r5936;
	div.rn.f64 	%fd1448, %fd1447, 0d41DFFFFFFF800000;
	mul.hi.u32 	%r5937, %r5935, -1131474031;
	shr.u32 	%r5938, %r5937, 15;
	mul.lo.s32 	%r5939, %r5938, 44488;
	sub.s32 	%r5940, %r5935, %r5939;
	mul.lo.s32 	%r5941, %r5940, 48271;
	mul.lo.s32 	%r5942, %r5938, 3399;
	setp.lt.u32 	%p1063, %r5941, %r5942;
	xor.b32  	%r5943, %r5942, 2147483647;
	neg.s32 	%r5944, %r5942;
	selp.b32 	%r5945, %r5943, %r5944, %p1063;
	add.s32 	%r38, %r5945, %r5941;
	add.s32 	%r5946, %r38, -1;
	cvt.rn.f64.u32 	%fd1449, %r5946;
	div.rn.f64 	%fd1450, %fd1449, 0d41DFFFFFFF800000;
	mul.f64 	%fd1451, %fd1450, %fd1450;
	fma.rn.f64 	%fd1452, %fd1448, %fd1448, %fd1451;
	setp.le.f64 	%p1064, %fd1452, 0d3FF0000000000000;
	selp.u64 	%rd1821, 1, 0, %p1064;
	add.s64 	%rd1841, %rd1841, %rd1821;
	@%p1061 bra 	$L__BB1_34;
	mul.hi.u32 	%r5947, %r38, -1131474031;
	shr.u32 	%r5948, %r5947, 15;
	mul.lo.s32 	%r5949, %r5948, 44488;
	sub.s32 	%r5950, %r38, %r5949;
	mul.lo.s32 	%r5951, %r5950, 48271;
	mul.lo.s32 	%r5952, %r5948, 3399;
	setp.lt.u32 	%p1065, %r5951, %r5952;
	xor.b32  	%r5953, %r5952, 2147483647;
	neg.s32 	%r5954, %r5952;
	selp.b32 	%r5955, %r5953, %r5954, %p1065;
	add.s32 	%r5956, %r5955, %r5951;
	add.s32 	%r5957, %r5956, -1;
	cvt.rn.f64.u32 	%fd1453, %r5957;
	div.rn.f64 	%fd1454, %fd1453, 0d41DFFFFFFF800000;
	mul.hi.u32 	%r5958, %r5956, -1131474031;
	shr.u32 	%r5959, %r5958, 15;
	mul.lo.s32 	%r5960, %r5959, 44488;
	sub.s32 	%r5961, %r5956, %r5960;
	mul.lo.s32 	%r5962, %r5961, 48271;
	mul.lo.s32 	%r5963, %r5959, 3399;
	setp.lt.u32 	%p1066, %r5962, %r5963;
	xor.b32  	%r5964, %r5963, 2147483647;
	neg.s32 	%r5965, %r5963;
	selp.b32 	%r5966, %r5964, %r5965, %p1066;
	add.s32 	%r5967, %r5966, %r5962;
	add.s32 	%r5968, %r5967, -1;
	cvt.rn.f64.u32 	%fd1455, %r5968;
	div.rn.f64 	%fd1456, %fd1455, 0d41DFFFFFFF800000;
	mul.f64 	%fd1457, %fd1456, %fd1456;
	fma.rn.f64 	%fd1458, %fd1454, %fd1454, %fd1457;
	setp.le.f64 	%p1067, %fd1458, 0d3FF0000000000000;
	selp.u64 	%rd1822, 1, 0, %p1067;
	add.s64 	%rd1841, %rd1841, %rd1822;
$L__BB1_34:
	cvt.u32.u64 	%r5969, %rd1841;
	add.s32 	%r6097, %r6097, %r5969;
	add.s32 	%r6092, %r6092, 256;
	setp.lt.s32 	%p1068, %r6092, %r428;
	@%p1068 bra 	$L__BB1_22;
$L__BB1_35:
	setp.lt.s32 	%p1069, %r428, 256;
	@%p1069 bra 	$L__BB1_40;
	// begin inline asm
	mov.u32 %r6033, %laneid;
	// end inline asm
	mov.b32 	%r6036, 1;
	mov.b32 	%r6057, 31;
	mov.b32 	%r6058, -1;
	// begin inline asm
	shfl.sync.down.b32 %r6034, %r6097, %r6036, %r6057, %r6058;
	// end inline asm
	setp.gt.s32 	%p1085, %r6033, 30;
	selp.b32 	%r6059, 0, %r6034, %p1085;
	add.s32 	%r6040, %r6059, %r6097;
	mov.b32 	%r6041, 2;
	// begin inline asm
	shfl.sync.down.b32 %r6039, %r6040, %r6041, %r6057, %r6058;
	// end inline asm
	setp.gt.s32 	%p1086, %r6033, 29;
	selp.b32 	%r6060, 0, %r6039, %p1086;
	add.s32 	%r6045, %r6040, %r6060;
	mov.b32 	%r6046, 4;
	// begin inline asm
	shfl.sync.down.b32 %r6044, %r6045, %r6046, %r6057, %r6058;
	// end inline asm
	setp.gt.s32 	%p1087, %r6033, 27;
	selp.b32 	%r6061, 0, %r6044, %p1087;
	add.s32 	%r6050, %r6045, %r6061;
	mov.b32 	%r6051, 8;
	// begin inline asm
	shfl.sync.down.b32 %r6049, %r6050, %r6051, %r6057, %r6058;
	// end inline asm
	setp.gt.s32 	%p1088, %r6033, 23;
	selp.b32 	%r6062, 0, %r6049, %p1088;
	add.s32 	%r6055, %r6050, %r6062;
	mov.b32 	%r6056, 16;
	// begin inline asm
	shfl.sync.down.b32 %r6054, %r6055, %r6056, %r6057, %r6058;
	// end inline asm
	setp.gt.s32 	%p1089, %r6033, 15;
	selp.b32 	%r6063, 0, %r6054, %p1089;
	add.s32 	%r6206, %r6055, %r6063;
	setp.ne.s32 	%p1090, %r6033, 0;
	@%p1090 bra 	$L__BB1_38;
	shr.u32 	%r6064, %r4, 3;
	and.b32  	%r6065, %r6064, 124;
	mov.u32 	%r6066, _ZZN3cub18CUB_300001_SM_10006detail6reduce28DeviceReduceSingleTileKernelINS2_10policy_hubIijN4cuda3std3__44plusIiEEE10Policy1000EN6thrust24THRUST_300001_SM_1000_NS17counting_iteratorIiNSD_11use_defaultESF_SF_EEPijS9_ii12MonteCarloPiEEvT0_T1_T2_T3_T4_T6_E12temp_storage;
	add.s32 	%r6067, %r6066, %r6065;
	st.shared.u32 	[%r6067+8], %r6206;
$L__BB1_38:
	bar.sync 	0;
	setp.ne.s32 	%p1091, %r4, 0;
	@%p1091 bra 	$L__BB1_459;
	ld.shared.u32 	%r6068, [_ZZN3cub18CUB_300001_SM_10006detail6reduce28DeviceReduceSingleTileKernelINS2_10policy_hubIijN4cuda3std3__44plusIiEEE10Policy1000EN6thrust24THRUST_300001_SM_1000_NS17counting_iteratorIiNSD_11use_defaultESF_SF_EEPijS9_ii12MonteCarloPiEEvT0_T1_T2_T3_T4_T6_E12temp_storage+12];
	add.s32 	%r6069, %r6068, %r6206;
	ld.shared.u32 	%r6070, [_ZZN3cub18CUB_300001_SM_10006detail6reduce28DeviceReduceSingleTileKernelINS2_10policy_hubIijN4cuda3std3__44plusIiEEE10Policy1000EN6thrust24THRUST_300001_SM_1000_NS17counting_iteratorIiNSD_11use_defaultESF_SF_EEPijS9_ii12MonteCarloPiEEvT0_T1_T2_T3_T4_T6_E12temp_storage+16];
	add.s32 	%r6071, %r6069, %r6070;
	ld.shared.u32 	%r6072, [_ZZN3cub18CUB_300001_SM_10006detail6reduce28DeviceReduceSingleTileKernelINS2_10policy_hubIijN4cuda3std3__44plusIiEEE10Policy1000EN6thrust24THRUST_300001_SM_1000_NS17counting_iteratorIiNSD_11use_defaultESF_SF_EEPijS9_ii12MonteCarloPiEEvT0_T1_T2_T3_T4_T6_E12temp_storage+20];
	add.s32 	%r6073, %r6071, %r6072;
	ld.shared.u32 	%r6074, [_ZZN3cub18CUB_300001_SM_10006detail6reduce28DeviceReduceSingleTileKernelINS2_10policy_hubIijN4cuda3std3__44plusIiEEE10Policy1000EN6thrust24THRUST_300001_SM_1000_NS17counting_iteratorIiNSD_11use_defaultESF_SF_EEPijS9_ii12MonteCarloPiEEvT0_T1_T2_T3_T4_T6_E12temp_storage+24];
	add.s32 	%r6075, %r6073, %r6074;
	ld.shared.u32 	%r6076, [_ZZN3cub18CUB_300001_SM_10006detail6reduce28DeviceReduceSingleTileKernelINS2_10policy_hubIijN4cuda3std3__44plusIiEEE10Policy1000EN6thrust24THRUST_300001_SM_1000_NS17counting_iteratorIiNSD_11use_defaultESF_SF_EEPijS9_ii12MonteCarloPiEEvT0_T1_T2_T3_T4_T6_E12temp_storage+28];
	add.s32 	%r6077, %r6075, %r6076;
	ld.shared.u32 	%r6078, [_ZZN3cub18CUB_300001_SM_10006detail6reduce28DeviceReduceSingleTileKernelINS2_10policy_hubIijN4cuda3std3__44plusIiEEE10Policy1000EN6thrust24THRUST_300001_SM_1000_NS17counting_iteratorIiNSD_11use_defaultESF_SF_EEPijS9_ii12MonteCarloPiEEvT0_T1_T2_T3_T4_T6_E12temp_storage+32];
	add.s32 	%r6079, %r6077, %r6078;
	ld.shared.u32 	%r6080, [_ZZN3cub18CUB_300001_SM_10006detail6reduce28DeviceReduceSingleTileKernelINS2_10policy_hubIijN4cuda3std3__44plusIiEEE10Policy1000EN6thrust24THRUST_300001_SM_1000_NS17counting_iteratorIiNSD_11use_defaultESF_SF_EEPijS9_ii12MonteCarloPiEEvT0_T1_T2_T3_T4_T6_E12temp_storage+36];
	add.s32 	%r6206, %r6079, %r6080;
	bra.uni 	$L__BB1_459;
$L__BB1_40:
	// begin inline asm
	mov.u32 %r5970, %laneid;
	// end inline asm
	and.b32  	%r5996, %r4, 992;
	add.s32 	%r5997, %r5996, 32;
	setp.gt.s32 	%p1070, %r5997, %r428;
	not.b32 	%r5998, %r5996;
	add.s32 	%r5999, %r428, %r5998;
	selp.b32 	%r5994, %r5999, 31, %p1070;
	mov.b32 	%r5973, 1;
	mov.b32 	%r5995, -1;
	// begin inline asm
	shfl.sync.down.b32 %r5971, %r6097, %r5973, %r5994, %r5995;
	// end inline asm
	setp.lt.s32 	%p1071, %r5970, %r5994;
	selp.b32 	%r6000, %r5971, 0, %p1071;
	add.s32 	%r5977, %r6000, %r6097;
	mov.b32 	%r5978, 2;
	// begin inline asm
	shfl.sync.down.b32 %r5976, %r5977, %r5978, %r5994, %r5995;
	// end inline asm
	add.s32 	%r6001, %r5970, 2;
	setp.gt.s32 	%p1072, %r6001, %r5994;
	selp.b32 	%r6002, 0, %r5976, %p1072;
	add.s32 	%r5982, %r5977, %r6002;
	mov.b32 	%r5983, 4;
	// begin inline asm
	shfl.sync.down.b32 %r5981, %r5982, %r5983, %r5994, %r5995;
	// end inline asm
	add.s32 	%r6003, %r5970, 4;
	setp.gt.s32 	%p1073, %r6003, %r5994;
	selp.b32 	%r6004, 0, %r5981, %p1073;
	add.s32 	%r5987, %r5982, %r6004;
	mov.b32 	%r5988, 8;
	// begin inline asm
	shfl.sync.down.b32 %r5986, %r5987, %r5988, %r5994, %r5995;
	// end inline asm
	add.s32 	%r6005, %r5970, 8;
	setp.gt.s32 	%p1074, %r6005, %r5994;
	selp.b32 	%r6006, 0, %r5986, %p1074;
	add.s32 	%r5992, %r5987, %r6006;
	mov.b32 	%r5993, 16;
	// begin inline asm
	shfl.sync.down.b32 %r5991, %r5992, %r5993, %r5994, %r5995;
	// end inline asm
	add.s32 	%r6007, %r5970, 16;
	setp.gt.s32 	%p1075, %r6007, %r5994;
	selp.b32 	%r6008, 0, %r5991, %p1075;
	add.s32 	%r6206, %r5992, %r6008;
	setp.ne.s32 	%p1076, %r5970, 0;
	@%p1076 bra 	$L__BB1_42;
	shr.u32 	%r6009, %r4, 3;
	and.b32  	%r6010, %r6009, 124;
	mov.u32 	%r6011, _ZZN3cub18CUB_300001_SM_10006detail6reduce28DeviceReduceSingleTileKernelINS2_10policy_hubIijN4cuda3std3__44plusIiEEE10Policy1000EN6thrust24THRUST_300001_SM_1000_NS17counting_iteratorIiNSD_11use_defaultESF_SF_EEPijS9_ii12MonteCarloPiEEvT0_T1_T2_T3_T4_T6_E12temp_storage;
	add.s32 	%r6012, %r6011, %r6010;
	st.shared.u32 	[%r6012+8], %r6206;
$L__BB1_42:
	bar.sync 	0;
	setp.ne.s32 	%p1077, %r4, 0;
	@%p1077 bra 	$L__BB1_459;
	setp.gt.s32 	%p1078, %r428, 32;
	ld.shared.u32 	%r6013, [_ZZN3cub18CUB_300001_SM_10006detail6reduce28DeviceReduceSingleTileKernelINS2_10policy_hubIijN4cuda3std3__44plusIiEEE10Policy1000EN6thrust24THRUST_300001_SM_1000_NS17counting_iteratorIiNSD_11use_defaultESF_SF_EEPijS9_ii12MonteCarloPiEEvT0_T1_T2_T3_T4_T6_E12temp_storage+12];
	selp.b32 	%r6014, %r6013, 0, %p1078;
	add.s32 	%r6015, %r6014, %r6206;
	setp.gt.s32 	%p1079, %r428, 64;
	ld.shared.u32 	%r6016, [_ZZN3cub18CUB_300001_SM_10006detail6reduce28DeviceReduceSingleTileKernelINS2_10policy_hubIijN4cuda3std3__44plusIiEEE10Policy1000EN6thrust24THRUST_300001_SM_1000_NS17counting_iteratorIiNSD_11use_defaultESF_SF_EEPijS9_ii12MonteCarloPiEEvT0_T1_T2_T3_T4_T6_E12temp_storage+16];
	selp.b32 	%r6017, %r6016, 0, %p1079;
	add.s32 	%r6018, %r6015, %r6017;
	setp.gt.s32 	%p1080, %r428, 96;
	ld.shared.u32 	%r6019, [_ZZN3cub18CUB_300001_SM_10006detail6reduce28DeviceReduceSingleTileKernelINS2_10policy_hubIijN4cuda3std3__44plusIiEEE10Policy1000EN6thrust24THRUST_300001_SM_1000_NS17counting_iteratorIiNSD_11use_defaultESF_SF_EEPijS9_ii12MonteCarloPiEEvT0_T1_T2_T3_T4_T6_E12temp_storage+20];
	selp.b32 	%r6020, %r6019, 0, %p1080;
	add.s32 	%r6021, %r6018, %r6020;
	setp.gt.s32 	%p1081, %r428, 128;
	ld.shared.u32 	%r6022, [_ZZN3cub18CUB_300001_SM_10006detail6reduce28DeviceReduceSingleTileKernelINS2_10policy_hubIijN4cuda3std3__44plusIiEEE10Policy1000EN6thrust24THRUST_300001_SM_1000_NS17counting_iteratorIiNSD_11use_defaultESF_SF_EEPijS9_ii12MonteCarloPiEEvT0_T1_T2_T3_T4_T6_E12temp_storage+24];
	selp.b32 	%r6023, %r6022, 0, %p1081;
	add.s32 	%r6024, %r6021, %r6023;
	setp.gt.s32 	%p1082, %r428, 160;
	ld.shared.u32 	%r6025, [_ZZN3cub18CUB_300001_SM_10006detail6reduce28DeviceReduceSingleTileKernelINS2_10policy_hubIijN4cuda3std3__44plusIiEEE10Policy1000EN6thrust24THRUST_300001_SM_1000_NS17counting_iteratorIiNSD_11use_defaultESF_SF_EEPijS9_ii12MonteCarloPiEEvT0_T1_T2_T3_T4_T6_E12temp_storage+28];
	selp.b32 	%r6026, %r6025, 0, %p1082;
	add.s32 	%r6027, %r6024, %r6026;
	setp.gt.s32 	%p1083, %r428, 192;
	ld.shared.u32 	%r6028, [_ZZN3cub18CUB_300001_SM_10006detail6reduce28DeviceReduceSingleTileKernelINS2_10policy_hubIijN4cuda3std3__44plusIiEEE10Policy1000EN6thrust24THRUST_300001_SM_1000_NS17counting_iteratorIiNSD_11use_defaultESF_SF_EEPijS9_ii12MonteCarloPiEEvT0_T1_T2_T3_T4_T6_E12temp_storage+32];
	selp.b32 	%r6029, %r6028, 0, %p1083;
	add.s32 	%r6030, %r6027, %r6029;
	setp.gt.s32 	%p1084, %r428, 224;
	ld.shared.u32 	%r6031, [_ZZN3cub18CUB_300001_SM_10006detail6reduce28DeviceReduceSingleTileKernelINS2_10policy_hubIijN4cuda3std3__44plusIiEEE10Policy1000EN6thrust24THRUST_300001_SM_1000_NS17counting_iteratorIiNSD_11use_defaultESF_SF_EEPijS9_ii12MonteCarloPiEEvT0_T1_T2_T3_T4_T6_E12temp_storage+36];
	selp.b32 	%r6032, %r6031, 0, %p1084;
	add.s32 	%r6206, %r6030, %r6032;
	bra.uni 	$L__BB1_459;
$L__BB1_44:
	mov.u32 	%r46, %tid.x;
	add.s32 	%r47, %r427, %r46;
	mul.hi.u32 	%r433, %r430, 3;
	sub.s32 	%r434, %r430, %r433;
	shr.u32 	%r435, %r434, 1;
	add.s32 	%r436, %r435, %r433;
	shr.u32 	%r437, %r436, 30;
	mul.lo.s32 	%r438, %r437, 2147483647;
	sub.s32 	%r439, %r430, %r438;
	max.u32 	%r440, %r439, 1;
	shl.b32 	%r48, %r431, 1;
	cvt.u64.u32 	%rd36, %r440;
	setp.lt.s32 	%p3, %r431, 1;
	mov.b32 	%r6205, 0;
	@%p3 bra 	$L__BB1_238;
	add.s32 	%r49, %r431, -1;
	mul.lo.s32 	%r50, %r48, %r47;
	setp.eq.s32 	%p4, %r50, 0;
	mov.b64 	%rd1845, 1;
	@%p4 bra 	$L__BB1_50;
	cvt.s64.s32 	%rd1843, %r50;
	mov.b64 	%rd1844, 48271;
	mov.b64 	%rd1845, 1;
$L__BB1_47:
	and.b64  	%rd602, %rd1843, 1;
	setp.eq.b64 	%p5, %rd602, 1;
	not.pred 	%p6, %p5;
	@%p6 bra 	$L__BB1_49;
	mul.lo.s64 	%rd603, %rd1845, %rd1844;
	mul.hi.u64 	%rd604, %rd603, 8589934597;
	sub.s64 	%rd605, %rd603, %rd604;
	shr.u64 	%rd606, %rd605, 1;
	add.s64 	%rd607, %rd606, %rd604;
	shr.u64 	%rd608, %rd607, 30;
	mul.lo.s64 	%rd609, %rd608, 2147483647;
	sub.s64 	%rd1845, %rd603, %rd609;
$L__BB1_49:
	shr.u64 	%rd43, %rd1843, 1;
	mul.lo.s64 	%rd610, %rd1844, %rd1844;
	mul.hi.u64 	%rd611, %rd610, -9223372032559808509;
	shr.u64 	%rd612, %rd611, 30;
	mul.lo.s64 	%rd613, %rd612, 2147483647;
	sub.s64 	%rd1844, %rd610, %rd613;
	setp.gt.u64 	%p7, %rd1843, 1;
	mov.u64 	%rd1843, %rd43;
	@%p7 bra 	$L__BB1_47;
$L__BB1_50:
	mul.lo.s64 	%rd616, %rd1845, %rd36;
	mul.hi.u64 	%rd617, %rd616, 8589934597;
	sub.s64 	%rd618, %rd616, %rd617;
	shr.u64 	%rd619, %rd618, 1;
	add.s64 	%rd620, %rd619, %rd617;
	shr.u64 	%rd621, %rd620, 30;
	cvt.u32.u64 	%r441, %rd621;
	mov.b64 	%rd622, 2147483647;
	cvt.u32.u64 	%r442, %rd622;
	mul.lo.s32 	%r443, %r441, %r442;
	cvt.u32.u64 	%r444, %rd616;
	sub.s32 	%r6100, %r444, %r443;
	and.b32  	%r52, %r431, 3;
	setp.lt.u32 	%p8, %r49, 3;
	mov.b64 	%rd1850, 0;
	@%p8 bra 	$L__BB1_53;
	and.b32  	%r53, %r431, 2147483644;
	mov.b32 	%r6099, 0;
	mov.b64 	%rd1850, 0;
$L__BB1_52:
	mul.hi.u32 	%r446, %r6100, -1131474031;
	shr.u32 	%r447, %r446, 15;
	mul.lo.s32 	%r448, %r447, 44488;
	sub.s32 	%r449, %r6100, %r448;
	mul.lo.s32 	%r450, %r449, 48271;
	mul.lo.s32 	%r451, %r447, 3399;
	setp.lt.u32 	%p9, %r450, %r451;
	xor.b32  	%r452, %r451, 2147483647;
	neg.s32 	%r453, %r451;
	selp.b32 	%r454, %r452, %r453, %p9;
	add.s32 	%r455, %r454, %r450;
	add.s32 	%r456, %r455, -1;
	cvt.rn.f64.u32 	%fd1, %r456;
	div.rn.f64 	%fd2, %fd1, 0d41DFFFFFFF800000;
	mul.hi.u32 	%r457, %r455, -1131474031;
	shr.u32 	%r458, %r457, 15;
	mul.lo.s32 	%r459, %r458, 44488;
	sub.s32 	%r460, %r455, %r459;
	mul.lo.s32 	%r461, %r460, 48271;
	mul.lo.s32 	%r462, %r458, 3399;
	setp.lt.u32 	%p10, %r461, %r462;
	xor.b32  	%r463, %r462, 2147483647;
	neg.s32 	%r464, %r462;
	selp.b32 	%r465, %r463, %r464, %p10;
	add.s32 	%r466, %r465, %r461;
	add.s32 	%r467, %r466, -1;
	cvt.rn.f64.u32 	%fd3, %r467;
	div.rn.f64 	%fd4, %fd3, 0d41DFFFFFFF800000;
	mul.f64 	%fd5, %fd4, %fd4;
	fma.rn.f64 	%fd6, %fd2, %fd2, %fd5;
	setp.le.f64 	%p11, %fd6, 0d3FF0000000000000;
	selp.u64 	%rd624, 1, 0, %p11;
	add.s64 	%rd625, %rd1850, %rd624;
	mul.hi.u32 	%r468, %r466, -1131474031;
	shr.u32 	%r469, %r468, 15;
	mul.lo.s32 	%r470, %r469, 44488;
	sub.s32 	%r471, %r466, %r470;
	mul.lo.s32 	%r472, %r471, 48271;
	mul.lo.s32 	%r473, %r469, 3399;
	setp.lt.u32 	%p12, %r472, %r473;
	xor.b32  	%r474, %r473, 2147483647;
	neg.s32 	%r475, %r473;
	selp.b32 	%r476, %r474, %r475, %p12;
	add.s32 	%r477, %r476, %r472;
	add.s32 	%r478, %r477, -1;
	cvt.rn.f64.u32 	%fd7, %r478;
	div.rn.f64 	%fd8, %fd7, 0d41DFFFFFFF800000;
	mul.hi.u32 	%r479, %r477, -1131474031;
	shr.u32 	%r480, %r479, 15;
	mul.lo.s32 	%r481, %r480, 44488;
	sub.s32 	%r482, %r477, %r481;
	mul.lo.s32 	%r483, %r482, 48271;
	mul.lo.s32 	%r484, %r480, 3399;
	setp.lt.u32 	%p13, %r483, %r484;
	xor.b32  	%r485, %r484, 2147483647;
	neg.s32 	%r486, %r484;
	selp.b32 	%r487, %r485, %r486, %p13;
	add.s32 	%r488, %r487, %r483;
	add.s32 	%r489, %r488, -1;
	cvt.rn.f64.u32 	%fd9, %r489;
	div.rn.f64 	%fd10, %fd9, 0d41DFFFFFFF800000;
	mul.f64 	%fd11, %fd10, %fd10;
	fma.rn.f64 	%fd12, %fd8, %fd8, %fd11;
	setp.le.f64 	%p14, %fd12, 0d3FF0000000000000;
	selp.u64 	%rd626, 1, 0, %p14;
	add.s64 	%rd627, %rd625, %rd626;
	mul.hi.u32 	%r490, %r488, -1131474031;
	shr.u32 	%r491, %r490, 15;
	mul.lo.s32 	%r492, %r491, 44488;
	sub.s32 	%r493, %r488, %r492;
	mul.lo.s32 	%r494, %r493, 48271;
	mul.lo.s32 	%r495, %r491, 3399;
	setp.lt.u32 	%p15, %r494, %r495;
	xor.b32  	%r496, %r495, 2147483647;
	neg.s32 	%r497, %r495;
	selp.b32 	%r498, %r496, %r497, %p15;
	add.s32 	%r499, %r498, %r494;
	add.s32 	%r500, %r499, -1;
	cvt.rn.f64.u32 	%fd13, %r500;
	div.rn.f64 	%fd14, %fd13, 0d41DFFFFFFF800000;
	mul.hi.u32 	%r501, %r499, -1131474031;
	shr.u32 	%r502, %r501, 15;
	mul.lo.s32 	%r503, %r502, 44488;
	sub.s32 	%r504, %r499, %r503;
	mul.lo.s32 	%r505, %r504, 48271;
	mul.lo.s32 	%r506, %r502, 3399;
	setp.lt.u32 	%p16, %r505, %r506;
	xor.b32  	%r507, %r506, 2147483647;
	neg.s32 	%r508, %r506;
	selp.b32 	%r509, %r507, %r508, %p16;
	add.s32 	%r510, %r509, %r505;
	add.s32 	%r511, %r510, -1;
	cvt.rn.f64.u32 	%fd15, %r511;
	div.rn.f64 	%fd16, %fd15, 0d41DFFFFFFF800000;
	mul.f64 	%fd17, %fd16, %fd16;
	fma.rn.f64 	%fd18, %fd14, %fd14, %fd17;
	setp.le.f64 	%p17, %fd18, 0d3FF0000000000000;
	selp.u64 	%rd628, 1, 0, %p17;
	add.s64 	%rd629, %rd627, %rd628;
	mul.hi.u32 	%r512, %r510, -1131474031;
	shr.u32 	%r513, %r512, 15;
	mul.lo.s32 	%r514, %r513, 44488;
	sub.s32 	%r515, %r510, %r514;
	mul.lo.s32 	%r516, %r515, 48271;
	mul.lo.s32 	%r517, %r513, 3399;
	setp.lt.u32 	%p18, %r516, %r517;
	xor.b32  	%r518, %r517, 2147483647;
	neg.s32 	%r519, %r517;
	selp.b32 	%r520, %r518, %r519, %p18;
	add.s32 	%r521, %r520, %r516;
	add.s32 	%r522, %r521, -1;
	cvt.rn.f64.u32 	%fd19, %r522;
	div.rn.f64 	%fd20, %fd19, 0d41DFFFFFFF800000;
	mul.hi.u32 	%r523, %r521, -1131474031;
	shr.u32 	%r524, %r523, 15;
	mul.lo.s32 	%r525, %r524, 44488;
	sub.s32 	%r526, %r521, %r525;
	mul.lo.s32 	%r527, %r526, 48271;
	mul.lo.s32 	%r528, %r524, 3399;
	setp.lt.u32 	%p19, %r527, %r528;
	xor.b32  	%r529, %r528, 2147483647;
	neg.s32 	%r530, %r528;
	selp.b32 	%r531, %r529, %r530, %p19;
	add.s32 	%r6100, %r531, %r527;
	add.s32 	%r532, %r6100, -1;
	cvt.rn.f64.u32 	%fd21, %r532;
	div.rn.f64 	%fd22, %fd21, 0d41DFFFFFFF800000;
	mul.f64 	%fd23, %fd22, %fd22;
	fma.rn.f64 	%fd24, %fd20, %fd20, %fd23;
	setp.le.f64 	%p20, %fd24, 0d3FF0000000000000;
	selp.u64 	%rd630, 1, 0, %p20;
	add.s64 	%rd1850, %rd629, %rd630;
	add.s32 	%r6099, %r6099, 4;
	setp.ne.s32 	%p21, %r6099, %r53;
	@%p21 bra 	$L__BB1_52;
$L__BB1_53:
	setp.eq.s32 	%p22, %r52, 0;
	@%p22 bra 	$L__BB1_57;
	mul.hi.u32 	%r533, %r6100, -1131474031;
	shr.u32 	%r534, %r533, 15;
	mul.lo.s32 	%r535, %r534, 44488;
	sub.s32 	%r536, %r6100, %r535;
	mul.lo.s32 	%r537, %r536, 48271;
	mul.lo.s32 	%r538, %r534, 3399;
	setp.lt.u32 	%p23, %r537, %r538;
	xor.b32  	%r539, %r538, 2147483647;
	neg.s32 	%r540, %r538;
	selp.b32 	%r541, %r539, %r540, %p23;
	add.s32 	%r542, %r541, %r537;
	add.s32 	%r543, %r542, -1;
	cvt.rn.f64.u32 	%fd25, %r543;
	div.rn.f64 	%fd26, %fd25, 0d41DFFFFFFF800000;
	mul.hi.u32 	%r544, %r542, -1131474031;
	shr.u32 	%r545, %r544, 15;
	mul.lo.s32 	%r546, %r545, 44488;
	sub.s32 	%r547, %r542, %r546;
	mul.lo.s32 	%r548, %r547, 48271;
	mul.lo.s32 	%r549, %r545, 3399;
	setp.lt.u32 	%p24, %r548, %r549;
	xor.b32  	%r550, %r549, 2147483647;
	neg.s32 	%r551, %r549;
	selp.b32 	%r552, %r550, %r551, %p24;
	add.s32 	%r59, %r552, %r548;
	add.s32 	%r553, %r59, -1;
	cvt.rn.f64.u32 	%fd27, %r553;
	div.rn.f64 	%fd28, %fd27, 0d41DFFFFFFF800000;
	mul.f64 	%fd29, %fd28, %fd28;
	fma.rn.f64 	%fd30, %fd26, %fd26, %fd29;
	setp.le.f64 	%p25, %fd30, 0d3FF0000000000000;
	selp.u64 	%rd631, 1, 0, %p25;
	add.s64 	%rd1850, %rd1850, %rd631;
	setp.eq.s32 	%p26, %r52, 1;
	@%p26 bra 	$L__BB1_57;
	mul.hi.u32 	%r554, %r59, -1131474031;
	shr.u32 	%r555, %r554, 15;
	mul.lo.s32 	%r556, %r555, 44488;
	sub.s32 	%r557, %r59, %r556;
	mul.lo.s32 	%r558, %r557, 48271;
	mul.lo.s32 	%r559, %r555, 3399;
	setp.lt.u32 	%p27, %r558, %r559;
	xor.b32  	%r560, %r559, 2147483647;
	neg.s32 	%r561, %r559;
	selp.b32 	%r562, %r560, %r561, %p27;
	add.s32 	%r563, %r562, %r558;
	add.s32 	%r564, %r563, -1;
	cvt.rn.f64.u32 	%fd31, %r564;
	div.rn.f64 	%fd32, %fd31, 0d41DFFFFFFF800000;
	mul.hi.u32 	%r565, %r563, -1131474031;
	shr.u32 	%r566, %r565, 15;
	mul.lo.s32 	%r567, %r566, 44488;
	sub.s32 	%r568, %r563, %r567;
	mul.lo.s32 	%r569, %r568, 48271;
	mul.lo.s32 	%r570, %r566, 3399;
	setp.lt.u32 	%p28, %r569, %r570;
	xor.b32  	%r571, %r570, 2147483647;
	neg.s32 	%r572, %r570;
	selp.b32 	%r573, %r571, %r572, %p28;
	add.s32 	%r60, %r573, %r569;
	add.s32 	%r574, %r60, -1;
	cvt.rn.f64.u32 	%fd33, %r574;
	div.rn.f64 	%fd34, %fd33, 0d41DFFFFFFF800000;
	mul.f64 	%fd35, %fd34, %fd34;
	fma.rn.f64 	%fd36, %fd32, %fd32, %fd35;
	setp.le.f64 	%p29, %fd36, 0d3FF0000000000000;
	selp.u64 	%rd632, 1, 0, %p29;
	add.s64 	%rd1850, %rd1850, %rd632;
	setp.eq.s32 	%p30, %r52, 2;
	@%p30 bra 	$L__BB1_57;
	mul.hi.u32 	%r575, %r60, -1131474031;
	shr.u32 	%r576, %r575, 15;
	mul.lo.s32 	%r577, %r576, 44488;
	sub.s32 	%r578, %r60, %r577;
	mul.lo.s32 	%r579, %r578, 48271;
	mul.lo.s32 	%r580, %r576, 3399;
	setp.lt.u32 	%p31, %r579, %r580;
	xor.b32  	%r581, %r580, 2147483647;
	neg.s32 	%r582, %r580;
	selp.b32 	%r583, %r581, %r582, %p31;
	add.s32 	%r584, %r583, %r579;
	add.s32 	%r585, %r584, -1;
	cvt.rn.f64.u32 	%fd37, %r585;
	div.rn.f64 	%fd38, %fd37, 0d41DFFFFFFF800000;
	mul.hi.u32 	%r586, %r584, -1131474031;
	shr.u32 	%r587, %r586, 15;
	mul.lo.s32 	%r588, %r587, 44488;
	sub.s32 	%r589, %r584, %r588;
	mul.lo.s32 	%r590, %r589, 48271;
	mul.lo.s32 	%r591, %r587, 3399;
	setp.lt.u32 	%p32, %r590, %r591;
	xor.b32  	%r592, %r591, 2147483647;
	neg.s32 	%r593, %r591;
	selp.b32 	%r594, %r592, %r593, %p32;
	add.s32 	%r595, %r594, %r590;
	add.s32 	%r596, %r595, -1;
	cvt.rn.f64.u32 	%fd39, %r596;
	div.rn.f64 	%fd40, %fd39, 0d41DFFFFFFF800000;
	mul.f64 	%fd41, %fd40, %fd40;
	fma.rn.f64 	%fd42, %fd38, %fd38, %fd41;
	setp.le.f64 	%p33, %fd42, 0d3FF0000000000000;
	selp.u64 	%rd633, 1, 0, %p33;
	add.s64 	%rd1850, %rd1850, %rd633;
$L__BB1_57:
	cvt.u32.u64 	%r61, %rd1850;
	shl.b32 	%r62, %r431, 9;
	add.s32 	%r63, %r50, %r62;
	setp.eq.s32 	%p34, %r63, 0;
	mov.b64 	%rd1854, 1;
	@%p34 bra 	$L__BB1_62;
	cvt.s64.s32 	%rd1852, %r63;
	mov.b64 	%rd1853, 48271;
	mov.b64 	%rd1854, 1;
$L__BB1_59:
	and.b64  	%rd637, %rd1852, 1;
	setp.eq.b64 	%p35, %rd637, 1;
	not.pred 	%p36, %p35;
	@%p36 bra 	$L__BB1_61;
	mul.lo.s64 	%rd638, %rd1854, %rd1853;
	mul.hi.u64 	%rd639, %rd638, 8589934597;
	sub.s64 	%rd640, %rd638, %rd639;
	shr.u64 	%rd641, %rd640, 1;
	add.s64 	%rd642, %rd641, %rd639;
	shr.u64 	%rd643, %rd642, 30;
	mul.lo.s64 	%rd644, %rd643, 2147483647;
	sub.s64 	%rd1854, %rd638, %rd644;
$L__BB1_61:
	shr.u64 	%rd60, %rd1852, 1;
	mul.lo.s64 	%rd645, %rd1853, %rd1853;
	mul.hi.u64 	%rd646, %rd645, -9223372032559808509;
	shr.u64 	%rd647, %rd646, 30;
	mul.lo.s64 	%rd648, %rd647, 2147483647;
	sub.s64 	%rd1853, %rd645, %rd648;
	setp.gt.u64 	%p37, %rd1852, 1;
	mov.u64 	%rd1852, %rd60;
	@%p37 bra 	$L__BB1_59;
$L__BB1_62:
	setp.lt.u32 	%p38, %r49, 3;
	mul.lo.s64 	%rd651, %rd1854, %rd36;
	mul.hi.u64 	%rd652, %rd651, 8589934597;
	sub.s64 	%rd653, %rd651, %rd652;
	shr.u64 	%rd654, %rd653, 1;
	add.s64 	%rd655, %rd654, %rd652;
	shr.u64 	%rd656, %rd655, 30;
	cvt.u32.u64 	%r597, %rd656;
	mov.b64 	%rd657, 2147483647;
	cvt.u32.u64 	%r598, %rd657;
	mul.lo.s32 	%r599, %r597, %r598;
	cvt.u32.u64 	%r600, %rd651;
	sub.s32 	%r6103, %r600, %r599;
	mov.b64 	%rd1859, 0;
	@%p38 bra 	$L__BB1_65;
	and.b32  	%r65, %r431, 2147483644;
	mov.b32 	%r6102, 0;
	mov.b64 	%rd1859, 0;
$L__BB1_64:
	mul.hi.u32 	%r602, %r6103, -1131474031;
	shr.u32 	%r603, %r602, 15;
	mul.lo.s32 	%r604, %r603, 44488;
	sub.s32 	%r605, %r6103, %r604;
	mul.lo.s32 	%r606, %r605, 48271;
	mul.lo.s32 	%r607, %r603, 3399;
	setp.lt.u32 	%p39, %r606, %r607;
	xor.b32  	%r608, %r607, 2147483647;
	neg.s32 	%r609, %r607;
	selp.b32 	%r610, %r608, %r609, %p39;
	add.s32 	%r611, %r610, %r606;
	add.s32 	%r612, %r611, -1;
	cvt.rn.f64.u32 	%fd43, %r612;
	div.rn.f64 	%fd44, %fd43, 0d41DFFFFFFF800000;
	mul.hi.u32 	%r613, %r611, -1131474031;
	shr.u32 	%r614, %r613, 15;
	mul.lo.s32 	%r615, %r614, 44488;
	sub.s32 	%r616, %r611, %r615;
	mul.lo.s32 	%r617, %r616, 48271;
	mul.lo.s32 	%r618, %r614, 3399;
	setp.lt.u32 	%p40, %r617, %r618;
	xor.b32  	%r619, %r618, 2147483647;
	neg.s32 	%r620, %r618;
	selp.b32 	%r621, %r619, %r620, %p40;
	add.s32 	%r622, %r621, %r617;
	add.s32 	%r623, %r622, -1;
	cvt.rn.f64.u32 	%fd45, %r623;
	div.rn.f64 	%fd46, %fd45, 0d41DFFFFFFF800000;
	mul.f64 	%fd47, %fd46, %fd46;
	fma.rn.f64 	%fd48, %fd44, %fd44, %fd47;
	setp.le.f64 	%p41, %fd48, 0d3FF0000000000000;
	selp.u64 	%rd659, 1, 0, %p41;
	add.s64 	%rd660, %rd1859, %rd659;
	mul.hi.u32 	%r624, %r622, -1131474031;
	shr.u32 	%r625, %r624, 15;
	mul.lo.s32 	%r626, %r625, 44488;
	sub.s32 	%r627, %r622, %r626;
	mul.lo.s32 	%r628, %r627, 48271;
	mul.lo.s32 	%r629, %r625, 3399;
	setp.lt.u32 	%p42, %r628, %r629;
	xor.b32  	%r630, %r629, 2147483647;
	neg.s32 	%r631, %r629;
	selp.b32 	%r632, %r630, %r631, %p42;
	add.s32 	%r633, %r632, %r628;
	add.s32 	%r634, %r633, -1;
	cvt.rn.f64.u32 	%fd49, %r634;
	div.rn.f64 	%fd50, %fd49, 0d41DFFFFFFF800000;
	mul.hi.u32 	%r635, %r633, -1131474031;
	shr.u32 	%r636, %r635, 15;
	mul.lo.s32 	%r637, %r636, 44488;
	sub.s32 	%r638, %r633, %r637;
	mul.lo.s32 	%r639, %r638, 48271;
	mul.lo.s32 	%r640, %r636, 3399;
	setp.lt.u32 	%p43, %r639, %r640;
	xor.b32  	%r641, %r640, 2147483647;
	neg.s32 	%r642, %r640;
	selp.b32 	%r643, %r641, %r642, %p43;
	add.s32 	%r644, %r643, %r639;
	add.s32 	%r645, %r644, -1;
	cvt.rn.f64.u32 	%fd51, %r645;
	div.rn.f64 	%fd52, %fd51, 0d41DFFFFFFF800000;
	mul.f64 	%fd53, %fd52, %fd52;
	fma.rn.f64 	%fd54, %fd50, %fd50, %fd53;
	setp.le.f64 	%p44, %fd54, 0d3FF0000000000000;
	selp.u64 	%rd661, 1, 0, %p44;
	add.s64 	%rd662, %rd660, %rd661;
	mul.hi.u32 	%r646, %r644, -1131474031;
	shr.u32 	%r647, %r646, 15;
	mul.lo.s32 	%r648, %r647, 44488;
	sub.s32 	%r649, %r644, %r648;
	mul.lo.s32 	%r650, %r649, 48271;
	mul.lo.s32 	%r651, %r647, 3399;
	setp.lt.u32 	%p45, %r650, %r651;
	xor.b32  	%r652, %r651, 2147483647;
	neg.s32 	%r653, %r651;
	selp.b32 	%r654, %r652, %r653, %p45;
	add.s32 	%r655, %r654, %r650;
	add.s32 	%r656, %r655, -1;
	cvt.rn.f64.u32 	%fd55, %r656;
	div.rn.f64 	%fd56, %fd55, 0d41DFFFFFFF800000;
	mul.hi.u32 	%r657, %r655, -1131474031;
	shr.u32 	%r658, %r657, 15;
	mul.lo.s32 	%r659, %r658, 44488;
	sub.s32 	%r660, %r655, %r659;
	mul.lo.s32 	%r661, %r660, 48271;
	mul.lo.s32 	%r662, %r658, 3399;
	setp.lt.u32 	%p46, %r661, %r662;
	xor.b32  	%r663, %r662, 2147483647;
	neg.s32 	%r664, %r662;
	selp.b32 	%r665, %r663, %r664, %p46;
	add.s32 	%r666, %r665, %r661;
	add.s32 	%r667, %r666, -1;
	cvt.rn.f64.u32 	%fd57, %r667;
	div.rn.f64 	%fd58, %fd57, 0d41DFFFFFFF800000;
	mul.f64 	%fd59, %fd58, %fd58;
	fma.rn.f64 	%fd60, %fd56, %fd56, %fd59;
	setp.le.f64 	%p47, %fd60, 0d3FF0000000000000;
	selp.u64 	%rd663, 1, 0, %p47;
	add.s64 	%rd664, %rd662, %rd663;
	mul.hi.u32 	%r668, %r666, -1131474031;
	shr.u32 	%r669, %r668, 15;
	mul.lo.s32 	%r670, %r669, 44488;
	sub.s32 	%r671, %r666, %r670;
	mul.lo.s32 	%r672, %r671, 48271;
	mul.lo.s32 	%r673, %r669, 3399;
	setp.lt.u32 	%p48, %r672, %r673;
	xor.b32  	%r674, %r673, 2147483647;
	neg.s32 	%r675, %r673;
	selp.b32 	%r676, %r674, %r675, %p48;
	add.s32 	%r677, %r676, %r672;
	add.s32 	%r678, %r677, -1;
	cvt.rn.f64.u32 	%fd61, %r678;
	div.rn.f64 	%fd62, %fd61, 0d41DFFFFFFF800000;
	mul.hi.u32 	%r679, %r677, -1131474031;
	shr.u32 	%r680, %r679, 15;
	mul.lo.s32 	%r681, %r680, 44488;
	sub.s32 	%r682, %r677, %r681;
	mul.lo.s32 	%r683, %r682, 48271;
	mul.lo.s32 	%r684, %r680, 3399;
	setp.lt.u32 	%p49, %r683, %r684;
	xor.b32  	%r685, %r684, 2147483647;
	neg.s32 	%r686, %r684;
	selp.b32 	%r687, %r685, %r686, %p49;
	add.s32 	%r6103, %r687, %r683;
	add.s32 	%r688, %r6103, -1;
	cvt.rn.f64.u32 	%fd63, %r688;
	div.rn.f64 	%fd64, %fd63, 0d41DFFFFFFF800000;
	mul.f64 	%fd65, %fd64, %fd64;
	fma.rn.f64 	%fd66, %fd62, %fd62, %fd65;
	setp.le.f64 	%p50, %fd66, 0d3FF0000000000000;
	selp.u64 	%rd665, 1, 0, %p50;
	add.s64 	%rd1859, %rd664, %rd665;
	add.s32 	%r6102, %r6102, 4;
	setp.ne.s32 	%p51, %r6102, %r65;
	@%p51 bra 	$L__BB1_64;
$L__BB1_65:
	setp.eq.s32 	%p52, %r52, 0;
	@%p52 bra 	$L__BB1_69;
	mul.hi.u32 	%r689, %r6103, -1131474031;
	shr.u32 	%r690, %r689, 15;
	mul.lo.s32 	%r691, %r690, 44488;
	sub.s32 	%r692, %r6103, %r691;
	mul.lo.s32 	%r693, %r692, 48271;
	mul.lo.s32 	%r694, %r690, 3399;
	setp.lt.u32 	%p53, %r693, %r694;
	xor.b32  	%r695, %r694, 2147483647;
	neg.s32 	%r696, %r694;
	selp.b32 	%r697, %r695, %r696, %p53;
	add.s32 	%r698, %r697, %r693;
	add.s32 	%r699, %r698, -1;
	cvt.rn.f64.u32 	%fd67, %r699;
	div.rn.f64 	%fd68, %fd67, 0d41DFFFFFFF800000;
	mul.hi.u32 	%r700, %r698, -1131474031;
	shr.u32 	%r701, %r700, 15;
	mul.lo.s32 	%r702, %r701, 44488;
	sub.s32 	%r703, %r698, %r702;
	mul.lo.s32 	%r704, %r703, 48271;
	mul.lo.s32 	%r705, %r701, 3399;
	setp.lt.u32 	%p54, %r704, %r705;
	xor.b32  	%r706, %r705, 2147483647;
	neg.s32 	%r707, %r705;
	selp.b32 	%r708, %r706, %r707, %p54;
	add.s32 	%r71, %r708, %r704;
	add.s32 	%r709, %r71, -1;
	cvt.rn.f64.u32 	%fd69, %r709;
	div.rn.f64 	%fd70, %fd69, 0d41DFFFFFFF800000;
	mul.f64 	%fd71, %fd70, %fd70;
	fma.rn.f64 	%fd72, %fd68, %fd68, %fd71;
	setp.le.f64 	%p55, %fd72, 0d3FF0000000000000;
	selp.u64 	%rd666, 1, 0, %p55;
	add.s64 	%rd1859, %rd1859, %rd666;
	setp.eq.s32 	%p56, %r52, 1;
	@%p56 bra 	$L__BB1_69;
	mul.hi.u32 	%r710, %r71, -1131474031;
	shr.u32 	%r711, %r710, 15;
	mul.lo.s32 	%r712, %r711, 44488;
	sub.s32 	%r713, %r71, %r712;
	mul.lo.s32 	%r714, %r713, 48271;
	mul.lo.s32 	%r715, %r711, 3399;
	setp.lt.u32 	%p57, %r714, %r715;
	xor.b32  	%r716, %r715, 2147483647;
	neg.s32 	%r717, %r715;
	selp.b32 	%r718, %r716, %r717, %p57;
	add.s32 	%r719, %r718, %r714;
	add.s32 	%r720, %r719, -1;
	cvt.rn.f64.u32 	%fd73, %r720;
	div.rn.f64 	%fd74, %fd73, 0d41DFFFFFFF800000;
	mul.hi.u32 	%r721, %r719, -1131474031;
	shr.u32 	%r722, %r721, 15;
	mul.lo.s32 	%r723, %r722, 44488;
	sub.s32 	%r724, %r719, %r723;
	mul.lo.s32 	%r725, %r724, 48271;
	mul.lo.s32 	%r726, %r722, 3399;
	setp.lt.u32 	%p58, %r725, %r726;
	xor.b32  	%r727, %r726, 2147483647;
	neg.s32 	%r728, %r726;
	selp.b32 	%r729, %r727, %r728, %p58;
	add.s32 	%r72, %r729, %r725;
	add.s32 	%r730, %r72, -1;
	cvt.rn.f64.u32 	%fd75, %r730;
	div.rn.f64 	%fd76, %fd75, 0d41DFFFFFFF800000;
	mul.f64 	%fd77, %fd76, %fd76;
	fma.rn.f64 	%fd78, %fd74, %fd74, %fd77;
	setp.le.f64 	%p59, %fd78, 0d3FF0000000000000;
	selp.u64 	%rd667, 1, 0, %p59;
	add.s64 	%rd1859, %rd1859, %rd667;
	setp.eq.s32 	%p60, %r52, 2;
	@%p60 bra 	$L__BB1_69;
	mul.hi.u32 	%r731, %r72, -1131474031;
	shr.u32 	%r732, %r731, 15;
	mul.lo.s32 	%r733, %r732, 44488;
	sub.s32 	%r734, %r72, %r733;
	mul.lo.s32 	%r735, %r734, 48271;
	mul.lo.s32 	%r736, %r732, 3399;
	setp.lt.u32 	%p61, %r735, %r736;
	xor.b32  	%r737, %r736, 2147483647;
	neg.s32 	%r738, %r736;
	selp.b32 	%r739, %r737, %r738, %p61;
	add.s32 	%r740, %r739, %r735;
	add.s32 	%r741, %r740, -1;
	cvt.rn.f64.u32 	%fd79, %r741;
	div.rn.f64 	%fd80, %fd79, 0d41DFFFFFFF800000;
	mul.hi.u32 	%r742, %r740, -1131474031;
	shr.u32 	%r743, %r742, 15;
	mul.lo.s32 	%r744, %r743, 44488;
	sub.s32 	%r745, %r740, %r744;
	mul.lo.s32 	%r746, %r745, 48271;
	mul.lo.s32 	%r747, %r743, 3399;
	setp.lt.u32 	%p62, %r746, %r747;
	xor.b32  	%r748, %r747, 2147483647;
	neg.s32 	%r749, %r747;
	selp.b32 	%r750, %r748, %r749, %p62;
	add.s32 	%r751, %r750, %r746;
	add.s32 	%r752, %r751, -1;
	cvt.rn.f64.u32 	%fd81, %r752;
	div.rn.f64 	%fd82, %fd81, 0d41DFFFFFFF800000;
	mul.f64 	%fd83, %fd82, %fd82;
	fma.rn.f64 	%fd84, %fd80, %fd80, %fd83;
	setp.le.f64 	%p63, %fd84, 0d3FF0000000000000;
	selp.u64 	%rd668, 1, 0, %p63;
	add.s64 	%rd1859, %rd1859, %rd668;
$L__BB1_69:
	cvt.u32.u64 	%r73, %rd1859;
	shl.b32 	%r74, %r431, 10;
	add.s32 	%r75, %r74, %r50;
	setp.eq.s32 	%p64, %r75, 0;
	mov.b64 	%rd1863, 1;
	@%p64 bra 	$L__BB1_74;
	cvt.s64.s32 	%rd1861, %r75;
	mov.b64 	%rd1862, 48271;
	mov.b64 	%rd1863, 1;
$L__BB1_71:
	and.b64  	%rd672, %rd1861, 1;
	setp.eq.b64 	%p65, %rd672, 1;
	not.pred 	%p66, %p65;
	@%p66 bra 	$L__BB1_73;
	mul.lo.s64 	%rd673, %rd1863, %rd1862;
	mul.hi.u64 	%rd674, %rd673, 8589934597;
	sub.s64 	%rd675, %rd673, %rd674;
	shr.u64 	%rd676, %rd675, 1;
	add.s64 	%rd677, %rd676, %rd674;
	shr.u64 	%rd678, %rd677, 30;
	mul.lo.s64 	%rd679, %rd678, 2147483647;
	sub.s64 	%rd1863, %rd673, %rd679;
$L__BB1_73:
	shr.u64 	%rd77, %rd1861, 1;
	mul.lo.s64 	%rd680, %rd1862, %rd1862;
	mul.hi.u64 	%rd681, %rd680, -9223372032559808509;
	shr.u64 	%rd682, %rd681, 30;
	mul.lo.s64 	%rd683, %rd682, 2147483647;
	sub.s64 	%rd1862, %rd680, %rd683;
	setp.gt.u64 	%p67, %rd1861, 1;
	mov.u64 	%rd1861, %rd77;
	@%p67 bra 	$L__BB1_71;
$L__BB1_74:
	setp.lt.u32 	%p68, %r49, 3;
	mul.lo.s64 	%rd686, %rd1863, %rd36;
	mul.hi.u64 	%rd687, %rd686, 8589934597;
	sub.s64 	%rd688, %rd686, %rd687;
	shr.u64 	%rd689, %rd688, 1;
	add.s64 	%rd690, %rd689, %rd687;
	shr.u64 	%rd691, %rd690, 30;
	cvt.u32.u64 	%r753, %rd691;
	mov.b64 	%rd692, 2147483647;
	cvt.u32.u64 	%r754, %rd692;
	mul.lo.s32 	%r755, %r753, %r754;
	cvt.u32.u64 	%r756, %rd686;
	sub.s32 	%r6106, %r756, %r755;
	mov.b64 	%rd1868, 0;
	@%p68 bra 	$L__BB1_77;
	and.b32  	%r77, %r431, 2147483644;
	mov.b32 	%r6105, 0;
	mov.b64 	%rd1868, 0;
$L__BB1_76:
	mul.hi.u32 	%r758, %r6106, -1131474031;
	shr.u32 	%r759, %r758, 15;
	mul.lo.s32 	%r760, %r759, 44488;
	sub.s32 	%r761, %r6106, %r760;
	mul.lo.s32 	%r762, %r761, 48271;
	mul.lo.s32 	%r763, %r759, 3399;
	setp.lt.u32 	%p69, %r762, %r763;
	xor.b32  	%r764, %r763, 2147483647;
	neg.s32 	%r765, %r763;
	selp.b32 	%r766, %r764, %r765, %p69;
	add.s32 	%r767, %r766, %r762;
	add.s32 	%r768, %r767, -1;
	cvt.rn.f64.u32 	%fd85, %r768;
	div.rn.f64 	%fd86, %fd85, 0d41DFFFFFFF800000;
	mul.hi.u32 	%r769, %r767, -1131474031;
	shr.u32 	%r770, %r769, 15;
	mul.lo.s32 	%r771, %r770, 44488;
	sub.s32 	%r772, %r767, %r771;
	mul.lo.s32 	%r773, %r772, 48271;
	mul.lo.s32 	%r774, %r770, 3399;
	setp.lt.u32 	%p70, %r773, %r774;
	xor.b32  	%r775, %r774, 2147483647;
	neg.s32 	%r776, %r774;
	selp.b32 	%r777, %r775, %r776, %p70;
	add.s32 	%r778, %r777, %r773;
	add.s32 	%r779, %r778, -1;
	cvt.rn.f64.u32 	%fd87, %r779;
	div.rn.f64 	%fd88, %fd87, 0d41DFFFFFFF800000;
	mul.f64 	%fd89, %fd88, %fd88;
	fma.rn.f64 	%fd90, %fd86, %fd86, %fd89;
	setp.le.f64 	%p71, %fd90, 0d3FF0000000000000;
	selp.u64 	%rd694, 1, 0, %p71;
	add.s64 	%rd695, %rd1868, %rd694;
	mul.hi.u32 	%r780, %r778, -1131474031;
	shr.u32 	%r781, %r780, 15;
	mul.lo.s32 	%r782, %r781, 44488;
	sub.s32 	%r783, %r778, %r782;
	mul.lo.s32 	%r784, %r783, 48271;
	mul.lo.s32 	%r785, %r781, 3399;
	setp.lt.u32 	%p72, %r784, %r785;
	xor.b32  	%r786, %r785, 2147483647;
	neg.s32 	%r787, %r785;
	selp.b32 	%r788, %r786, %r787, %p72;
	add.s32 	%r789, %r788, %r784;
	add.s32 	%r790, %r789, -1;
	cvt.rn.f64.u32 	%fd91, %r790;
	div.rn.f64 	%fd92, %fd91, 0d41DFFFFFFF800000;
	mul.hi.u32 	%r791, %r789, -1131474031;
	shr.u32 	%r792, %r791, 15;
	mul.lo.s32 	%r793, %r792, 44488;
	sub.s32 	%r794, %r789, %r793;
	mul.lo.s32 	%r795, %r794, 48271;
	mul.lo.s32 	%r796, %r792, 3399;
	setp.lt.u32 	%p73, %r795, %r796;
	xor.b32  	%r797, %r796, 2147483647;
	neg.s32 	%r798, %r796;
	selp.b32 	%r799, %r797, %r798, %p73;
	add.s32 	%r800, %r799, %r795;
	add.s32 	%r801, %r800, -1;
	cvt.rn.f64.u32 	%fd93, %r801;
	div.rn.f64 	%fd94, %fd93, 0d41DFFFFFFF800000;
	mul.f64 	%fd95, %fd94, %fd94;
	fma.rn.f64 	%fd96, %fd92, %fd92, %fd95;
	setp.le.f64 	%p74, %fd96, 0d3FF0000000000000;
	selp.u64 	%rd696, 1, 0, %p74;
	add.s64 	%rd697, %rd695, %rd696;
	mul.hi.u32 	%r802, %r800, -1131474031;
	shr.u32 	%r803, %r802, 15;
	mul.lo.s32 	%r804, %r803, 44488;
	sub.s32 	%r805, %r800, %r804;
	mul.lo.s32 	%r806, %r805, 48271;
	mul.lo.s32 	%r807, %r803, 3399;
	setp.lt.u32 	%p75, %r806, %r807;
	xor.b32  	%r808, %r807, 2147483647;
	neg.s32 	%r809, %r807;
	selp.b32 	%r810, %r808, %r809, %p75;
	add.s32 	%r811, %r810, %r806;
	add.s32 	%r812, %r811, -1;
	cvt.rn.f64.u32 	%fd97, %r812;
	div.rn.f64 	%fd98, %fd97, 0d41DFFFFFFF800000;
	mul.hi.u32 	%r813, %r811, -1131474031;
	shr.u32 	%r814, %r813, 15;
	mul.lo.s32 	%r815, %r814, 44488;
	sub.s32 	%r816, %r811, %r815;
	mul.lo.s32 	%r817, %r816, 48271;
	mul.lo.s32 	%r818, %r814, 3399;
	setp.lt.u32 	%p76, %r817, %r818;
	xor.b32  	%r819, %r818, 2147483647;
	neg.s32 	%r820, %r818;
	selp.b32 	%r821, %r819, %r820, %p76;
	add.s32 	%r822, %r821, %r817;
	add.s32 	%r823, %r822, -1;
	cvt.rn.f64.u32 	%fd99, %r823;
	div.rn.f64 	%fd100, %fd99, 0d41DFFFFFFF800000;
	mul.f64 	%fd101, %fd100, %fd100;
	fma.rn.f64 	%fd102, %fd98, %fd98, %fd101;
	setp.le.f64 	%p77, %fd102, 0d3FF0000000000000;
	selp.u64 	%rd698, 1, 0, %p77;
	add.s64 	%rd699, %rd697, %rd698;
	mul.hi.u32 	%r824, %r822, -1131474031;
	shr.u32 	%r825, %r824, 15;
	mul.lo.s32 	%r826, %r825, 44488;
	sub.s32 	%r827, %r822, %r826;
	mul.lo.s32 	%r828, %r827, 48271;
	mul.lo.s32 	%r829, %r825, 3399;
	setp.lt.u32 	%p78, %r828, %r829;
	xor.b32  	%r830, %r829, 2147483647;
	neg.s32 	%r831, %r829;
	selp.b32 	%r832, %r830, %r831, %p78;
	add.s32 	%r833, %r832, %r828;
	add.s32 	%r834, %r833, -1;
	cvt.rn.f64.u32 	%fd103, %r834;
	div.rn.f64 	%fd104, %fd103, 0d41DFFFFFFF800000;
	mul.hi.u32 	%r835, %r833, -1131474031;
	shr.u32 	%r836, %r835, 15;
	mul.lo.s32 	%r837, %r836, 44488;
	sub.s32 	%r838, %r833, %r837;
	mul.lo.s32 	%r839, %r838, 48271;
	mul.lo.s32 	%r840, %r836, 3399;
	setp.lt.u32 	%p79, %r839, %r840;
	xor.b32  	%r841, %r840, 2147483647;
	neg.s32 	%r842, %r840;
	selp.b32 	%r843, %r841, %r842, %p79;
	add.s32 	%r6106, %r843, %r839;
	add.s32 	%r844, %r6106, -1;
	cvt.rn.f64.u32 	%fd105, %r844;
	div.rn.f64 	%fd106, %fd105, 0d41DFFFFFFF800000;
	mul.f64 	%fd107, %fd106, %fd106;
	fma.rn.f64 	%fd108, %fd104, %fd104, %fd107;
	setp.le.f64 	%p80, %fd108, 0d3FF0000000000000;
	selp.u64 	%rd700, 1, 0, %p80;
	add.s64 	%rd1868, %rd699, %rd700;
	add.s32 	%r6105, %r6105, 4;
	setp.ne.s32 	%p81, %r6105, %r77;
	@%p81 bra 	$L__BB1_76;
$L__BB1_77:
	setp.eq.s32 	%p82, %r52, 0;
	@%p82 bra 	$L__BB1_81;
	mul.hi.u32 	%r845, %r6106, -1131474031;
	shr.u32 	%r846, %r845, 15;
	mul.lo.s32 	%r847, %r846, 44488;
	sub.s32 	%r848, %r6106, %r847;
	mul.lo.s32 	%r849, %r848, 48271;
	mul.lo.s32 	%r850, %r846, 3399;
	setp.lt.u32 	%p83, %r849, %r850;
	xor.b32  	%r851, %r850, 2147483647;
	neg.s32 	%r852, %r850;
	selp.b32 	%r853, %r851, %r852, %p83;
	add.s32 	%r854, %r853, %r849;
	add.s32 	%r855, %r854, -1;
	cvt.rn.f64.u32 	%fd109, %r855;
	div.rn.f64 	%fd110, %fd109, 0d41DFFFFFFF800000;
	mul.hi.u32 	%r856, %r854, -1131474031;
	shr.u32 	%r857, %r856, 15;
	mul.lo.s32 	%r858, %r857, 44488;
	sub.s32 	%r859, %r854, %r858;
	mul.lo.s32 	%r860, %r859, 48271;
	mul.lo.s32 	%r861, %r857, 3399;
	setp.lt.u32 	%p84, %r860, %r861;
	xor.b32  	%r862, %r861, 2147483647;
	neg.s32 	%r863, %r861;
	selp.b32 	%r864, %r862, %r863, %p84;
	add.s32 	%r83, %r864, %r860;
	add.s32 	%r865, %r83, -1;
	cvt.rn.f64.u32 	%fd111, %r865;
	div.rn.f64 	%fd112, %fd111, 0d41DFFFFFFF800000;
	mul.f64 	%fd113, %fd112, %fd112;
	fma.rn.f64 	%fd114, %fd110, %fd110, %fd113;
	setp.le.f64 	%p85, %fd114, 0d3FF0000000000000;
	selp.u64 	%rd701, 1, 0, %p85;
	add.s64 	%rd1868, %rd1868, %rd701;
	setp.eq.s32 	%p86, %r52, 1;
	@%p86 bra 	$L__BB1_81;
	mul.hi.u32 	%r866, %r83, -1131474031;
	shr.u32 	%r867, %r866, 15;
	mul.lo.s32 	%r868, %r867, 44488;
	sub.s32 	%r869, %r83, %r868;
	mul.lo.s32 	%r870, %r869, 48271;
	mul.lo.s32 	%r871, %r867, 3399;
	setp.lt.u32 	%p87, %r870, %r871;
	xor.b32  	%r872, %r871, 2147483647;
	neg.s32 	%r873, %r871;
	selp.b32 	%r874, %r872, %r873, %p87;
	add.s32 	%r875, %r874, %r870;
	add.s32 	%r876, %r875, -1;
	cvt.rn.f64.u32 	%fd115, %r876;
	div.rn.f64 	%fd116, %fd115, 0d41DFFFFFFF800000;
	mul.hi.u32 	%r877, %r875, -1131474031;
	shr.u32 	%r878, %r877, 15;
	mul.lo.s32 	%r879, %r878, 44488;
	sub.s32 	%r880, %r875, %r879;
	mul.lo.s32 	%r881, %r880, 48271;
	mul.lo.s32 	%r882, %r878, 3399;
	setp.lt.u32 	%p88, %r881, %r882;
	xor.b32  	%r883, %r882, 2147483647;
	neg.s32 	%r884, %r882;
	selp.b32 	%r885, %r883, %r884, %p88;
	add.s32 	%r84, %r885, %r881;
	add.s32 	%r886, %r84, -1;
	cvt.rn.f64.u32 	%fd117, %r886;
	div.rn.f64 	%fd118, %fd117, 0d41DFFFFFFF800000;
	mul.f64 	%fd119, %fd118, %fd118;
	fma.rn.f64 	%fd120, %fd116, %fd116, %fd119;
	setp.le.f64 	%p89, %fd120, 0d3FF0000000000000;
	selp.u64 	%rd702, 1, 0, %p89;
	add.s64 	%rd1868, %rd1868, %rd702;
	setp.eq.s32 	%p90, %r52, 2;
	@%p90 bra 	$L__BB1_81;
	mul.hi.u32 	%r887, %r84, -1131474031;
	shr.u32 	%r888, %r887, 15;
	mul.lo.s32 	%r889, %r888, 44488;
	sub.s32 	%r890, %r84, %r889;
	mul.lo.s32 	%r891, %r890, 48271;
	mul.lo.s32 	%r892, %r888, 3399;
	setp.lt.u32 	%p91, %r891, %r892;
	xor.b32  	%r893, %r892, 2147483647;
	neg.s32 	%r894, %r892;
	selp.b32 	%r895, %r893, %r894, %p91;
	add.s32 	%r896, %r895, %r891;
	add.s32 	%r897, %r896, -1;
	cvt.rn.f64.u32 	%fd121, %r897;
	div.rn.f64 	%fd122, %fd121, 0d41DFFFFFFF800000;
	mul.hi.u32 	%r898, %r896, -1131474031;
	shr.u32 	%r899, %r898, 15;
	mul.lo.s32 	%r900, %r899, 44488;
	sub.s32 	%r901, %r896, %r900;
	mul.lo.s32 	%r902, %r901, 48271;
	mul.lo.s32 	%r903, %r899, 3399;
	setp.lt.u32 	%p92, %r902, %r903;
	xor.b32  	%r904, %r903, 2147483647;
	neg.s32 	%r905, %r903;
	selp.b32 	%r906, %r904, %r905, %p92;
	add.s32 	%r907, %r906, %r902;
	add.s32 	%r908, %r907, -1;
	cvt.rn.f64.u32 	%fd123, %r908;
	div.rn.f64 	%fd124, %fd123, 0d41DFFFFFFF800000;
	mul.f64 	%fd125, %fd124, %fd124;
	fma.rn.f64 	%fd126, %fd122, %fd122, %fd125;
	setp.le.f64 	%p93, %fd126, 0d3FF0000000000000;
	selp.u64 	%rd703, 1, 0, %p93;
	add.s64 	%rd1868, %rd1868, %rd703;
$L__BB1_81:
	cvt.u32.u64 	%r85, %rd1868;
	add.s32 	%r86, %r75, %r62;
	setp.eq.s32 	%p94, %r86, 0;
	mov.b64 	%rd1872, 1;
	@%p94 bra 	$L__BB1_86;
	cvt.s64.s32 	%rd1870, %r86;
	mov.b64 	%rd1871, 48271;
	mov.b64 	%rd1872, 1;
$L__BB1_83:
	and.b64  	%rd707, %rd1870, 1;
	setp.eq.b64 	%p95, %rd707, 1;
	not.pred 	%p96, %p95;
	@%p96 bra 	$L__BB1_85;
	mul.lo.s64 	%rd708, %rd1872, %rd1871;
	mul.hi.u64 	%rd709, %rd708, 8589934597;
	sub.s64 	%rd710, %rd708, %rd709;
	shr.u64 	%rd711, %rd710, 1;
	add.s64 	%rd712, %rd711, %rd709;
	shr.u64 	%rd713, %rd712, 30;
	mul.lo.s64 	%rd714, %rd713, 2147483647;
	sub.s64 	%rd1872, %rd708, %rd714;
$L__BB1_85:
	shr.u64 	%rd94, %rd1870, 1;
	mul.lo.s64 	%rd715, %rd1871, %rd1871;
	mul.hi.u64 	%rd716, %rd715, -9223372032559808509;
	shr.u64 	%rd717, %rd716, 30;
	mul.lo.s64 	%rd718, %rd717, 2147483647;
	sub.s64 	%rd1871, %rd715, %rd718;
	setp.gt.u64 	%p97, %rd1870, 1;
	mov.u64 	%rd1870, %rd94;
	@%p97 bra 	$L__BB1_83;
$L__BB1_86:
	setp.lt.u32 	%p98, %r49, 3;
	mul.lo.s64 	%rd721, %rd1872, %rd36;
	mul.hi.u64 	%rd722, %rd721, 8589934597;
	sub.s64 	%rd723, %rd721, %rd722;
	shr.u64 	%rd724, %rd723, 1;
	add.s64 	%rd725, %rd724, %rd722;
	shr.u64 	%rd726, %rd725, 30;
	cvt.u32.u64 	%r909, %rd726;
	mov.b64 	%rd727, 2147483647;
	cvt.u32.u64 	%r910, %rd727;
	mul.lo.s32 	%r911, %r909, %r910;
	cvt.u32.u64 	%r912, %rd721;
	sub.s32 	%r6109, %r912, %r911;
	mov.b64 	%rd1877, 0;
	@%p98 bra 	$L__BB1_89;
	and.b32  	%r88, %r431, 2147483644;
	mov.b32 	%r6108, 0;
	mov.b64 	%rd1877, 0;
$L__BB1_88:
	mul.hi.u32 	%r914, %r6109, -1131474031;
	shr.u32 	%r915, %r914, 15;
	mul.lo.s32 	%r916, %r915, 44488;
	sub.s32 	%r917, %r6109, %r916;
	mul.lo.s32 	%r918, %r917, 48271;
	mul.lo.s32 	%r919, %r915, 3399;
	setp.lt.u32 	%p99, %r918, %r919;
	xor.b32  	%r920, %r919, 2147483647;
	neg.s32 	%r921, %r919;
	selp.b32 	%r922, %r920, %r921, %p99;
	add.s32 	%r923, %r922, %r918;
	add.s32 	%r924, %r923, -1;
	cvt.rn.f64.u32 	%fd127, %r924;
	div.rn.f64 	%fd128, %fd127, 0d41DFFFFFFF800000;
	mul.hi.u32 	%r925, %r923, -1131474031;
	shr.u32 	%r926, %r925, 15;
	mul.lo.s32 	%r927, %r926, 44488;
	sub.s32 	%r928, %r923, %r927;
	mul.lo.s32 	%r929, %r928, 48271;
	mul.lo.s32 	%r930, %r926, 3399;
	setp.lt.u32 	%p100, %r929, %r930;
	xor.b32  	%r931, %r930, 2147483647;
	neg.s32 	%r932, %r930;
	selp.b32 	%r933, %r931, %r932, %p100;
	add.s32 	%r934, %r933, %r929;
	add.s32 	%r935, %r934, -1;
	cvt.rn.f64.u32 	%fd129, %r935;
	div.rn.f64 	%fd130, %fd129, 0d41DFFFFFFF800000;
	mul.f64 	%fd131, %fd130, %fd130;
	fma.rn.f64 	%fd132, %fd128, %fd128, %fd131;
	setp.le.f64 	%p101, %fd132, 0d3FF0000000000000;
	selp.u64 	%rd729, 1, 0, %p101;
	add.s64 	%rd730, %rd1877, %rd729;
	mul.hi.u32 	%r936, %r934, -1131474031;
	shr.u32 	%r937, %r936, 15;
	mul.lo.s32 	%r938, %r937, 44488;
	sub.s32 	%r939, %r934, %r938;
	mul.lo.s32 	%r940, %r939, 48271;
	mul.lo.s32 	%r941, %r937, 3399;
	setp.lt.u32 	%p102, %r940, %r941;
	xor.b32  	%r942, %r941, 2147483647;
	neg.s32 	%r943, %r941;
	selp.b32 	%r944, %r942, %r943, %p102;
	add.s32 	%r945, %r944, %r940;
	add.s32 	%r946, %r945, -1;
	cvt.rn.f64.u32 	%fd133, %r946;
	div.rn.f64 	%fd134, %fd133, 0d41DFFFFFFF800000;
	mul.hi.u32 	%r947, %r945, -1131474031;
	shr.u32 	%r948, %r947, 15;
	mul.lo.s32 	%r949, %r948, 44488;
	sub.s32 	%r950, %r945, %r949;
	mul.lo.s32 	%r951, %r950, 48271;
	mul.lo.s32 	%r952, %r948, 3399;
	setp.lt.u32 	%p103, %r951, %r952;
	xor.b32  	%r953, %r952, 2147483647;
	neg.s32 	%r954, %r952;
	selp.b32 	%r955, %r953, %r954, %p103;
	add.s32 	%r956, %r955, %r951;
	add.s32 	%r957, %r956, -1;
	cvt.rn.f64.u32 	%fd135, %r957;
	div.rn.f64 	%fd136, %fd135, 0d41DFFFFFFF800000;
	mul.f64 	%fd137, %fd136, %fd136;
	fma.rn.f64 	%fd138, %fd134, %fd134, %fd137;
	setp.le.f64 	%p104, %fd138, 0d3FF0000000000000;
	selp.u64 	%rd731, 1, 0, %p104;
	add.s64 	%rd732, %rd730, %rd731;
	mul.hi.u32 	%r958, %r956, -1131474031;
	shr.u32 	%r959, %r958, 15;
	mul.lo.s32 	%r960, %r959, 44488;
	sub.s32 	%r961, %r956, %r960;
	mul.lo.s32 	%r962, %r961, 48271;
	mul.lo.s32 	%r963, %r959, 3399;
	setp.lt.u32 	%p105, %r962, %r963;
	xor.b32  	%r964, %r963, 2147483647;
	neg.s32 	%r965, %r963;
	selp.b32 	%r966, %r964, %r965, %p105;
	add.s32 	%r967, %r966, %r962;
	add.s32 	%r968, %r967, -1;
	cvt.rn.f64.u32 	%fd139, %r968;
	div.rn.f64 	%fd140, %fd139, 0d41DFFFFFFF800000;
	mul.hi.u32 	%r969, %r967, -1131474031;
	shr.u32 	%r970, %r969, 15;
	mul.lo.s32 	%r971, %r970, 44488;
	sub.s32 	%r972, %r967, %r971;
	mul.lo.s32 	%r973, %r972, 48271;
	mul.lo.s32 	%r974, %r970, 3399;
	setp.lt.u32 	%p106, %r973, %r974;
	xor.b32  	%r975, %r974, 2147483647;
	neg.s32 	%r976, %r974;
	selp.b32 	%r977, %r975, %r976, %p106;
	add.s32 	%r978, %r977, %r973;
	add.s32 	%r979, %r978, -1;
	cvt.rn.f64.u32 	%fd141, %r979;
	div.rn.f64 	%fd142, %fd141, 0d41DFFFFFFF800000;
	mul.f64 	%fd143, %fd142, %fd142;
	fma.rn.f64 	%fd144, %fd140, %fd140, %fd143;
	setp.le.f64 	%p107, %fd144, 0d3FF0000000000000;
	selp.u64 	%rd733, 1, 0, %p107;
	add.s64 	%rd734, %rd732, %rd733;
	mul.hi.u32 	%r980, %r978, -1131474031;
	shr.u32 	%r981, %r980, 15;
	mul.lo.s32 	%r982, %r981, 44488;
	sub.s32 	%r983, %r978, %r982;
	mul.lo.s32 	%r984, %r983, 48271;
	mul.lo.s32 	%r985, %r981, 3399;
	setp.lt.u32 	%p108, %r984, %r985;
	xor.b32  	%r986, %r985, 2147483647;
	neg.s32 	%r987, %r985;
	selp.b32 	%r988, %r986, %r987, %p108;
	add.s32 	%r989, %r988, %r984;
	add.s32 	%r990, %r989, -1;
	cvt.rn.f64.u32 	%fd145, %r990;
	div.rn.f64 	%fd146, %fd145, 0d41DFFFFFFF800000;
	mul.hi.u32 	%r991, %r989, -1131474031;
	shr.u32 	%r992, %r991, 15;
	mul.lo.s32 	%r993, %r992, 44488;
	sub.s32 	%r994, %r989, %r993;
	mul.lo.s32 	%r995, %r994, 48271;
	mul.lo.s32 	%r996, %r992, 3399;
	setp.lt.u32 	%p109, %r995, %r996;
	xor.b32  	%r997, %r996, 2147483647;
	neg.s32 	%r998, %r996;
	selp.b32 	%r999, %r997, %r998, %p109;
	add.s32 	%r6109, %r999, %r995;
	add.s32 	%r1000, %r6109, -1;
	cvt.rn.f64.u32 	%fd147, %r1000;
	div.rn.f64 	%fd148, %fd147, 0d41DFFFFFFF800000;
	mul.f64 	%fd149, %fd148, %fd148;
	fma.rn.f64 	%fd150, %fd146, %fd146, %fd149;
	setp.le.f64 	%p110, %fd150, 0d3FF0000000000000;
	selp.u64 	%rd735, 1, 0, %p110;
	add.s64 	%rd1877, %rd734, %rd735;
	add.s32 	%r6108, %r6108, 4;
	setp.ne.s32 	%p111, %r6108, %r88;
	@%p111 bra 	$L__BB1_88;
$L__BB1_89:
	setp.eq.s32 	%p112, %r52, 0;
	@%p112 bra 	$L__BB1_93;
	mul.hi.u32 	%r1001, %r6109, -1131474031;
	shr.u32 	%r1002, %r1001, 15;
	mul.lo.s32 	%r1003, %r1002, 44488;
	sub.s32 	%r1004, %r6109, %r1003;
	mul.lo.s32 	%r1005, %r1004, 48271;
	mul.lo.s32 	%r1006, %r1002, 3399;
	setp.lt.u32 	%p113, %r1005, %r1006;
	xor.b32  	%r1007, %r1006, 2147483647;
	neg.s32 	%r1008, %r1006;
	selp.b32 	%r1009, %r1007, %r1008, %p113;
	add.s32 	%r1010, %r1009, %r1005;
	add.s32 	%r1011, %r1010, -1;
	cvt.rn.f64.u32 	%fd151, %r1011;
	div.rn.f64 	%fd152, %fd151, 0d41DFFFFFFF800000;
	mul.hi.u32 	%r1012, %r1010, -1131474031;
	shr.u32 	%r1013, %r1012, 15;
	mul.lo.s32 	%r1014, %r1013, 44488;
	sub.s32 	%r1015, %r1010, %r1014;
	mul.lo.s32 	%r1016, %r1015, 48271;
	mul.lo.s32 	%r1017, %r1013, 3399;
	setp.lt.u32 	%p114, %r1016, %r1017;
	xor.b32  	%r1018, %r1017, 2147483647;
	neg.s32 	%r1019, %r1017;
	selp.b32 	%r1020, %r1018, %r1019, %p114;
	add.s32 	%r94, %r1020, %r1016;
	add.s32 	%r1021, %r94, -1;
	cvt.rn.f64.u32 	%fd153, %r1021;
	div.rn.f64 	%fd154, %fd153, 0d41DFFFFFFF800000;
	mul.f64 	%fd155, %fd154, %fd154;
	fma.rn.f64 	%fd156, %fd152, %fd152, %fd155;
	setp.le.f64 	%p115, %fd156, 0d3FF0000000000000;
	selp.u64 	%rd736, 1, 0, %p115;
	add.s64 	%rd1877, %rd1877, %rd736;
	setp.eq.s32 	%p116, %r52, 1;
	@%p116 bra 	$L__BB1_93;
	mul.hi.u32 	%r1022, %r94, -1131474031;
	shr.u32 	%r1023, %r1022, 15;
	mul.lo.s32 	%r1024, %r1023, 44488;
	sub.s32 	%r1025, %r94, %r1024;
	mul.lo.s32 	%r1026, %r1025, 48271;
	mul.lo.s32 	%r1027, %r1023, 3399;
	setp.lt.u32 	%p117, %r1026, %r1027;
	xor.b32  	%r1028, %r1027, 2147483647;
	neg.s32 	%r1029, %r1027;
	selp.b32 	%r1030, %r1028, %r1029, %p117;
	add.s32 	%r1031, %r1030, %r1026;
	add.s32 	%r1032, %r1031, -1;
	cvt.rn.f64.u32 	%fd157, %r1032;
	div.rn.f64 	%fd158, %fd157, 0d41DFFFFFFF800000;
	mul.hi.u32 	%r1033, %r1031, -1131474031;
	shr.u32 	%r1034, %r1033, 15;
	mul.lo.s32 	%r1035, %r1034, 44488;
	sub.s32 	%r1036, %r1031, %r1035;
	mul.lo.s32 	%r1037, %r1036, 48271;
	mul.lo.s32 	%r1038, %r1034, 3399;
	setp.lt.u32 	%p118, %r1037, %r1038;
	xor.b32  	%r1039, %r1038, 2147483647;
	neg.s32 	%r1040, %r1038;
	selp.b32 	%r1041, %r1039, %r1040, %p118;
	add.s32 	%r95, %r1041, %r1037;
	add.s32 	%r1042, %r95, -1;
	cvt.rn.f64.u32 	%fd159, %r1042;
	div.rn.f64 	%fd160, %fd159, 0d41DFFFFFFF800000;
	mul.f64 	%fd161, %fd160, %fd160;
	fma.rn.f64 	%fd162, %fd158, %fd158, %fd161;
	setp.le.f64 	%p119, %fd162, 0d3FF0000000000000;
	selp.u64 	%rd737, 1, 0, %p119;
	add.s64 	%rd1877, %rd1877, %rd737;
	setp.eq.s32 	%p120, %r52, 2;
	@%p120 bra 	$L__BB1_93;
	mul.hi.u32 	%r1043, %r95, -1131474031;
	shr.u32 	%r1044, %r1043, 15;
	mul.lo.s32 	%r1045, %r1044, 44488;
	sub.s32 	%r1046, %r95, %r1045;
	mul.lo.s32 	%r1047, %r1046, 48271;
	mul.lo.s32 	%r1048, %r1044, 3399;
	setp.lt.u32 	%p121, %r1047, %r1048;
	xor.b32  	%r1049, %r1048, 2147483647;
	neg.s32 	%r1050, %r1048;
	selp.b32 	%r1051, %r1049, %r1050, %p121;
	add.s32 	%r1052, %r1051, %r1047;
	add.s32 	%r1053, %r1052, -1;
	cvt.rn.f64.u32 	%fd163, %r1053;
	div.rn.f64 	%fd164, %fd163, 0d41DFFFFFFF800000;
	mul.hi.u32 	%r1054, %r1052, -1131474031;
	shr.u32 	%r1055, %r1054, 15;
	mul.lo.s32 	%r1056, %r1055, 44488;
	sub.s32 	%r1057, %r1052, %r1056;
	mul.lo.s32 	%r1058, %r1057, 48271;
	mul.lo.s32 	%r1059, %r1055, 3399;
	setp.lt.u32 	%p122, %r1058, %r1059;
	xor.b32  	%r1060, %r1059, 2147483647;
	neg.s32 	%r1061, %r1059;
	selp.b32 	%r1062, %r1060, %r1061, %p122;
	add.s32 	%r1063, %r1062, %r1058;
	add.s32 	%r1064, %r1063, -1;
	cvt.rn.f64.u32 	%fd165, %r1064;
	div.rn.f64 	%fd166, %fd165, 0d41DFFFFFFF800000;
	mul.f64 	%fd167, %fd166, %fd166;
	fma.rn.f64 	%fd168, %fd164, %fd164, %fd167;
	setp.le.f64 	%p123, %fd168, 0d3FF0000000000000;
	selp.u64 	%rd738, 1, 0, %p123;
	add.s64 	%rd1877, %rd1877, %rd738;
$L__BB1_93:
	cvt.u32.u64 	%r96, %rd1877;
	shl.b32 	%r97, %r431, 11;
	add.s32 	%r98, %r97, %r50;
	setp.eq.s32 	%p124, %r98, 0;
	mov.b64 	%rd1881, 1;
	@%p124 bra 	$L__BB1_98;
	cvt.s64.s32 	%rd1879, %r98;
	mov.b64 	%rd1880, 48271;
	mov.b64 	%rd1881, 1;
$L__BB1_95:
	and.b64  	%rd742, %rd1879, 1;
	setp.eq.b64 	%p125, %rd742, 1;
	not.pred 	%p126, %p125;
	@%p126 bra 	$L__BB1_97;
	mul.lo.s64 	%rd743, %rd1881, %rd1880;
	mul.hi.u64 	%rd744, %rd743, 8589934597;
	sub.s64 	%rd745, %rd743, %rd744;
	shr.u64 	%rd746, %rd745, 1;
	add.s64 	%rd747, %rd746, %rd744;
	shr.u64 	%rd748, %rd747, 30;
	mul.lo.s64 	%rd749, %rd748, 2147483647;
	sub.s64 	%rd1881, %rd743, %rd749;
$L__BB1_97:
	shr.u64 	%rd111, %rd1879, 1;
	mul.lo.s64 	%rd750, %rd1880, %rd1880;
	mul.hi.u64 	%rd751, %rd750, -9223372032559808509;
	shr.u64 	%rd752, %rd751, 30;
	mul.lo.s64 	%rd753, %rd752, 2147483647;
	sub.s64 	%rd1880, %rd750, %rd753;
	setp.gt.u64 	%p127, %rd1879, 1;
	mov.u64 	%rd1879, %rd111;
	@%p127 bra 	$L__BB1_95;
$L__BB1_98:
	setp.lt.u32 	%p128, %r49, 3;
	mul.lo.s64 	%rd756, %rd1881, %rd36;
	mul.hi.u64 	%rd757, %rd756, 8589934597;
	sub.s64 	%rd758, %rd756, %rd757;
	shr.u64 	%rd759, %rd758, 1;
	add.s64 	%rd760, %rd759, %rd757;
	shr.u64 	%rd761, %rd760, 30;
	cvt.u32.u64 	%r1065, %rd761;
	mov.b64 	%rd762, 2147483647;
	cvt.u32.u64 	%r1066, %rd762;
	mul.lo.s32 	%r1067, %r1065, %r1066;
	cvt.u32.u64 	%r1068, %rd756;
	sub.s32 	%r6112, %r1068, %r1067;
	mov.b64 	%rd1886, 0;
	@%p128 bra 	$L__BB1_101;
	and.b32  	%r100, %r431, 2147483644;
	mov.b32 	%r6111, 0;
	mov.b64 	%rd1886, 0;
$L__BB1_100:
	mul.hi.u32 	%r1070, %r6112, -1131474031;
	shr.u32 	%r1071, %r1070, 15;
	mul.lo.s32 	%r1072, %r1071, 44488;
	sub.s32 	%r1073, %r6112, %r1072;
	mul.lo.s32 	%r1074, %r1073, 48271;
	mul.lo.s32 	%r1075, %r1071, 3399;
	setp.lt.u32 	%p129, %r1074, %r1075;
	xor.b32  	%r1076, %r1075, 2147483647;
	neg.s32 	%r1077, %r1075;
	selp.b32 	%r1078, %r1076, %r1077, %p129;
	add.s32 	%r1079, %r1078, %r1074;
	add.s32 	%r1080, %r1079, -1;
	cvt.rn.f64.u32 	%fd169, %r1080;
	div.rn.f64 	%fd170, %fd169, 0d41DFFFFFFF800000;
	mul.hi.u32 	%r1081, %r1079, -1131474031;
	shr.u32 	%r1082, %r1081, 15;
	mul.lo.s32 	%r1083, %r1082, 44488;
	sub.s32 	%r1084, %r1079, %r1083;
	mul.lo.s32 	%r1085, %r1084, 48271;
	mul.lo.s32 	%r1086, %r1082, 3399;
	setp.lt.u32 	%p130, %r1085, %r1086;
	xor.b32  	%r1087, %r1086, 2147483647;
	neg.s32 	%r1088, %r1086;
	selp.b32 	%r1089, %r1087, %r1088, %p130;
	add.s32 	%r1090, %r1089, %r1085;
	add.s32 	%r1091, %r1090, -1;
	cvt.rn.f64.u32 	%fd171, %r1091;
	div.rn.f64 	%fd172, %fd171, 0d41DFFFFFFF800000;
	mul.f64 	%fd173, %fd172, %fd172;
	fma.rn.f64 	%fd174, %fd170, %fd170, %fd173;
	setp.le.f64 	%p131, %fd174, 0d3FF0000000000000;
	selp.u64 	%rd764, 1, 0, %p131;
	add.s64 	%rd765, %rd1886, %rd764;
	mul.hi.u32 	%r1092, %r1090, -1131474031;
	shr.u32 	%r1093, %r1092, 15;
	mul.lo.s32 	%r1094, %r1093, 44488;
	sub.s32 	%r1095, %r1090, %r1094;
	mul.lo.s32 	%r1096, %r1095, 48271;
	mul.lo.s32 	%r1097, %r1093, 3399;
	setp.lt.u32 	%p132, %r1096, %r1097;
	xor.b32  	%r1098, %r1097, 2147483647;
	neg.s32 	%r1099, %r1097;
	selp.b32 	%r1100, %r1098, %r1099, %p132;
	add.s32 	%r1101, %r1100, %r1096;
	add.s32 	%r1102, %r1101, -1;
	cvt.rn.f64.u32 	%fd175, %r1102;
	div.rn.f64 	%fd176, %fd175, 0d41DFFFFFFF800000;
	mul.hi.u32 	%r1103, %r1101, -1131474031;
	shr.u32 	%r1104, %r1103, 15;
	mul.lo.s32 	%r1105, %r1104, 44488;
	sub.s32 	%r1106, %r1101, %r1105;
	mul.lo.s32 	%r1107, %r1106, 48271;
	mul.lo.s32 	%r1108, %r1104, 3399;
	setp.lt.u32 	%p133, %r1107, %r1108;
	xor.b32  	%r1109, %r1108, 2147483647;
	neg.s32 	%r1110, %r1108;
	selp.b32 	%r1111, %r1109, %r1110, %p133;
	add.s32 	%r1112, %r1111, %r1107;
	add.s32 	%r1113, %r1112, -1;
	cvt.rn.f64.u32 	%fd177, %r1113;
	div.rn.f64 	%fd178, %fd177, 0d41DFFFFFFF800000;
	mul.f64 	%fd179, %fd178, %fd178;
	fma.rn.f64 	%fd180, %fd176, %fd176, %fd179;
	setp.le.f64 	%p134, %fd180, 0d3FF0000000000000;
	selp.u64 	%rd766, 1, 0, %p134;
	add.s64 	%rd767, %rd765, %rd766;
	mul.hi.u32 	%r1114, %r1112, -1131474031;
	shr.u32 	%r1115, %r1114, 15;
	mul.lo.s32 	%r1116, %r1115, 44488;
	sub.s32 	%r1117, %r1112, %r1116;
	mul.lo.s32 	%r1118, %r1117, 48271;
	mul.lo.s32 	%r1119, %r1115, 3399;
	setp.lt.u32 	%p135, %r1118, %r1119;
	xor.b32  	%r1120, %r1119, 2147483647;
	neg.s32 	%r1121, %r1119;
	selp.b32 	%r1122, %r1120, %r1121, %p135;
	add.s32 	%r1123, %r1122, %r1118;
	add.s32 	%r1124, %r1123, -1;
	cvt.rn.f64.u32 	%fd181, %r1124;
	div.rn.f64 	%fd182, %fd181, 0d41DFFFFFFF800000;
	mul.hi.u32 	%r1125, %r1123, -1131474031;
	shr.u32 	%r1126, %r1125, 15;
	mul.lo.s32 	%r1127, %r1126, 44488;
	sub.s32 	%r1128, %r1123, %r1127;
	mul.lo.s32 	%r1129, %r1128, 48271;
	mul.lo.s32 	%r1130, %r1126, 3399;
	setp.lt.u32 	%p136, %r1129, %r1130;
	xor.b32  	%r1131, %r1130, 2147483647;
	neg.s32 	%r1132, %r1130;
	selp.b32 	%r1133, %r1131, %r1132, %p136;
	add.s32 	%r1134, %r1133, %r1129;
	add.s32 	%r1135, %r1134, -1;
	cvt.rn.f64.u32 	%fd183, %r1135;
	div.rn.f64 	%fd184, %fd183, 0d41DFFFFFFF800000;
	mul.f64 	%fd185, %fd184, %fd184;
	fma.rn.f64 	%fd186, %fd182, %fd182, %fd185;
	setp.le.f64 	%p137, %fd186, 0d3FF0000000000000;
	selp.u64 	%rd768, 1, 0, %p137;
	add.s64 	%rd769, %rd767, %rd768;
	mul.hi.u32 	%r1136, %r1134, -1131474031;
	shr.u32 	%r1137, %r1136, 15;
	mul.lo.s32 	%r1138, %r1137, 44488;
	sub.s32 	%r1139, %r1134, %r1138;
	mul.lo.s32 	%r1140, %r1139, 48271;
	mul.lo.s32 	%r1141, %r1137, 3399;
	setp.lt.u32 	%p138, %r1140, %r1141;
	xor.b32  	%r1142, %r1141, 2147483647;
	neg.s32 	%r1143, %r1141;
	selp.b32 	%r1144, %r1142, %r1143, %p138;
	add.s32 	%r1145, %r1144, %r1140;
	add.s32 	%r1146, %r1145, -1;
	cvt.rn.f64.u32 	%fd187, %r1146;
	div.rn.f64 	%fd188, %fd187, 0d41DFFFFFFF800000;
	mul.hi.u32 	%r1147, %r1145, -1131474031;
	shr.u32 	%r1148, %r1147, 15;
	mul.lo.s32 	%r1149, %r1148, 44488;
	sub.s32 	%r1150, %r1145, %r1149;
	mul.lo.s32 	%r1151, %r1150, 48271;
	mul.lo.s32 	%r1152, %r1148, 3399;
	setp.lt.u32 	%p139, %r1151, %r1152;
	xor.b32  	%r1153, %r1152, 2147483647;
	neg.s32 	%r1154, %r1152;
	selp.b32 	%r1155, %r1153, %r1154, %p139;
	add.s32 	%r6112, %r1155, %r1151;
	add.s32 	%r1156, %r6112, -1;
	cvt.rn.f64.u32 	%fd189, %r1156;
	div.rn.f64 	%fd190, %fd189, 0d41DFFFFFFF800000;
	mul.f64 	%fd191, %fd190, %fd190;
	fma.rn.f64 	%fd192, %fd188, %fd188, %fd191;
	setp.le.f64 	%p140, %fd192, 0d3FF0000000000000;
	selp.u64 	%rd770, 1, 0, %p140;
	add.s64 	%rd1886, %rd769, %rd770;
	add.s32 	%r6111, %r6111, 4;
	setp.ne.s32 	%p141, %r6111, %r100;
	@%p141 bra 	$L__BB1_100;
$L__BB1_101:
	setp.eq.s32 	%p142, %r52, 0;
	@%p142 bra 	$L__BB1_105;
	mul.hi.u32 	%r1157, %r6112, -1131474031;
	shr.u32 	%r1158, %r1157, 15;
	mul.lo.s32 	%r1159, %r1158, 44488;
	sub.s32 	%r1160, %r6112, %r1159;
	mul.lo.s32 	%r1161, %r1160, 48271;
	mul.lo.s32 	%r1162, %r1158, 3399;
	setp.lt.u32 	%p143, %r1161, %r1162;
	xor.b32  	%r1163, %r1162, 2147483647;
	neg.s32 	%r1164, %r1162;
	selp.b32 	%r1165, %r1163, %r1164, %p143;
	add.s32 	%r1166, %r1165, %r1161;
	add.s32 	%r1167, %r1166, -1;
	cvt.rn.f64.u32 	%fd193, %r1167;
	div.rn.f64 	%fd194, %fd193, 0d41DFFFFFFF800000;
	mul.hi.u32 	%r1168, %r1166, -1131474031;
	shr.u32 	%r1169, %r1168, 15;
	mul.lo.s32 	%r1170, %r1169, 44488;
	sub.s32 	%r1171, %r1166, %r1170;
	mul.lo.s32 	%r1172, %r1171, 48271;
	mul.lo.s32 	%r1173, %r1169, 3399;
	setp.lt.u32 	%p144, %r1172, %r1173;
	xor.b32  	%r1174, %r1173, 2147483647;
	neg.s32 	%r1175, %r1173;
	selp.b32 	%r1176, %r1174, %r1175, %p144;
	add.s32 	%r106, %r1176, %r1172;
	add.s32 	%r1177, %r106, -1;
	cvt.rn.f64.u32 	%fd195, %r1177;
	div.rn.f64 	%fd196, %fd195, 0d41DFFFFFFF800000;
	mul.f64 	%fd197, %fd196, %fd196;
	fma.rn.f64 	%fd198, %fd194, %fd194, %fd197;
	setp.le.f64 	%p145, %fd198, 0d3FF0000000000000;
	selp.u64 	%rd771, 1, 0, %p145;
	add.s64 	%rd1886, %rd1886, %rd771;
	setp.eq.s32 	%p146, %r52, 1;
	@%p146 bra 	$L__BB1_105;
	mul.hi.u32 	%r1178, %r106, -1131474031;
	shr.u32 	%r1179, %r1178, 15;
	mul.lo.s32 	%r1180, %r1179, 44488;
	sub.s32 	%r1181, %r106, %r1180;
	mul.lo.s32 	%r1182, %r1181, 48271;
	mul.lo.s32 	%r1183, %r1179, 3399;
	setp.lt.u32 	%p147, %r1182, %r1183;
	xor.b32  	%r1184, %r1183, 2147483647;
	neg.s32 	%r1185, %r1183;
	selp.b32 	%r1186, %r1184, %r1185, %p147;
	add.s32 	%r1187, %r1186, %r1182;
	add.s32 	%r1188, %r1187, -1;
	cvt.rn.f64.u32 	%fd199, %r1188;
	div.rn.f64 	%fd200, %fd199, 0d41DFFFFFFF800000;
	mul.hi.u32 	%r1189, %r1187, -1131474031;
	shr.u32 	%r1190, %r1189, 15;
	mul.lo.s32 	%r1191, %r1190, 44488;
	sub.s32 	%r1192, %r1187, %r1191;
	mul.lo.s32 	%r1193, %r1192, 48271;
	mul.lo.s32 	%r1194, %r1190, 3399;
	setp.lt.u32 	%p148, %r1193, %r1194;
	xor.b32  	%r1195, %r1194, 2147483647;
	neg.s32 	%r1196, %r1194;
	selp.b32 	%r1197, %r1195, %r1196, %p148;
	add.s32 	%r107, %r1197, %r1193;
	add.s32 	%r1198, %r107, -1;
	cvt.rn.f64.u32 	%fd201, %r1198;
	div.rn.f64 	%fd202, %fd201, 0d41DFFFFFFF800000;
	mul.f64 	%fd203, %fd202, %fd202;
	fma.rn.f64 	%fd204, %fd200, %fd200, %fd203;
	setp.le.f64 	%p149, %fd204, 0d3FF0000000000000;
	selp.u64 	%rd772, 1, 0, %p149;
	add.s64 	%rd1886, %rd1886, %rd772;
	setp.eq.s32 	%p150, %r52, 2;
	@%p150 bra 	$L__BB1_105;
	mul.hi.u32 	%r1199, %r107, -1131474031;
	shr.u32 	%r1200, %r1199, 15;
	mul.lo.s32 	%r1201, %r1200, 44488;
	sub.s32 	%r1202, %r107, %r1201;
	mul.lo.s32 	%r1203, %r1202, 48271;
	mul.lo.s32 	%r1204, %r1200, 3399;
	setp.lt.u32 	%p151, %r1203, %r1204;
	xor.b32  	%r1205, %r1204, 2147483647;
	neg.s32 	%r1206, %r1204;
	selp.b32 	%r1207, %r1205, %r1206, %p151;
	add.s32 	%r1208, %r1207, %r1203;
	add.s32 	%r1209, %r1208, -1;
	cvt.rn.f64.u32 	%fd205, %r1209;
	div.rn.f64 	%fd206, %fd205, 0d41DFFFFFFF800000;
	mul.hi.u32 	%r1210, %r1208, -1131474031;
	shr.u32 	%r1211, %r1210, 15;
	mul.lo.s32 	%r1212, %r1211, 44488;
	sub.s32 	%r1213, %r1208, %r1212;
	mul.lo.s32 	%r1214, %r1213, 48271;
	mul.lo.s32 	%r1215, %r1211, 3399;
	setp.lt.u32 	%p152, %r1214, %r1215;
	xor.b32  	%r1216, %r1215, 2147483647;
	neg.s32 	%r1217, %r1215;
	selp.b32 	%r1218, %r1216, %r1217, %p152;
	add.s32 	%r1219, %r1218, %r1214;
	add.s32 	%r1220, %r1219, -1;
	cvt.rn.f64.u32 	%fd207, %r1220;
	div.rn.f64 	%fd208, %fd207, 0d41DFFFFFFF800000;
	mul.f64 	%fd209, %fd208, %fd208;
	fma.rn.f64 	%fd210, %fd206, %fd206, %fd209;
	setp.le.f64 	%p153, %fd210, 0d3FF0000000000000;
	selp.u64 	%rd773, 1, 0, %p153;
	add.s64 	%rd1886, %rd1886, %rd773;
$L__BB1_105:
	cvt.u32.u64 	%r108, %rd1886;
	add.s32 	%r109, %r98, %r62;
	setp.eq.s32 	%p154, %r109, 0;
	mov.b64 	%rd1890, 1;
	@%p154 bra 	$L__BB1_110;
	cvt.s64.s32 	%rd1888, %r109;
	mov.b64 	%rd1889, 48271;
	mov.b64 	%rd1890, 1;
$L__BB1_107:
	and.b64  	%rd777, %rd1888, 1;
	setp.eq.b64 	%p155, %rd777, 1;
	not.pred 	%p156, %p155;
	@%p156 bra 	$L__BB1_109;
	mul.lo.s64 	%rd778, %rd1890, %rd1889;
	mul.hi.u64 	%rd779, %rd778, 8589934597;
	sub.s64 	%rd780, %rd778, %rd779;
	shr.u64 	%rd781, %rd780, 1;
	add.s64 	%rd782, %rd781, %rd779;
	shr.u64 	%rd783, %rd782, 30;
	mul.lo.s64 	%rd784, %rd783, 2147483647;
	sub.s64 	%rd1890, %rd778, %rd784;
$L__BB1_109:
	shr.u64 	%rd128, %rd1888, 1;
	mul.lo.s64 	%rd785, %rd1889, %rd1889;
	mul.hi.u64 	%rd786, %rd785, -9223372032559808509;
	shr.u64 	%rd787, %rd786, 30;
	mul.lo.s64 	%rd788, %rd787, 2147483647;
	sub.s64 	%rd1889, %rd785, %rd788;
	setp.gt.u64 	%p157, %rd1888, 1;
	mov.u64 	%rd1888, %rd128;
	@%p157 bra 	$L__BB1_107;
$L__BB1_110:
	setp.lt.u32 	%p158, %r49, 3;
	mul.lo.s64 	%rd791, %rd1890, %rd36;
	mul.hi.u64 	%rd792, %rd791, 8589934597;
	sub.s64 	%rd793, %rd791, %rd792;
	shr.u64 	%rd794, %rd793, 1;
	add.s64 	%rd795, %rd794, %rd792;
	shr.u64 	%rd796, %rd795, 30;
	cvt.u32.u64 	%r1221, %rd796;
	mov.b64 	%rd797, 2147483647;
	cvt.u32.u64 	%r1222, %rd797;
	mul.lo.s32 	%r1223, %r1221, %r1222;
	cvt.u32.u64 	%r1224, %rd791;
	sub.s32 	%r6115, %r1224, %r1223;
	mov.b64 	%rd1895, 0;
	@%p158 bra 	$L__BB1_113;
	and.b32  	%r111, %r431, 2147483644;
	mov.b32 	%r6114, 0;
	mov.b64 	%rd1895, 0;
$L__BB1_112:
	mul.hi.u32 	%r1226, %r6115, -1131474031;
	shr.u32 	%r1227, %r1226, 15;
	mul.lo.s32 	%r1228, %r1227, 44488;
	sub.s32 	%r1229, %r6115, %r1228;
	mul.lo.s32 	%r1230, %r1229, 48271;
	mul.lo.s32 	%r1231, %r1227, 3399;
	setp.lt.u32 	%p159, %r1230, %r1231;
	xor.b32  	%r1232, %r1231, 2147483647;
	neg.s32 	%r1233, %r1231;
	selp.b32 	%r1234, %r1232, %r1233, %p159;
	add.s32 	%r1235, %r1234, %r1230;
	add.s32 	%r1236, %r1235, -1;
	cvt.rn.f64.u32 	%fd211, %r1236;
	div.rn.f64 	%fd212, %fd211, 0d41DFFFFFFF800000;
	mul.hi.u32 	%r1237, %r1235, -1131474031;
	shr.u32 	%r1238, %r1237, 15;
	mul.lo.s32 	%r1239, %r1238, 44488;
	sub.s32 	%r1240, %r1235, %r1239;
	mul.lo.s32 	%r1241, %r1240, 48271;
	mul.lo.s32 	%r1242, %r1238, 3399;
	setp.lt.u32 	%p160, %r1241, %r1242;
	xor.b32  	%r1243, %r1242, 2147483647;
	neg.s32 	%r1244, %r1242;
	selp.b32 	%r1245, %r1243, %r1244, %p160;
	add.s32 	%r1246, %r1245, %r1241;
	add.s32 	%r1247, %r1246, -1;
	cvt.rn.f64.u32 	%fd213, %r1247;
	div.rn.f64 	%fd214, %fd213, 0d41DFFFFFFF800000;
	mul.f64 	%fd215, %fd214, %fd214;
	fma.rn.f64 	%fd216, %fd212, %fd212, %fd215;
	setp.le.f64 	%p161, %fd216, 0d3FF0000000000000;
	selp.u64 	%rd799, 1, 0, %p161;
	add.s64 	%rd800, %rd1895, %rd799;
	mul.hi.u32 	%r1248, %r1246, -1131474031;
	shr.u32 	%r1249, %r1248, 15;
	mul.lo.s32 	%r1250, %r1249, 44488;
	sub.s32 	%r1251, %r1246, %r1250;
	mul.lo.s32 	%r1252, %r1251, 48271;
	mul.lo.s32 	%r1253, %r1249, 3399;
	setp.lt.u32 	%p162, %r1252, %r1253;
	xor.b32  	%r1254, %r1253, 2147483647;
	neg.s32 	%r1255, %r1253;
	selp.b32 	%r1256, %r1254, %r1255, %p162;
	add.s32 	%r1257, %r1256, %r1252;
	add.s32 	%r1258, %r1257, -1;
	cvt.rn.f64.u32 	%fd217, %r1258;
	div.rn.f64 	%fd218, %fd217, 0d41DFFFFFFF800000;
	mul.hi.u32 	%r1259, %r1257, -1131474031;
	shr.u32 	%r1260, %r1259, 15;
	mul.lo.s32 	%r1261, %r1260, 44488;
	sub.s32 	%r1262, %r1257, %r1261;
	mul.lo.s32 	%r1263, %r1262, 48271;
	mul.lo.s32 	%r1264, %r1260, 3399;
	setp.lt.u32 	%p163, %r1263, %r1264;
	xor.b32  	%r1265, %r1264, 2147483647;
	neg.s32 	%r1266, %r1264;
	selp.b32 	%r1267, %r1265, %r1266, %p163;
	add.s32 	%r1268, %r1267, %r1263;
	add.s32 	%r1269, %r1268, -1;
	cvt.rn.f64.u32 	%fd219, %r1269;
	div.rn.f64 	%fd220, %fd219, 0d41DFFFFFFF800000;
	mul.f64 	%fd221, %fd220, %fd220;
	fma.rn.f64 	%fd222, %fd218, %fd218, %fd221;
	setp.le.f64 	%p164, %fd222, 0d3FF0000000000000;
	selp.u64 	%rd801, 1, 0, %p164;
	add.s64 	%rd802, %rd800, %rd801;
	mul.hi.u32 	%r1270, %r1268, -1131474031;
	shr.u32 	%r1271, %r1270, 15;
	mul.lo.s32 	%r1272, %r1271, 44488;
	sub.s32 	%r1273, %r1268, %r1272;
	mul.lo.s32 	%r1274, %r1273, 48271;
	mul.lo.s32 	%r1275, %r1271, 3399;
	setp.lt.u32 	%p165, %r1274, %r1275;
	xor.b32  	%r1276, %r1275, 2147483647;
	neg.s32 	%r1277, %r1275;
	selp.b32 	%r1278, %r1276, %r1277, %p165;
	add.s32 	%r1279, %r1278, %r1274;
	add.s32 	%r1280, %r1279, -1;
	cvt.rn.f64.u32 	%fd223, %r1280;
	div.rn.f64 	%fd224, %fd223, 0d41DFFFFFFF800000;
	mul.hi.u32 	%r1281, %r1279, -1131474031;
	shr.u32 	%r1282, %r1281, 15;
	mul.lo.s32 	%r1283, %r1282, 44488;
	sub.s32 	%r1284, %r1279, %r1283;
	mul.lo.s32 	%r1285, %r1284, 48271;
	mul.lo.s32 	%r1286, %r1282, 3399;
	setp.lt.u32 	%p166, %r1285, %r1286;
	xor.b32  	%r1287, %r1286, 2147483647;
	neg.s32 	%r1288, %r1286;
	selp.b32 	%r1289, %r1287, %r1288, %p166;
	add.s32 	%r1290, %r1289, %r1285;
	add.s32 	%r1291, %r1290, -1;
	cvt.rn.f64.u32 	%fd225, %r1291;
	div.rn.f64 	%fd226, %fd225, 0d41DFFFFFFF800000;
	mul.f64 	%fd227, %fd226, %fd226;
	fma.rn.f64 	%fd228, %fd224, %fd224, %fd227;
	setp.le.f64 	%p167, %fd228, 0d3FF0000000000000;
	selp.u64 	%rd803, 1, 0, %p167;
	add.s64 	%rd804, %rd802, %rd803;
	mul.hi.u32 	%r1292, %r1290, -1131474031;
	shr.u32 	%r1293, %r1292, 15;
	mul.lo.s32 	%r1294, %r1293, 44488;
	sub.s32 	%r1295, %r1290, %r1294;
	mul.lo.s32 	%r1296, %r1295, 48271;
	mul.lo.s32 	%r1297, %r1293, 3399;
	setp.lt.u32 	%p168, %r1296, %r1297;
	xor.b32  	%r1298, %r1297, 2147483647;
	neg.s32 	%r1299, %r1297;
	selp.b32 	%r1300, %r1298, %r1299, %p168;
	add.s32 	%r1301, %r1300, %r1296;
	add.s32 	%r1302, %r1301, -1;
	cvt.rn.f64.u32 	%fd229, %r1302;
	div.rn.f64 	%fd230, %fd229, 0d41DFFFFFFF800000;
	mul.hi.u32 	%r1303, %r1301, -1131474031;
	shr.u32 	%r1304, %r1303, 15;
	mul.lo.s32 	%r1305, %r1304, 44488;
	sub.s32 	%r1306, %r1301, %r1305;
	mul.lo.s32 	%r1307, %r1306, 48271;
	mul.lo.s32 	%r1308, %r1304, 3399;
	setp.lt.u32 	%p169, %r1307, %r1308;
	xor.b32  	%r1309, %r1308, 2147483647;
	neg.s32 	%r1310, %r1308;
	selp.b32 	%r1311, %r1309, %r1310, %p169;
	add.s32 	%r6115, %r1311, %r1307;
	add.s32 	%r1312, %r6115, -1;
	cvt.rn.f64.u32 	%fd231, %r1312;
	div.rn.f64 	%fd232, %fd231, 0d41DFFFFFFF800000;
	mul.f64 	%fd233, %fd232, %fd232;
	fma.rn.f64 	%fd234, %fd230, %fd230, %fd233;
	setp.le.f64 	%p170, %fd234, 0d3FF0000000000000;
	selp.u64 	%rd805, 1, 0, %p170;
	add.s64 	%rd1895, %rd804, %rd805;
	add.s32 	%r6114, %r6114, 4;
	setp.ne.s32 	%p171, %r6114, %r111;
	@%p171 bra 	$L__BB1_112;
$L__BB1_113:
	setp.eq.s32 	%p172, %r52, 0;
	@%p172 bra 	$L__BB1_117;
	mul.hi.u32 	%r1313, %r6115, -1131474031;
	shr.u32 	%r1314, %r1313, 15;
	mul.lo.s32 	%r1315, %r1314, 44488;
	sub.s32 	%r1316, %r6115, %r1315;
	mul.lo.s32 	%r1317, %r1316, 48271;
	mul.lo.s32 	%r1318, %r1314, 3399;
	setp.lt.u32 	%p173, %r1317, %r1318;
	xor.b32  	%r1319, %r1318, 2147483647;
	neg.s32 	%r1320, %r1318;
	selp.b32 	%r1321, %r1319, %r1320, %p173;
	add.s32 	%r1322, %r1321, %r1317;
	add.s32 	%r1323, %r1322, -1;
	cvt.rn.f64.u32 	%fd235, %r1323;
	div.rn.f64 	%fd236, %fd235, 0d41DFFFFFFF800000;
	mul.hi.u32 	%r1324, %r1322, -1131474031;
	shr.u32 	%r1325, %r1324, 15;
	mul.lo.s32 	%r1326, %r1325, 44488;
	sub.s32 	%r1327, %r1322, %r1326;
	mul.lo.s32 	%r1328, %r1327, 48271;
	mul.lo.s32 	%r1329, %r1325, 3399;
	setp.lt.u32 	%p174, %r1328, %r1329;
	xor.b32  	%r1330, %r1329, 2147483647;
	neg.s32 	%r1331, %r1329;
	selp.b32 	%r1332, %r1330, %r1331, %p174;
	add.s32 	%r117, %r1332, %r1328;
	add.s32 	%r1333, %r117, -1;
	cvt.rn.f64.u32 	%fd237, %r1333;
	div.rn.f64 	%fd238, %fd237, 0d41DFFFFFFF800000;
	mul.f64 	%fd239, %fd238, %fd238;
	fma.rn.f64 	%fd240, %fd236, %fd236, %fd239;
	setp.le.f64 	%p175, %fd240, 0d3FF0000000000000;
	selp.u64 	%rd806, 1, 0, %p175;
	add.s64 	%rd1895, %rd1895, %rd806;
	setp.eq.s32 	%p176, %r52, 1;
	@%p176 bra 	$L__BB1_117;
	mul.hi.u32 	%r1334, %r117, -1131474031;
	shr.u32 	%r1335, %r1334, 15;
	mul.lo.s32 	%r1336, %r1335, 44488;
	sub.s32 	%r1337, %r117, %r1336;
	mul.lo.s32 	%r1338, %r1337, 48271;
	mul.lo.s32 	%r1339, %r1335, 3399;
	setp.lt.u32 	%p177, %r1338, %r1339;
	xor.b32  	%r1340, %r1339, 2147483647;
	neg.s32 	%r1341, %r1339;
	selp.b32 	%r1342, %r1340, %r1341, %p177;
	add.s32 	%r1343, %r1342, %r1338;
	add.s32 	%r1344, %r1343, -1;
	cvt.rn.f64.u32 	%fd241, %r1344;
	div.rn.f64 	%fd242, %fd241, 0d41DFFFFFFF800000;
	mul.hi.u32 	%r1345, %r1343, -1131474031;
	shr.u32 	%r1346, %r1345, 15;
	mul.lo.s32 	%r1347, %r1346, 44488;
	sub.s32 	%r1348, %r1343, %r1347;
	mul.lo.s32 	%r1349, %r1348, 48271;
	mul.lo.s32 	%r1350, %r1346, 3399;
	setp.lt.u32 	%p178, %r1349, %r1350;
	xor.b32  	%r1351, %r1350, 2147483647;
	neg.s32 	%r1352, %r1350;
	selp.b32 	%r1353, %r1351, %r1352, %p178;
	add.s32 	%r118, %r1353, %r1349;
	add.s32 	%r1354, %r118, -1;
	cvt.rn.f64.u32 	%fd243, %r1354;
	div.rn.f64 	%fd244, %fd243, 0d41DFFFFFFF800000;
	mul.f64 	%fd245, %fd244, %fd244;
	fma.rn.f64 	%fd246, %fd242, %fd242, %fd245;
	setp.le.f64 	%p179, %fd246, 0d3FF0000000000000;
	selp.u64 	%rd807, 1, 0, %p179;
	add.s64 	%rd1895, %rd1895, %rd807;
	setp.eq.s32 	%p180, %r52, 2;
	@%p180 bra 	$L__BB1_117;
	mul.hi.u32 	%r1355, %r118, -1131474031;
	shr.u32 	%r1356, %r1355, 15;
	mul.lo.s32 	%r1357, %r1356, 44488;
	sub.s32 	%r1358, %r118, %r1357;
	mul.lo.s32 	%r1359, %r1358, 48271;
	mul.lo.s32 	%r1360, %r1356, 3399;
	setp.lt.u32 	%p181, %r1359, %r1360;
	xor.b32  	%r1361, %r1360, 2147483647;
	neg.s32 	%r1362, %r1360;
	selp.b32 	%r1363, %r1361, %r1362, %p181;
	add.s32 	%r1364, %r1363, %r1359;
	add.s32 	%r1365, %r1364, -1;
	cvt.rn.f64.u32 	%fd247, %r1365;
	div.rn.f64 	%fd248, %fd247, 0d41DFFFFFFF800000;
	mul.hi.u32 	%r1366, %r1364, -1131474031;
	shr.u32 	%r1367, %r1366, 15;
	mul.lo.s32 	%r1368, %r1367, 44488;
	sub.s32 	%r1369, %r1364, %r1368;
	mul.lo.s32 	%r1370, %r1369, 48271;
	mul.lo.s32 	%r1371, %r1367, 3399;
	setp.lt.u32 	%p182, %r1370, %r1371;
	xor.b32  	%r1372, %r1371, 2147483647;
	neg.s32 	%r1373, %r1371;
	selp.b32 	%r1374, %r1372, %r1373, %p182;
	add.s32 	%r1375, %r1374, %r1370;
	add.s32 	%r1376, %r1375, -1;
	cvt.rn.f64.u32 	%fd249, %r1376;
	div.rn.f64 	%fd250, %fd249, 0d41DFFFFFFF800000;
	mul.f64 	%fd251, %fd250, %fd250;
	fma.rn.f64 	%fd252, %fd248, %fd248, %fd251;
	setp.le.f64 	%p183, %fd252, 0d3FF0000000000000;
	selp.u64 	%rd808, 1, 0, %p183;
	add.s64 	%rd1895, %rd1895, %rd808;
$L__BB1_117:
	cvt.u32.u64 	%r119, %rd1895;
	add.s32 	%r120, %r74, %r98;
	setp.eq.s32 	%p184, %r120, 0;
	mov.b64 	%rd1899, 1;
	@%p184 bra 	$L__BB1_122;
	cvt.s64.s32 	%rd1897, %r120;
	mov.b64 	%rd1898, 48271;
	mov.b64 	%rd1899, 1;
$L__BB1_119:
	and.b64  	%rd812, %rd1897, 1;
	setp.eq.b64 	%p185, %rd812, 1;
	not.pred 	%p186, %p185;
	@%p186 bra 	$L__BB1_121;
	mul.lo.s64 	%rd813, %rd1899, %rd1898;
	mul.hi.u64 	%rd814, %rd813, 8589934597;
	sub.s64 	%rd815, %rd813, %rd814;
	shr.u64 	%rd816, %rd815, 1;
	add.s64 	%rd817, %rd816, %rd814;
	shr.u64 	%rd818, %rd817, 30;
	mul.lo.s64 	%rd819, %rd818, 2147483647;
	sub.s64 	%rd1899, %rd813, %rd819;
$L__BB1_121:
	shr.u64 	%rd145, %rd1897, 1;
	mul.lo.s64 	%rd820, %rd1898, %rd1898;
	mul.hi.u64 	%rd821, %rd820, -9223372032559808509;
	shr.u64 	%rd822, %rd821, 30;
	mul.lo.s64 	%rd823, %rd822, 2147483647;
	sub.s64 	%rd1898, %rd820, %rd823;
	setp.gt.u64 	%p187, %rd1897, 1;
	mov.u64 	%rd1897, %rd145;
	@%p187 bra 	$L__BB1_119;
$L__BB1_122:
	setp.lt.u32 	%p188, %r49, 3;
	mul.lo.s64 	%rd826, %rd1899, %rd36;
	mul.hi.u64 	%rd827, %rd826, 8589934597;
	sub.s64 	%rd828, %rd826, %rd827;
	shr.u64 	%rd829, %rd828, 1;
	add.s64 	%rd830, %rd829, %rd827;
	shr.u64 	%rd831, %rd830, 30;
	cvt.u32.u64 	%r1377, %rd831;
	mov.b64 	%rd832, 2147483647;
	cvt.u32.u64 	%r1378, %rd832;
	mul.lo.s32 	%r1379, %r1377, %r1378;
	cvt.u32.u64 	%r1380, %rd826;
	sub.s32 	%r6118, %r1380, %r1379;
	mov.b64 	%rd1904, 0;
	@%p188 bra 	$L__BB1_125;
	and.b32  	%r122, %r431, 2147483644;
	mov.b32 	%r6117, 0;
	mov.b64 	%rd1904, 0;
$L__BB1_124:
	mul.hi.u32 	%r1382, %r6118, -1131474031;
	shr.u32 	%r1383, %r1382, 15;
	mul.lo.s32 	%r1384, %r1383, 44488;
	sub.s32 	%r1385, %r6118, %r1384;
	mul.lo.s32 	%r1386, %r1385, 48271;
	mul.lo.s32 	%r1387, %r1383, 3399;
	setp.lt.u32 	%p189, %r1386, %r1387;
	xor.b32  	%r1388, %r1387, 2147483647;
	neg.s32 	%r1389, %r1387;
	selp.b32 	%r1390, %r1388, %r1389, %p189;
	add.s32 	%r1391, %r1390, %r1386;
	add.s32 	%r1392, %r1391, -1;
	cvt.rn.f64.u32 	%fd253, %r1392;
	div.rn.f64 	%fd254, %fd253, 0d41DFFFFFFF800000;
	mul.hi.u32 	%r1393, %r1391, -1131474031;
	shr.u32 	%r1394, %r1393, 15;
	mul.lo.s32 	%r1395, %r1394, 44488;
	sub.s32 	%r1396, %r1391, %r1395;
	mul.lo.s32 	%r1397, %r1396, 48271;
	mul.lo.s32 	%r1398, %r1394, 3399;
	setp.lt.u32 	%p190, %r1397, %r1398;
	xor.b32  	%r1399, %r1398, 2147483647;
	neg.s32 	%r1400, %r1398;
	selp.b32 	%r1401, %r1399, %r1400, %p190;
	add.s32 	%r1402, %r1401, %r1397;
	add.s32 	%r1403, %r1402, -1;
	cvt.rn.f64.u32 	%fd255, %r1403;
	div.rn.f64 	%fd256, %fd255, 0d41DFFFFFFF800000;
	mul.f64 	%fd257, %fd256, %fd256;
	fma.rn.f64 	%fd258, %fd254, %fd254, %fd257;
	setp.le.f64 	%p191, %fd258, 0d3FF0000000000000;
	selp.u64 	%rd834, 1, 0, %p191;
	add.s64 	%rd835, %rd1904, %rd834;
	mul.hi.u32 	%r1404, %r1402, -1131474031;
	shr.u32 	%r1405, %r1404, 15;
	mul.lo.s32 	%r1406, %r1405, 44488;
	sub.s32 	%r1407, %r1402, %r1406;
	mul.lo.s32 	%r1408, %r1407, 48271;
	mul.lo.s32 	%r1409, %r1405, 3399;
	setp.lt.u32 	%p192, %r1408, %r1409;
	xor.b32  	%r1410, %r1409, 2147483647;
	neg.s32 	%r1411, %r1409;
	selp.b32 	%r1412, %r1410, %r1411, %p192;
	add.s32 	%r1413, %r1412, %r1408;
	add.s32 	%r1414, %r1413, -1;
	cvt.rn.f64.u32 	%fd259, %r1414;
	div.rn.f64 	%fd260, %fd259, 0d41DFFFFFFF800000;
	mul.hi.u32 	%r1415, %r1413, -1131474031;
	shr.u32 	%r1416, %r1415, 15;
	mul.lo.s32 	%r1417, %r1416, 44488;
	sub.s32 	%r1418, %r1413, %r1417;
	mul.lo.s32 	%r1419, %r1418, 48271;
	mul.lo.s32 	%r1420, %r1416, 3399;
	setp.lt.u32 	%p193, %r1419, %r1420;
	xor.b32  	%r1421, %r1420, 2147483647;
	neg.s32 	%r1422, %r1420;
	selp.b32 	%r1423, %r1421, %r1422, %p193;
	add.s32 	%r1424, %r1423, %r1419;
	add.s32 	%r1425, %r1424, -1;
	cvt.rn.f64.u32 	%fd261, %r1425;
	div.rn.f64 	%fd262, %fd261, 0d41DFFFFFFF800000;
	mul.f64 	%fd263, %fd262, %fd262;
	fma.rn.f64 	%fd264, %fd260, %fd260, %fd263;
	setp.le.f64 	%p194, %fd264, 0d3FF0000000000000;
	selp.u64 	%rd836, 1, 0, %p194;
	add.s64 	%rd837, %rd835, %rd836;
	mul.hi.u32 	%r1426, %r1424, -1131474031;
	shr.u32 	%r1427, %r1426, 15;
	mul.lo.s32 	%r1428, %r1427, 44488;
	sub.s32 	%r1429, %r1424, %r1428;
	mul.lo.s32 	%r1430, %r1429, 48271;
	mul.lo.s32 	%r1431, %r1427, 3399;
	setp.lt.u32 	%p195, %r1430, %r1431;
	xor.b32  	%r1432, %r1431, 2147483647;
	neg.s32 	%r1433, %r1431;
	selp.b32 	%r1434, %r1432, %r1433, %p195;
	add.s32 	%r1435, %r1434, %r1430;
	add.s32 	%r1436, %r1435, -1;
	cvt.rn.f64.u32 	%fd265, %r1436;
	div.rn.f64 	%fd266, %fd265, 0d41DFFFFFFF800000;
	mul.hi.u32 	%r1437, %r1435, -1131474031;
	shr.u32 	%r1438, %r1437, 15;
	mul.lo.s32 	%r1439, %r1438, 44488;
	sub.s32 	%r1440, %r1435, %r1439;
	mul.lo.s32 	%r1441, %r1440, 48271;
	mul.lo.s32 	%r1442, %r1438, 3399;
	setp.lt.u32 	%p196, %r1441, %r1442;
	xor.b32  	%r1443, %r1442, 2147483647;
	neg.s32 	%r1444, %r1442;
	selp.b32 	%r1445, %r1443, %r1444, %p196;
	add.s32 	%r1446, %r1445, %r1441;
	add.s32 	%r1447, %r1446, -1;
	cvt.rn.f64.u32 	%fd267, %r1447;
	div.rn.f64 	%fd268, %fd267, 0d41DFFFFFFF800000;
	mul.f64 	%fd269, %fd268, %fd268;
	fma.rn.f64 	%fd270, %fd266, %fd266, %fd269;
	setp.le.f64 	%p197, %fd270, 0d3FF0000000000000;
	selp.u64 	%rd838, 1, 0, %p197;
	add.s64 	%rd839, %rd837, %rd838;
	mul.hi.u32 	%r1448, %r1446, -1131474031;
	shr.u32 	%r1449, %r1448, 15;
	mul.lo.s32 	%r1450, %r1449, 44488;
	sub.s32 	%r1451, %r1446, %r1450;
	mul.lo.s32 	%r1452, %r1451, 48271;
	mul.lo.s32 	%r1453, %r1449, 3399;
	setp.lt.u32 	%p198, %r1452, %r1453;
	xor.b32  	%r1454, %r1453, 2147483647;
	neg.s32 	%r1455, %r1453;
	selp.b32 	%r1456, %r1454, %r1455, %p198;
	add.s32 	%r1457, %r1456, %r1452;
	add.s32 	%r1458, %r1457, -1;
	cvt.rn.f64.u32 	%fd271, %r1458;
	div.rn.f64 	%fd272, %fd271, 0d41DFFFFFFF800000;
	mul.hi.u32 	%r1459, %r1457, -1131474031;
	shr.u32 	%r1460, %r1459, 15;
	mul.lo.s32 	%r1461, %r1460, 44488;
	sub.s32 	%r1462, %r1457, %r1461;
	mul.lo.s32 	%r1463, %r1462, 48271;
	mul.lo.s32 	%r1464, %r1460, 3399;
	setp.lt.u32 	%p199, %r1463, %r1464;
	xor.b32  	%r1465, %r1464, 2147483647;
	neg.s32 	%r1466, %r1464;
	selp.b32 	%r1467, %r1465, %r1466, %p199;
	add.s32 	%r6118, %r1467, %r1463;
	add.s32 	%r1468, %r6118, -1;
	cvt.rn.f64.u32 	%fd273, %r1468;
	div.rn.f64 	%fd274, %fd273, 0d41DFFFFFFF800000;
	mul.f64 	%fd275, %fd274, %fd274;
	fma.rn.f64 	%fd276, %fd272, %fd272, %fd275;
	setp.le.f64 	%p200, %fd276, 0d3FF0000000000000;
	selp.u64 	%rd840, 1, 0, %p200;
	add.s64 	%rd1904, %rd839, %rd840;
	add.s32 	%r6117, %r6117, 4;
	setp.ne.s32 	%p201, %r6117, %r122;
	@%p201 bra 	$L__BB1_124;
$L__BB1_125:
	setp.eq.s32 	%p202, %r52, 0;
	@%p202 bra 	$L__BB1_129;
	mul.hi.u32 	%r1469, %r6118, -1131474031;
	shr.u32 	%r1470, %r1469, 15;
	mul.lo.s32 	%r1471, %r1470, 44488;
	sub.s32 	%r1472, %r6118, %r1471;
	mul.lo.s32 	%r1473, %r1472, 48271;
	mul.lo.s32 	%r1474, %r1470, 3399;
	setp.lt.u32 	%p203, %r1473, %r1474;
	xor.b32  	%r1475, %r1474, 2147483647;
	neg.s32 	%r1476, %r1474;
	selp.b32 	%r1477, %r1475, %r1476, %p203;
	add.s32 	%r1478, %r1477, %r1473;
	add.s32 	%r1479, %r1478, -1;
	cvt.rn.f64.u32 	%fd277, %r1479;
	div.rn.f64 	%fd278, %fd277, 0d41DFFFFFFF800000;
	mul.hi.u32 	%r1480, %r1478, -1131474031;
	shr.u32 	%r1481, %r1480, 15;
	mul.lo.s32 	%r1482, %r1481, 44488;
	sub.s32 	%r1483, %r1478, %r1482;
	mul.lo.s32 	%r1484, %r1483, 48271;
	mul.lo.s32 	%r1485, %r1481, 3399;
	setp.lt.u32 	%p204, %r1484, %r1485;
	xor.b32  	%r1486, %r1485, 2147483647;
	neg.s32 	%r1487, %r1485;
	selp.b32 	%r1488, %r1486, %r1487, %p204;
	add.s32 	%r128, %r1488, %r1484;
	add.s32 	%r1489, %r128, -1;
	cvt.rn.f64.u32 	%fd279, %r1489;
	div.rn.f64 	%fd280, %fd279, 0d41DFFFFFFF800000;
	mul.f64 	%fd281, %fd280, %fd280;
	fma.rn.f64 	%fd282, %fd278, %fd278, %fd281;
	setp.le.f64 	%p205, %fd282, 0d3FF0000000000000;
	selp.u64 	%rd841, 1, 0, %p205;
	add.s64 	%rd1904, %rd1904, %rd841;
	setp.eq.s32 	%p206, %r52, 1;
	@%p206 bra 	$L__BB1_129;
	mul.hi.u32 	%r1490, %r128, -1131474031;
	shr.u32 	%r1491, %r1490, 15;
	mul.lo.s32 	%r1492, %r1491, 44488;
	sub.s32 	%r1493, %r128, %r1492;
	mul.lo.s32 	%r1494, %r1493, 48271;
	mul.lo.s32 	%r1495, %r1491, 3399;
	setp.lt.u32 	%p207, %r1494, %r1495;
	xor.b32  	%r1496, %r1495, 2147483647;
	neg.s32 	%r1497, %r1495;
	selp.b32 	%r1498, %r1496, %r1497, %p207;
	add.s32 	%r1499, %r1498, %r1494;
	add.s32 	%r1500, %r1499, -1;
	cvt.rn.f64.u32 	%fd283, %r1500;
	div.rn.f64 	%fd284, %fd283, 0d41DFFFFFFF800000;
	mul.hi.u32 	%r1501, %r1499, -1131474031;
	shr.u32 	%r1502, %r1501, 15;
	mul.lo.s32 	%r1503, %r1502, 44488;
	sub.s32 	%r1504, %r1499, %r1503;
	mul.lo.s32 	%r1505, %r1504, 48271;
	mul.lo.s32 	%r1506, %r1502, 3399;
	setp.lt.u32 	%p208, %r1505, %r1506;
	xor.b32  	%r1507, %r1506, 2147483647;
	neg.s32 	%r1508, %r1506;
	selp.b32 	%r1509, %r1507, %r1508, %p208;
	add.s32 	%r129, %r1509, %r1505;
	add.s32 	%r1510, %r129, -1;
	cvt.rn.f64.u32 	%fd285, %r1510;
	div.rn.f64 	%fd286, %fd285, 0d41DFFFFFFF800000;
	mul.f64 	%fd287, %fd286, %fd286;
	fma.rn.f64 	%fd288, %fd284, %fd284, %fd287;
	setp.le.f64 	%p209, %fd288, 0d3FF0000000000000;
	selp.u64 	%rd842, 1, 0, %p209;
	add.s64 	%rd1904, %rd1904, %rd842;
	setp.eq.s32 	%p210, %r52, 2;
	@%p210 bra 	$L__BB1_129;
	mul.hi.u32 	%r1511, %r129, -1131474031;
	shr.u32 	%r1512, %r1511, 15;
	mul.lo.s32 	%r1513, %r1512, 44488;
	sub.s32 	%r1514, %r129, %r1513;
	mul.lo.s32 	%r1515, %r1514, 48271;
	mul.lo.s32 	%r1516, %r1512, 3399;
	setp.lt.u32 	%p211, %r1515, %r1516;
	xor.b32  	%r1517, %r1516, 2147483647;
	neg.s32 	%r1518, %r1516;
	selp.b32 	%r1519, %r1517, %r1518, %p211;
	add.s32 	%r1520, %r1519, %r1515;
	add.s32 	%r1521, %r1520, -1;
	cvt.rn.f64.u32 	%fd289, %r1521;
	div.rn.f64 	%fd290, %fd289, 0d41DFFFFFFF800000;
	mul.hi.u32 	%r1522, %r1520, -1131474031;
	shr.u32 	%r1523, %r1522, 15;
	mul.lo.s32 	%r1524, %r1523, 44488;
	sub.s32 	%r1525, %r1520, %r1524;
	mul.lo.s32 	%r1526, %r1525, 48271;
	mul.lo.s32 	%r1527, %r1523, 3399;
	setp.lt.u32 	%p212, %r1526, %r1527;
	xor.b32  	%r1528, %r1527, 2147483647;
	neg.s32 	%r1529, %r1527;
	selp.b32 	%r1530, %r1528, %r1529, %p212;
	add.s32 	%r1531, %r1530, %r1526;
	add.s32 	%r1532, %r1531, -1;
	cvt.rn.f64.u32 	%fd291, %r1532;
	div.rn.f64 	%fd292, %fd291, 0d41DFFFFFFF800000;
	mul.f64 	%fd293, %fd292, %fd292;
	fma.rn.f64 	%fd294, %fd290, %fd290, %fd293;
	setp.le.f64 	%p213, %fd294, 0d3FF0000000000000;
	selp.u64 	%rd843, 1, 0, %p213;
	add.s64 	%rd1904, %rd1904, %rd843;
$L__BB1_129:
	cvt.u32.u64 	%r130, %rd1904;
	add.s32 	%r131, %r120, %r62;
	setp.eq.s32 	%p214, %r131, 0;
	mov.b64 	%rd1908, 1;
	@%p214 bra 	$L__BB1_134;
	cvt.s64.s32 	%rd1906, %r131;
	mov.b64 	%rd1907, 48271;
	mov.b64 	%rd1908, 1;
$L__BB1_131:
	and.b64  	%rd847, %rd1906, 1;
	setp.eq.b64 	%p215, %rd847, 1;
	not.pred 	%p216, %p215;
	@%p216 bra 	$L__BB1_133;
	mul.lo.s64 	%rd848, %rd1908, %rd1907;
	mul.hi.u64 	%rd849, %rd848, 8589934597;
	sub.s64 	%rd850, %rd848, %rd849;
	shr.u64 	%rd851, %rd850, 1;
	add.s64 	%rd852, %rd851, %rd849;
	shr.u64 	%rd853, %rd852, 30;
	mul.lo.s64 	%rd854, %rd853, 2147483647;
	sub.s64 	%rd1908, %rd848, %rd854;
$L__BB1_133:
	shr.u64 	%rd162, %rd1906, 1;
	mul.lo.s64 	%rd855, %rd1907, %rd1907;
	mul.hi.u64 	%rd856, %rd855, -9223372032559808509;
	shr.u64 	%rd857, %rd856, 30;
	mul.lo.s64 	%rd858, %rd857, 2147483647;
	sub.s64 	%rd1907, %rd855, %rd858;
	setp.gt.u64 	%p217, %rd1906, 1;
	mov.u64 	%rd1906, %rd162;
	@%p217 bra 	$L__BB1_131;
$L__BB1_134:
	setp.lt.u32 	%p218, %r49, 3;
	mul.lo.s64 	%rd861, %rd1908, %rd36;
	mul.hi.u64 	%rd862, %rd861, 8589934597;
	sub.s64 	%rd863, %rd861, %rd862;
	shr.u64 	%rd864, %rd863, 1;
	add.s64 	%rd865, %rd864, %rd862;
	shr.u64 	%rd866, %rd865, 30;
	cvt.u32.u64 	%r1533, %rd866;
	mov.b64 	%rd867, 2147483647;
	cvt.u32.u64 	%r1534, %rd867;
	mul.lo.s32 	%r1535, %r1533, %r1534;
	cvt.u32.u64 	%r1536, %rd861;
	sub.s32 	%r6121, %r1536, %r1535;
	mov.b64 	%rd1913, 0;
	@%p218 bra 	$L__BB1_137;
	and.b32  	%r133, %r431, 2147483644;
	mov.b32 	%r6120, 0;
	mov.b64 	%rd1913, 0;
$L__BB1_136:
	mul.hi.u32 	%r1538, %r6121, -1131474031;
	shr.u32 	%r1539, %r1538, 15;
	mul.lo.s32 	%r1540, %r1539, 44488;
	sub.s32 	%r1541, %r6121, %r1540;
	mul.lo.s32 	%r1542, %r1541, 48271;
	mul.lo.s32 	%r1543, %r1539, 3399;
	setp.lt.u32 	%p219, %r1542, %r1543;
	xor.b32  	%r1544, %r1543, 2147483647;
	neg.s32 	%r1545, %r1543;
	selp.b32 	%r1546, %r1544, %r1545, %p219;
	add.s32 	%r1547, %r1546, %r1542;
	add.s32 	%r1548, %r1547, -1;
	cvt.rn.f64.u32 	%fd295, %r1548;
	div.rn.f64 	%fd296, %fd295, 0d41DFFFFFFF800000;
	mul.hi.u32 	%r1549, %r1547, -1131474031;
	shr.u32 	%r1550, %r1549, 15;
	mul.lo.s32 	%r1551, %r1550, 44488;
	sub.s32 	%r1552, %r1547, %r1551;
	mul.lo.s32 	%r1553, %r1552, 48271;
	mul.lo.s32 	%r1554, %r1550, 3399;
	setp.lt.u32 	%p220, %r1553, %r1554;
	xor.b32  	%r1555, %r1554, 2147483647;
	neg.s32 	%r1556, %r1554;
	selp.b32 	%r1557, %r1555, %r1556, %p220;
	add.s32 	%r1558, %r1557, %r1553;
	add.s32 	%r1559, %r1558, -1;
	cvt.rn.f64.u32 	%fd297, %r1559;
	div.rn.f64 	%fd298, %fd297, 0d41DFFFFFFF800000;
	mul.f64 	%fd299, %fd298, %fd298;
	fma.rn.f64 	%fd300, %fd296, %fd296, %fd299;
	setp.le.f64 	%p221, %fd300, 0d3FF0000000000000;
	selp.u64 	%rd869, 1, 0, %p221;
	add.s64 	%rd870, %rd1913, %rd869;
	mul.hi.u32 	%r1560, %r1558, -1131474031;
	shr.u32 	%r1561, %r1560, 15;
	mul.lo.s32 	%r1562, %r1561, 44488;
	sub.s32 	%r1563, %r1558, %r1562;
	mul.lo.s32 	%r1564, %r1563, 48271;
	mul.lo.s32 	%r1565, %r1561, 3399;
	setp.lt.u32 	%p222, %r1564, %r1565;
	xor.b32  	%r1566, %r1565, 2147483647;
	neg.s32 	%r1567, %r1565;
	selp.b32 	%r1568, %r1566, %r1567, %p222;
	add.s32 	%r1569, %r1568, %r1564;
	add.s32 	%r1570, %r1569, -1;
	cvt.rn.f64.u32 	%fd301, %r1570;
	div.rn.f64 	%fd302, %fd301, 0d41DFFFFFFF800000;
	mul.hi.u32 	%r1571, %r1569, -1131474031;
	shr.u32 	%r1572, %r1571, 15;
	mul.lo.s32 	%r1573, %r1572, 44488;
	sub.s32 	%r1574, %r1569, %r1573;
	mul.lo.s32 	%r1575, %r1574, 48271;
	mul.lo.s32 	%r1576, %r1572, 3399;
	setp.lt.u32 	%p223, %r1575, %r1576;
	xor.b32  	%r1577, %r1576, 2147483647;
	neg.s32 	%r1578, %r1576;
	selp.b32 	%r1579, %r1577, %r1578, %p223;
	add.s32 	%r1580, %r1579, %r1575;
	add.s32 	%r1581, %r1580, -1;
	cvt.rn.f64.u32 	%fd303, %r1581;
	div.rn.f64 	%fd304, %fd303, 0d41DFFFFFFF800000;
	mul.f64 	%fd305, %fd304, %fd304;
	fma.rn.f64 	%fd306, %fd302, %fd302, %fd305;
	setp.le.f64 	%p224, %fd306, 0d3FF0000000000000;
	selp.u64 	%rd871, 1, 0, %p224;
	add.s64 	%rd872, %rd870, %rd871;
	mul.hi.u32 	%r1582, %r1580, -1131474031;
	shr.u32 	%r1583, %r1582, 15;
	mul.lo.s32 	%r1584, %r1583, 44488;
	sub.s32 	%r1585, %r1580, %r1584;
	mul.lo.s32 	%r1586, %r1585, 48271;
	mul.lo.s32 	%r1587, %r1583, 3399;
	setp.lt.u32 	%p225, %r1586, %r1587;
	xor.b32  	%r1588, %r1587, 2147483647;
	neg.s32 	%r1589, %r1587;
	selp.b32 	%r1590, %r1588, %r1589, %p225;
	add.s32 	%r1591, %r1590, %r1586;
	add.s32 	%r1592, %r1591, -1;
	cvt.rn.f64.u32 	%fd307, %r1592;
	div.rn.f64 	%fd308, %fd307, 0d41DFFFFFFF800000;
	mul.hi.u32 	%r1593, %r1591, -1131474031;
	shr.u32 	%r1594, %r1593, 15;
	mul.lo.s32 	%r1595, %r1594, 44488;
	sub.s32 	%r1596, %r1591, %r1595;
	mul.lo.s32 	%r1597, %r1596, 48271;
	mul.lo.s32 	%r1598, %r1594, 3399;
	setp.lt.u32 	%p226, %r1597, %r1598;
	xor.b32  	%r1599, %r1598, 2147483647;
	neg.s32 	%r1600, %r1598;
	selp.b32 	%r1601, %r1599, %r1600, %p226;
	add.s32 	%r1602, %r1601, %r1597;
	add.s32 	%r1603, %r1602, -1;
	cvt.rn.f64.u32 	%fd309, %r1603;
	div.rn.f64 	%fd310, %fd309, 0d41DFFFFFFF800000;
	mul.f64 	%fd311, %fd310, %fd310;
	fma.rn.f64 	%fd312, %fd308, %fd308, %fd311;
	setp.le.f64 	%p227, %fd312, 0d3FF0000000000000;
	selp.u64 	%rd873, 1, 0, %p227;
	add.s64 	%rd874, %rd872, %rd873;
	mul.hi.u32 	%r1604, %r1602, -1131474031;
	shr.u32 	%r1605, %r1604, 15;
	mul.lo.s32 	%r1606, %r1605, 44488;
	sub.s32 	%r1607, %r1602, %r1606;
	mul.lo.s32 	%r1608, %r1607, 48271;
	mul.lo.s32 	%r1609, %r1605, 3399;
	setp.lt.u32 	%p228, %r1608, %r1609;
	xor.b32  	%r1610, %r1609, 2147483647;
	neg.s32 	%r1611, %r1609;
	selp.b32 	%r1612, %r1610, %r1611, %p228;
	add.s32 	%r1613, %r1612, %r1608;
	add.s32 	%r1614, %r1613, -1;
	cvt.rn.f64.u32 	%fd313, %r1614;
	div.rn.f64 	%fd314, %fd313, 0d41DFFFFFFF800000;
	mul.hi.u32 	%r1615, %r1613, -1131474031;
	shr.u32 	%r1616, %r1615, 15;
	mul.lo.s32 	%r1617, %r1616, 44488;
	sub.s32 	%r1618, %r1613, %r1617;
	mul.lo.s32 	%r1619, %r1618, 48271;
	mul.lo.s32 	%r1620, %r1616, 3399;
	setp.lt.u32 	%p229, %r1619, %r1620;
	xor.b32  	%r1621, %r1620, 2147483647;
	neg.s32 	%r1622, %r1620;
	selp.b32 	%r1623, %r1621, %r1622, %p229;
	add.s32 	%r6121, %r1623, %r1619;
	add.s32 	%r1624, %r6121, -1;
	cvt.rn.f64.u32 	%fd315, %r1624;
	div.rn.f64 	%fd316, %fd315, 0d41DFFFFFFF800000;
	mul.f64 	%fd317, %fd316, %fd316;
	fma.rn.f64 	%fd318, %fd314, %fd314, %fd317;
	setp.le.f64 	%p230, %fd318, 0d3FF0000000000000;
	selp.u64 	%rd875, 1, 0, %p230;
	add.s64 	%rd1913, %rd874, %rd875;
	add.s32 	%r6120, %r6120, 4;
	setp.ne.s32 	%p231, %r6120, %r133;
	@%p231 bra 	$L__BB1_136;
$L__BB1_137:
	setp.eq.s32 	%p232, %r52, 0;
	@%p232 bra 	$L__BB1_141;
	mul.hi.u32 	%r1625, %r6121, -1131474031;
	shr.u32 	%r1626, %r1625, 15;
	mul.lo.s32 	%r1627, %r1626, 44488;
	sub.s32 	%r1628, %r6121, %r1627;
	mul.lo.s32 	%r1629, %r1628, 48271;
	mul.lo.s32 	%r1630, %r1626, 3399;
	setp.lt.u32 	%p233, %r1629, %r1630;
	xor.b32  	%r1631, %r1630, 2147483647;
	neg.s32 	%r1632, %r1630;
	selp.b32 	%r1633, %r1631, %r1632, %p233;
	add.s32 	%r1634, %r1633, %r1629;
	add.s32 	%r1635, %r1634, -1;
	cvt.rn.f64.u32 	%fd319, %r1635;
	div.rn.f64 	%fd320, %fd319, 0d41DFFFFFFF800000;
	mul.hi.u32 	%r1636, %r1634, -1131474031;
	shr.u32 	%r1637, %r1636, 15;
	mul.lo.s32 	%r1638, %r1637, 44488;
	sub.s32 	%r1639, %r1634, %r1638;
	mul.lo.s32 	%r1640, %r1639, 48271;
	mul.lo.s32 	%r1641, %r1637, 3399;
	setp.lt.u32 	%p234, %r1640, %r1641;
	xor.b32  	%r1642, %r1641, 2147483647;
	neg.s32 	%r1643, %r1641;
	selp.b32 	%r1644, %r1642, %r1643, %p234;
	add.s32 	%r139, %r1644, %r1640;
	add.s32 	%r1645, %r139, -1;
	cvt.rn.f64.u32 	%fd321, %r1645;
	div.rn.f64 	%fd322, %fd321, 0d41DFFFFFFF800000;
	mul.f64 	%fd323, %fd322, %fd322;
	fma.rn.f64 	%fd324, %fd320, %fd320, %fd323;
	setp.le.f64 	%p235, %fd324, 0d3FF0000000000000;
	selp.u64 	%rd876, 1, 0, %p235;
	add.s64 	%rd1913, %rd1913, %rd876;
	setp.eq.s32 	%p236, %r52, 1;
	@%p236 bra 	$L__BB1_141;
	mul.hi.u32 	%r1646, %r139, -1131474031;
	shr.u32 	%r1647, %r1646, 15;
	mul.lo.s32 	%r1648, %r1647, 44488;
	sub.s32 	%r1649, %r139, %r1648;
	mul.lo.s32 	%r1650, %r1649, 48271;
	mul.lo.s32 	%r1651, %r1647, 3399;
	setp.lt.u32 	%p237, %r1650, %r1651;
	xor.b32  	%r1652, %r1651, 2147483647;
	neg.s32 	%r1653, %r1651;
	selp.b32 	%r1654, %r1652, %r1653, %p237;
	add.s32 	%r1655, %r1654, %r1650;
	add.s32 	%r1656, %r1655, -1;
	cvt.rn.f64.u32 	%fd325, %r1656;
	div.rn.f64 	%fd326, %fd325, 0d41DFFFFFFF800000;
	mul.hi.u32 	%r1657, %r1655, -1131474031;
	shr.u32 	%r1658, %r1657, 15;
	mul.lo.s32 	%r1659, %r1658, 44488;
	sub.s32 	%r1660, %r1655, %r1659;
	mul.lo.s32 	%r1661, %r1660, 48271;
	mul.lo.s32 	%r1662, %r1658, 3399;
	setp.lt.u32 	%p238, %r1661, %r1662;
	xor.b32  	%r1663, %r1662, 2147483647;
	neg.s32 	%r1664, %r1662;
	selp.b32 	%r1665, %r1663, %r1664, %p238;
	add.s32 	%r140, %r1665, %r1661;
	add.s32 	%r1666, %r140, -1;
	cvt.rn.f64.u32 	%fd327, %r1666;
	div.rn.f64 	%fd328, %fd327, 0d41DFFFFFFF800000;
	mul.f64 	%fd329, %fd328, %fd328;
	fma.rn.f64 	%fd330, %fd326, %fd326, %fd329;
	setp.le.f64 	%p239, %fd330, 0d3FF0000000000000;
	selp.u64 	%rd877, 1, 0, %p239;
	add.s64 	%rd1913, %rd1913, %rd877;
	setp.eq.s32 	%p240, %r52, 2;
	@%p240 bra 	$L__BB1_141;
	mul.hi.u32 	%r1667, %r140, -1131474031;
	shr.u32 	%r1668, %r1667, 15;
	mul.lo.s32 	%r1669, %r1668, 44488;
	sub.s32 	%r1670, %r140, %r1669;
	mul.lo.s32 	%r1671, %r1670, 48271;
	mul.lo.s32 	%r1672, %r1668, 3399;
	setp.lt.u32 	%p241, %r1671, %r1672;
	xor.b32  	%r1673, %r1672, 2147483647;
	neg.s32 	%r1674, %r1672;
	selp.b32 	%r1675, %r1673, %r1674, %p241;
	add.s32 	%r1676, %r1675, %r1671;
	add.s32 	%r1677, %r1676, -1;
	cvt.rn.f64.u32 	%fd331, %r1677;
	div.rn.f64 	%fd332, %fd331, 0d41DFFFFFFF800000;
	mul.hi.u32 	%r1678, %r1676, -1131474031;
	shr.u32 	%r1679, %r1678, 15;
	mul.lo.s32 	%r1680, %r1679, 44488;
	sub.s32 	%r1681, %r1676, %r1680;
	mul.lo.s32 	%r1682, %r1681, 48271;
	mul.lo.s32 	%r1683, %r1679, 3399;
	setp.lt.u32 	%p242, %r1682, %r1683;
	xor.b32  	%r1684, %r1683, 2147483647;
	neg.s32 	%r1685, %r1683;
	selp.b32 	%r1686, %r1684, %r1685, %p242;
	add.s32 	%r1687, %r1686, %r1682;
	add.s32 	%r1688, %r1687, -1;
	cvt.rn.f64.u32 	%fd333, %r1688;
	div.rn.f64 	%fd334, %fd333, 0d41DFFFFFFF800000;
	mul.f64 	%fd335, %fd334, %fd334;
	fma.rn.f64 	%fd336, %fd332, %fd332, %fd335;
	setp.le.f64 	%p243, %fd336, 0d3FF0000000000000;
	selp.u64 	%rd878, 1, 0, %p243;
	add.s64 	%rd1913, %rd1913, %rd878;
$L__BB1_141:
	cvt.u32.u64 	%r141, %rd1913;
	shl.b32 	%r1689, %r431, 12;
	add.s32 	%r142, %r1689, %r50;
	setp.eq.s32 	%p244, %r142, 0;
	mov.b64 	%rd1917, 1;
	@%p244 bra 	$L__BB1_146;
	cvt.s64.s32 	%rd1915, %r142;
	mov.b64 	%rd1916, 48271;
	mov.b64 	%rd1917, 1;
$L__BB1_143:
	and.b64  	%rd882, %rd1915, 1;
	setp.eq.b64 	%p245, %rd882, 1;
	not.pred 	%p246, %p245;
	@%p246 bra 	$L__BB1_145;
	mul.lo.s64 	%rd883, %rd1917, %rd1916;
	mul.hi.u64 	%rd884, %rd883, 8589934597;
	sub.s64 	%rd885, %rd883, %rd884;
	shr.u64 	%rd886, %rd885, 1;
	add.s64 	%rd887, %rd886, %rd884;
	shr.u64 	%rd888, %rd887, 30;
	mul.lo.s64 	%rd889, %rd888, 2147483647;
	sub.s64 	%rd1917, %rd883, %rd889;
$L__BB1_145:
	shr.u64 	%rd179, %rd1915, 1;
	mul.lo.s64 	%rd890, %rd1916, %rd1916;
	mul.hi.u64 	%rd891, %rd890, -9223372032559808509;
	shr.u64 	%rd892, %rd891, 30;
	mul.lo.s64 	%rd893, %rd892, 2147483647;
	sub.s64 	%rd1916, %rd890, %rd893;
	setp.gt.u64 	%p247, %rd1915, 1;
	mov.u64 	%rd1915, %rd179;
	@%p247 bra 	$L__BB1_143;
$L__BB1_146:
	setp.lt.u32 	%p248, %r49, 3;
	mul.lo.s64 	%rd896, %rd1917, %rd36;
	mul.hi.u64 	%rd897, %rd896, 8589934597;
	sub.s64 	%rd898, %rd896, %rd897;
	shr.u64 	%rd899, %rd898, 1;
	add.s64 	%rd900, %rd899, %rd897;
	shr.u64 	%rd901, %rd900, 30;
	cvt.u32.u64 	%r1690, %rd901;
	mov.b64 	%rd902, 2147483647;
	cvt.u32.u64 	%r1691, %rd902;
	mul.lo.s32 	%r1692, %r1690, %r1691;
	cvt.u32.u64 	%r1693, %rd896;
	sub.s32 	%r6124, %r1693, %r1692;
	mov.b64 	%rd1922, 0;
	@%p248 bra 	$L__BB1_149;
	and.b32  	%r144, %r431, 2147483644;
	mov.b32 	%r6123, 0;
	mov.b64 	%rd1922, 0;
$L__BB1_148:
	mul.hi.u32 	%r1695, %r6124, -1131474031;
	shr.u32 	%r1696, %r1695, 15;
	mul.lo.s32 	%r1697, %r1696, 44488;
	sub.s32 	%r1698, %r6124, %r1697;
	mul.lo.s32 	%r1699, %r1698, 48271;
	mul.lo.s32 	%r1700, %r1696, 3399;
	setp.lt.u32 	%p249, %r1699, %r1700;
	xor.b32  	%r1701, %r1700, 2147483647;
	neg.s32 	%r1702, %r1700;
	selp.b32 	%r1703, %r1701, %r1702, %p249;
	add.s32 	%r1704, %r1703, %r1699;
	add.s32 	%r1705, %r1704, -1;
	cvt.rn.f64.u32 	%fd337, %r1705;
	div.rn.f64 	%fd338, %fd337, 0d41DFFFFFFF800000;
	mul.hi.u32 	%r1706, %r1704, -1131474031;
	shr.u32 	%r1707, %r1706, 15;
	mul.lo.s32 	%r1708, %r1707, 44488;
	sub.s32 	%r1709, %r1704, %r1708;
	mul.lo.s32 	%r1710, %r1709, 48271;
	mul.lo.s32 	%r1711, %r1707, 3399;
	setp.lt.u32 	%p250, %r1710, %r1711;
	xor.b32  	%r1712, %r1711, 2147483647;
	neg.s32 	%r1713, %r1711;
	selp.b32 	%r1714, %r1712, %r1713, %p250;
	add.s32 	%r1715, %r1714, %r1710;
	add.s32 	%r1716, %r1715, -1;
	cvt.rn.f64.u32 	%fd339, %r1716;
	div.rn.f64 	%fd340, %fd339, 0d41DFFFFFFF800000;
	mul.f64 	%fd341, %fd340, %fd340;
	fma.rn.f64 	%fd342, %fd338, %fd338, %fd341;
	setp.le.f64 	%p251, %fd342, 0d3FF0000000000000;
	selp.u64 	%rd904, 1, 0, %p251;
	add.s64 	%rd905, %rd1922, %rd904;
	mul.hi.u32 	%r1717, %r1715, -1131474031;
	shr.u32 	%r1718, %r1717, 15;
	mul.lo.s32 	%r1719, %r1718, 44488;
	sub.s32 	%r1720, %r1715, %r1719;
	mul.lo.s32 	%r1721, %r1720, 48271;
	mul.lo.s32 	%r1722, %r1718, 3399;
	setp.lt.u32 	%p252, %r1721, %r1722;
	xor.b32  	%r1723, %r1722, 2147483647;
	neg.s32 	%r1724, %r1722;
	selp.b32 	%r1725, %r1723, %r1724, %p252;
	add.s32 	%r1726, %r1725, %r1721;
	add.s32 	%r1727, %r1726, -1;
	cvt.rn.f64.u32 	%fd343, %r1727;
	div.rn.f64 	%fd344, %fd343, 0d41DFFFFFFF800000;
	mul.hi.u32 	%r1728, %r1726, -1131474031;
	shr.u32 	%r1729, %r1728, 15;
	mul.lo.s32 	%r1730, %r1729, 44488;
	sub.s32 	%r1731, %r1726, %r1730;
	mul.lo.s32 	%r1732, %r1731, 48271;
	mul.lo.s32 	%r1733, %r1729, 3399;
	setp.lt.u32 	%p253, %r1732, %r1733;
	xor.b32  	%r1734, %r1733, 2147483647;
	neg.s32 	%r1735, %r1733;
	selp.b32 	%r1736, %r1734, %r1735, %p253;
	add.s32 	%r1737, %r1736, %r1732;
	add.s32 	%r1738, %r1737, -1;
	cvt.rn.f64.u32 	%fd345, %r1738;
	div.rn.f64 	%fd346, %fd345, 0d41DFFFFFFF800000;
	mul.f64 	%fd347, %fd346, %fd346;
	fma.rn.f64 	%fd348, %fd344, %fd344, %fd347;
	setp.le.f64 	%p254, %fd348, 0d3FF0000000000000;
	selp.u64 	%rd906, 1, 0, %p254;
	add.s64 	%rd907, %rd905, %rd906;
	mul.hi.u32 	%r1739, %r1737, -1131474031;
	shr.u32 	%r1740, %r1739, 15;
	mul.lo.s32 	%r1741, %r1740, 44488;
	sub.s32 	%r1742, %r1737, %r1741;
	mul.lo.s32 	%r1743, %r1742, 48271;
	mul.lo.s32 	%r1744, %r1740, 3399;
	setp.lt.u32 	%p255, %r1743, %r1744;
	xor.b32  	%r1745, %r1744, 2147483647;
	neg.s32 	%r1746, %r1744;
	selp.b32 	%r1747, %r1745, %r1746, %p255;
	add.s32 	%r1748, %r1747, %r1743;
	add.s32 	%r1749, %r1748, -1;
	cvt.rn.f64.u32 	%fd349, %r1749;
	div.rn.f64 	%fd350, %fd349, 0d41DFFFFFFF800000;
	mul.hi.u32 	%r1750, %r1748, -1131474031;
	shr.u32 	%r1751, %r1750, 15;
	mul.lo.s32 	%r1752, %r1751, 44488;
	sub.s32 	%r1753, %r1748, %r1752;
	mul.lo.s32 	%r1754, %r1753, 48271;
	mul.lo.s32 	%r1755, %r1751, 3399;
	setp.lt.u32 	%p256, %r1754, %r1755;
	xor.b32  	%r1756, %r1755, 2147483647;
	neg.s32 	%r1757, %r1755;
	selp.b32 	%r1758, %r1756, %r1757, %p256;
	add.s32 	%r1759, %r1758, %r1754;
	add.s32 	%r1760, %r1759, -1;
	cvt.rn.f64.u32 	%fd351, %r1760;
	div.rn.f64 	%fd352, %fd351, 0d41DFFFFFFF800000;
	mul.f64 	%fd353, %fd352, %fd352;
	fma.rn.f64 	%fd354, %fd350, %fd350, %fd353;
	setp.le.f64 	%p257, %fd354, 0d3FF0000000000000;
	selp.u64 	%rd908, 1, 0, %p257;
	add.s64 	%rd909, %rd907, %rd908;
	mul.hi.u32 	%r1761, %r1759, -1131474031;
	shr.u32 	%r1762, %r1761, 15;
	mul.lo.s32 	%r1763, %r1762, 44488;
	sub.s32 	%r1764, %r1759, %r1763;
	mul.lo.s32 	%r1765, %r1764, 48271;
	mul.lo.s32 	%r1766, %r1762, 3399;
	setp.lt.u32 	%p258, %r1765, %r1766;
	xor.b32  	%r1767, %r1766, 2147483647;
	neg.s32 	%r1768, %r1766;
	selp.b32 	%r1769, %r1767, %r1768, %p258;
	add.s32 	%r1770, %r1769, %r1765;
	add.s32 	%r1771, %r1770, -1;
	cvt.rn.f64.u32 	%fd355, %r1771;
	div.rn.f64 	%fd356, %fd355, 0d41DFFFFFFF800000;
	mul.hi.u32 	%r1772, %r1770, -1131474031;
	shr.u32 	%r1773, %r1772, 15;
	mul.lo.s32 	%r1774, %r1773, 44488;
	sub.s32 	%r1775, %r1770, %r1774;
	mul.lo.s32 	%r1776, %r1775, 48271;
	mul.lo.s32 	%r1777, %r1773, 3399;
	setp.lt.u32 	%p259, %r1776, %r1777;
	xor.b32  	%r1778, %r1777, 2147483647;
	neg.s32 	%r1779, %r1777;
	selp.b32 	%r1780, %r1778, %r1779, %p259;
	add.s32 	%r6124, %r1780, %r1776;
	add.s32 	%r1781, %r6124, -1;
	cvt.rn.f64.u32 	%fd357, %r1781;
	div.rn.f64 	%fd358, %fd357, 0d41DFFFFFFF800000;
	mul.f64 	%fd359, %fd358, %fd358;
	fma.rn.f64 	%fd360, %fd356, %fd356, %fd359;
	setp.le.f64 	%p260, %fd360, 0d3FF0000000000000;
	selp.u64 	%rd910, 1, 0, %p260;
	add.s64 	%rd1922, %rd909, %rd910;
	add.s32 	%r6123, %r6123, 4;
	setp.ne.s32 	%p261, %r6123, %r144;
	@%p261 bra 	$L__BB1_148;
$L__BB1_149:
	setp.eq.s32 	%p262, %r52, 0;
	@%p262 bra 	$L__BB1_153;
	mul.hi.u32 	%r1782, %r6124, -1131474031;
	shr.u32 	%r1783, %r1782, 15;
	mul.lo.s32 	%r1784, %r1783, 44488;
	sub.s32 	%r1785, %r6124, %r1784;
	mul.lo.s32 	%r1786, %r1785, 48271;
	mul.lo.s32 	%r1787, %r1783, 3399;
	setp.lt.u32 	%p263, %r1786, %r1787;
	xor.b32  	%r1788, %r1787, 2147483647;
	neg.s32 	%r1789, %r1787;
	selp.b32 	%r1790, %r1788, %r1789, %p263;
	add.s32 	%r1791, %r1790, %r1786;
	add.s32 	%r1792, %r1791, -1;
	cvt.rn.f64.u32 	%fd361, %r1792;
	div.rn.f64 	%fd362, %fd361, 0d41DFFFFFFF800000;
	mul.hi.u32 	%r1793, %r1791, -1131474031;
	shr.u32 	%r1794, %r1793, 15;
	mul.lo.s32 	%r1795, %r1794, 44488;
	sub.s32 	%r1796, %r1791, %r1795;
	mul.lo.s32 	%r1797, %r1796, 48271;
	mul.lo.s32 	%r1798, %r1794, 3399;
	setp.lt.u32 	%p264, %r1797, %r1798;
	xor.b32  	%r1799, %r1798, 2147483647;
	neg.s32 	%r1800, %r1798;
	selp.b32 	%r1801, %r1799, %r1800, %p264;
	add.s32 	%r150, %r1801, %r1797;
	add.s32 	%r1802, %r150, -1;
	cvt.rn.f64.u32 	%fd363, %r1802;
	div.rn.f64 	%fd364, %fd363, 0d41DFFFFFFF800000;
	mul.f64 	%fd365, %fd364, %fd364;
	fma.rn.f64 	%fd366, %fd362, %fd362, %fd365;
	setp.le.f64 	%p265, %fd366, 0d3FF0000000000000;
	selp.u64 	%rd911, 1, 0, %p265;
	add.s64 	%rd1922, %rd1922, %rd911;
	setp.eq.s32 	%p266, %r52, 1;
	@%p266 bra 	$L__BB1_153;
	mul.hi.u32 	%r1803, %r150, -1131474031;
	shr.u32 	%r1804, %r1803, 15;
	mul.lo.s32 	%r1805, %r1804, 44488;
	sub.s32 	%r1806, %r150, %r1805;
	mul.lo.s32 	%r1807, %r1806, 48271;
	mul.lo.s32 	%r1808, %r1804, 3399;
	setp.lt.u32 	%p267, %r1807, %r1808;
	xor.b32  	%r1809, %r1808, 2147483647;
	neg.s32 	%r1810, %r1808;
	selp.b32 	%r1811, %r1809, %r1810, %p267;
	add.s32 	%r1812, %r1811, %r1807;
	add.s32 	%r1813, %r1812, -1;
	cvt.rn.f64.u32 	%fd367, %r1813;
	div.rn.f64 	%fd368, %fd367, 0d41DFFFFFFF800000;
	mul.hi.u32 	%r1814, %r1812, -1131474031;
	shr.u32 	%r1815, %r1814, 15;
	mul.lo.s32 	%r1816, %r1815, 44488;
	sub.s32 	%r1817, %r1812, %r1816;
	mul.lo.s32 	%r1818, %r1817, 48271;
	mul.lo.s32 	%r1819, %r1815, 3399;
	setp.lt.u32 	%p268, %r1818, %r1819;
	xor.b32  	%r1820, %r1819, 2147483647;
	neg.s32 	%r1821, %r1819;
	selp.b32 	%r1822, %r1820, %r1821, %p268;
	add.s32 	%r151, %r1822, %r1818;
	add.s32 	%r1823, %r151, -1;
	cvt.rn.f64.u32 	%fd369, %r1823;
	div.rn.f64 	%fd370, %fd369, 0d41DFFFFFFF800000;
	mul.f64 	%fd371, %fd370, %fd370;
	fma.rn.f64 	%fd372, %fd368, %fd368, %fd371;
	setp.le.f64 	%p269, %fd372, 0d3FF0000000000000;
	selp.u64 	%rd912, 1, 0, %p269;
	add.s64 	%rd1922, %rd1922, %rd912;
	setp.eq.s32 	%p270, %r52, 2;
	@%p270 bra 	$L__BB1_153;
	mul.hi.u32 	%r1824, %r151, -1131474031;
	shr.u32 	%r1825, %r1824, 15;
	mul.lo.s32 	%r1826, %r1825, 44488;
	sub.s32 	%r1827, %r151, %r1826;
	mul.lo.s32 	%r1828, %r1827, 48271;
	mul.lo.s32 	%r1829, %r1825, 3399;
	setp.lt.u32 	%p271, %r1828, %r1829;
	xor.b32  	%r1830, %r1829, 2147483647;
	neg.s32 	%r1831, %r1829;
	selp.b32 	%r1832, %r1830, %r1831, %p271;
	add.s32 	%r1833, %r1832, %r1828;
	add.s32 	%r1834, %r1833, -1;
	cvt.rn.f64.u32 	%fd373, %r1834;
	div.rn.f64 	%fd374, %fd373, 0d41DFFFFFFF800000;
	mul.hi.u32 	%r1835, %r1833, -1131474031;
	shr.u32 	%r1836, %r1835, 15;
	mul.lo.s32 	%r1837, %r1836, 44488;
	sub.s32 	%r1838, %r1833, %r1837;
	mul.lo.s32 	%r1839, %r1838, 48271;
	mul.lo.s32 	%r1840, %r1836, 3399;
	setp.lt.u32 	%p272, %r1839, %r1840;
	xor.b32  	%r1841, %r1840, 2147483647;
	neg.s32 	%r1842, %r1840;
	selp.b32 	%r1843, %r1841, %r1842, %p272;
	add.s32 	%r1844, %r1843, %r1839;
	add.s32 	%r1845, %r1844, -1;
	cvt.rn.f64.u32 	%fd375, %r1845;
	div.rn.f64 	%fd376, %fd375, 0d41DFFFFFFF800000;
	mul.f64 	%fd377, %fd376, %fd376;
	fma.rn.f64 	%fd378, %fd374, %fd374, %fd377;
	setp.le.f64 	%p273, %fd378, 0d3FF0000000000000;
	selp.u64 	%rd913, 1, 0, %p273;
	add.s64 	%rd1922, %rd1922, %rd913;
$L__BB1_153:
	cvt.u32.u64 	%r152, %rd1922;
	add.s32 	%r153, %r142, %r62;
	setp.eq.s32 	%p274, %r153, 0;
	mov.b64 	%rd1926, 1;
	@%p274 bra 	$L__BB1_158;
	cvt.s64.s32 	%rd1924, %r153;
	mov.b64 	%rd1925, 48271;
	mov.b64 	%rd1926, 1;
$L__BB1_155:
	and.b64  	%rd917, %rd1924, 1;
	setp.eq.b64 	%p275, %rd917, 1;
	not.pred 	%p276, %p275;
	@%p276 bra 	$L__BB1_157;
	mul.lo.s64 	%rd918, %rd1926, %rd1925;
	mul.hi.u64 	%rd919, %rd918, 8589934597;
	sub.s64 	%rd920, %rd918, %rd919;
	shr.u64 	%rd921, %rd920, 1;
	add.s64 	%rd922, %rd921, %rd919;
	shr.u64 	%rd923, %rd922, 30;
	mul.lo.s64 	%rd924, %rd923, 2147483647;
	sub.s64 	%rd1926, %rd918, %rd924;
$L__BB1_157:
	shr.u64 	%rd196, %rd1924, 1;
	mul.lo.s64 	%rd925, %rd1925, %rd1925;
	mul.hi.u64 	%rd926, %rd925, -9223372032559808509;
	shr.u64 	%rd927, %rd926, 30;
	mul.lo.s64 	%rd928, %rd927, 2147483647;
	sub.s64 	%rd1925, %rd925, %rd928;
	setp.gt.u64 	%p277, %rd1924, 1;
	mov.u64 	%rd1924, %rd196;
	@%p277 bra 	$L__BB1_155;
$L__BB1_158:
	setp.lt.u32 	%p278, %r49, 3;
	mul.lo.s64 	%rd931, %rd1926, %rd36;
	mul.hi.u64 	%rd932, %rd931, 8589934597;
	sub.s64 	%rd933, %rd931, %rd932;
	shr.u64 	%rd934, %rd933, 1;
	add.s64 	%rd935, %rd934, %rd932;
	shr.u64 	%rd936, %rd935, 30;
	cvt.u32.u64 	%r1846, %rd936;
	mov.b64 	%rd937, 2147483647;
	cvt.u32.u64 	%r1847, %rd937;
	mul.lo.s32 	%r1848, %r1846, %r1847;
	cvt.u32.u64 	%r1849, %rd931;
	sub.s32 	%r6127, %r1849, %r1848;
	mov.b64 	%rd1931, 0;
	@%p278 bra 	$L__BB1_161;
	and.b32  	%r155, %r431, 2147483644;
	mov.b32 	%r6126, 0;
	mov.b64 	%rd1931, 0;
$L__BB1_160:
	mul.hi.u32 	%r1851, %r6127, -1131474031;
	shr.u32 	%r1852, %r1851, 15;
	mul.lo.s32 	%r1853, %r1852, 44488;
	sub.s32 	%r1854, %r6127, %r1853;
	mul.lo.s32 	%r1855, %r1854, 48271;
	mul.lo.s32 	%r1856, %r1852, 3399;
	setp.lt.u32 	%p279, %r1855, %r1856;
	xor.b32  	%r1857, %r1856, 2147483647;
	neg.s32 	%r1858, %r1856;
	selp.b32 	%r1859, %r1857, %r1858, %p279;
	add.s32 	%r1860, %r1859, %r1855;
	add.s32 	%r1861, %r1860, -1;
	cvt.rn.f64.u32 	%fd379, %r1861;
	div.rn.f64 	%fd380, %fd379, 0d41DFFFFFFF800000;
	mul.hi.u32 	%r1862, %r1860, -1131474031;
	shr.u32 	%r1863, %r1862, 15;
	mul.lo.s32 	%r1864, %r1863, 44488;
	sub.s32 	%r1865, %r1860, %r1864;
	mul.lo.s32 	%r1866, %r1865, 48271;
	mul.lo.s32 	%r1867, %r1863, 3399;
	setp.lt.u32 	%p280, %r1866, %r1867;
	xor.b32  	%r1868, %r1867, 2147483647;
	neg.s32 	%r1869, %r1867;
	selp.b32 	%r1870, %r1868, %r1869, %p280;
	add.s32 	%r1871, %r1870, %r1866;
	add.s32 	%r1872, %r1871, -1;
	cvt.rn.f64.u32 	%fd381, %r1872;
	div.rn.f64 	%fd382, %fd381, 0d41DFFFFFFF800000;
	mul.f64 	%fd383, %fd382, %fd382;
	fma.rn.f64 	%fd384, %fd380, %fd380, %fd383;
	setp.le.f64 	%p281, %fd384, 0d3FF0000000000000;
	selp.u64 	%rd939, 1, 0, %p281;
	add.s64 	%rd940, %rd1931, %rd939;
	mul.hi.u32 	%r1873, %r1871, -1131474031;
	shr.u32 	%r1874, %r1873, 15;
	mul.lo.s32 	%r1875, %r1874, 44488;
	sub.s32 	%r1876, %r1871, %r1875;
	mul.lo.s32 	%r1877, %r1876, 48271;
	mul.lo.s32 	%r1878, %r1874, 3399;
	setp.lt.u32 	%p282, %r1877, %r1878;
	xor.b32  	%r1879, %r1878, 2147483647;
	neg.s32 	%r1880, %r1878;
	selp.b32 	%r1881, %r1879, %r1880, %p282;
	add.s32 	%r1882, %r1881, %r1877;
	add.s32 	%r1883, %r1882, -1;
	cvt.rn.f64.u32 	%fd385, %r1883;
	div.rn.f64 	%fd386, %fd385, 0d41DFFFFFFF800000;
	mul.hi.u32 	%r1884, %r1882, -1131474031;
	shr.u32 	%r1885, %r1884, 15;
	mul.lo.s32 	%r1886, %r1885, 44488;
	sub.s32 	%r1887, %r1882, %r1886;
	mul.lo.s32 	%r1888, %r1887, 48271;
	mul.lo.s32 	%r1889, %r1885, 3399;
	setp.lt.u32 	%p283, %r1888, %r1889;
	xor.b32  	%r1890, %r1889, 2147483647;
	neg.s32 	%r1891, %r1889;
	selp.b32 	%r1892, %r1890, %r1891, %p283;
	add.s32 	%r1893, %r1892, %r1888;
	add.s32 	%r1894, %r1893, -1;
	cvt.rn.f64.u32 	%fd387, %r1894;
	div.rn.f64 	%fd388, %fd387, 0d41DFFFFFFF800000;
	mul.f64 	%fd389, %fd388, %fd388;
	fma.rn.f64 	%fd390, %fd386, %fd386, %fd389;
	setp.le.f64 	%p284, %fd390, 0d3FF0000000000000;
	selp.u64 	%rd941, 1, 0, %p284;
	add.s64 	%rd942, %rd940, %rd941;
	mul.hi.u32 	%r1895, %r1893, -1131474031;
	shr.u32 	%r1896, %r1895, 15;
	mul.lo.s32 	%r1897, %r1896, 44488;
	sub.s32 	%r1898, %r1893, %r1897;
	mul.lo.s32 	%r1899, %r1898, 48271;
	mul.lo.s32 	%r1900, %r1896, 3399;
	setp.lt.u32 	%p285, %r1899, %r1900;
	xor.b32  	%r1901, %r1900, 2147483647;
	neg.s32 	%r1902, %r1900;
	selp.b32 	%r1903, %r1901, %r1902, %p285;
	add.s32 	%r1904, %r1903, %r1899;
	add.s32 	%r1905, %r1904, -1;
	cvt.rn.f64.u32 	%fd391, %r1905;
	div.rn.f64 	%fd392, %fd391, 0d41DFFFFFFF800000;
	mul.hi.u32 	%r1906, %r1904, -1131474031;
	shr.u32 	%r1907, %r1906, 15;
	mul.lo.s32 	%r1908, %r1907, 44488;
	sub.s32 	%r1909, %r1904, %r1908;
	mul.lo.s32 	%r1910, %r1909, 48271;
	mul.lo.s32 	%r1911, %r1907, 3399;
	setp.lt.u32 	%p286, %r1910, %r1911;
	xor.b32  	%r1912, %r1911, 2147483647;
	neg.s32 	%r1913, %r1911;
	selp.b32 	%r1914, %r1912, %r1913, %p286;
	add.s32 	%r1915, %r1914, %r1910;
	add.s32 	%r1916, %r1915, -1;
	cvt.rn.f64.u32 	%fd393, %r1916;
	div.rn.f64 	%fd394, %fd393, 0d41DFFFFFFF800000;
	mul.f64 	%fd395, %fd394, %fd394;
	fma.rn.f64 	%fd396, %fd392, %fd392, %fd395;
	setp.le.f64 	%p287, %fd396, 0d3FF0000000000000;
	selp.u64 	%rd943, 1, 0, %p287;
	add.s64 	%rd944, %rd942, %rd943;
	mul.hi.u32 	%r1917, %r1915, -1131474031;
	shr.u32 	%r1918, %r1917, 15;
	mul.lo.s32 	%r1919, %r1918, 44488;
	sub.s32 	%r1920, %r1915, %r1919;
	mul.lo.s32 	%r1921, %r1920, 48271;
	mul.lo.s32 	%r1922, %r1918, 3399;
	setp.lt.u32 	%p288, %r1921, %r1922;
	xor.b32  	%r1923, %r1922, 2147483647;
	neg.s32 	%r1924, %r1922;
	selp.b32 	%r1925, %r1923, %r1924, %p288;
	add.s32 	%r1926, %r1925, %r1921;
	add.s32 	%r1927, %r1926, -1;
	cvt.rn.f64.u32 	%fd397, %r1927;
	div.rn.f64 	%fd398, %fd397, 0d41DFFFFFFF800000;
	mul.hi.u32 	%r1928, %r1926, -1131474031;
	shr.u32 	%r1929, %r1928, 15;
	mul.lo.s32 	%r1930, %r1929, 44488;
	sub.s32 	%r1931, %r1926, %r1930;
	mul.lo.s32 	%r1932, %r1931, 48271;
	mul.lo.s32 	%r1933, %r1929, 3399;
	setp.lt.u32 	%p289, %r1932, %r1933;
	xor.b32  	%r1934, %r1933, 2147483647;
	neg.s32 	%r1935, %r1933;
	selp.b32 	%r1936, %r1934, %r1935, %p289;
	add.s32 	%r6127, %r1936, %r1932;
	add.s32 	%r1937, %r6127, -1;
	cvt.rn.f64.u32 	%fd399, %r1937;
	div.rn.f64 	%fd400, %fd399, 0d41DFFFFFFF800000;
	mul.f64 	%fd401, %fd400, %fd400;
	fma.rn.f64 	%fd402, %fd398, %fd398, %fd401;
	setp.le.f64 	%p290, %fd402, 0d3FF0000000000000;
	selp.u64 	%rd945, 1, 0, %p290;
	add.s64 	%rd1931, %rd944, %rd945;
	add.s32 	%r6126, %r6126, 4;
	setp.ne.s32 	%p291, %r6126, %r155;
	@%p291 bra 	$L__BB1_160;
$L__BB1_161:
	setp.eq.s32 	%p292, %r52, 0;
	@%p292 bra 	$L__BB1_165;
	mul.hi.u32 	%r1938, %r6127, -1131474031;
	shr.u32 	%r1939, %r1938, 15;
	mul.lo.s32 	%r1940, %r1939, 44488;
	sub.s32 	%r1941, %r6127, %r1940;
	mul.lo.s32 	%r1942, %r1941, 48271;
	mul.lo.s32 	%r1943, %r1939, 3399;
	setp.lt.u32 	%p293, %r1942, %r1943;
	xor.b32  	%r1944, %r1943, 2147483647;
	neg.s32 	%r1945, %r1943;
	selp.b32 	%r1946, %r1944, %r1945, %p293;
	add.s32 	%r1947, %r1946, %r1942;
	add.s32 	%r1948, %r1947, -1;
	cvt.rn.f64.u32 	%fd403, %r1948;
	div.rn.f64 	%fd404, %fd403, 0d41DFFFFFFF800000;
	mul.hi.u32 	%r1949, %r1947, -1131474031;
	shr.u32 	%r1950, %r1949, 15;
	mul.lo.s32 	%r1951, %r1950, 44488;
	sub.s32 	%r1952, %r1947, %r1951;
	mul.lo.s32 	%r1953, %r1952, 48271;
	mul.lo.s32 	%r1954, %r1950, 3399;
	setp.lt.u32 	%p294, %r1953, %r1954;
	xor.b32  	%r1955, %r1954, 2147483647;
	neg.s32 	%r1956, %r1954;
	selp.b32 	%r1957, %r1955, %r1956, %p294;
	add.s32 	%r161, %r1957, %r1953;
	add.s32 	%r1958, %r161, -1;
	cvt.rn.f64.u32 	%fd405, %r1958;
	div.rn.f64 	%fd406, %fd405, 0d41DFFFFFFF800000;
	mul.f64 	%fd407, %fd406, %fd406;
	fma.rn.f64 	%fd408, %fd404, %fd404, %fd407;
	setp.le.f64 	%p295, %fd408, 0d3FF0000000000000;
	selp.u64 	%rd946, 1, 0, %p295;
	add.s64 	%rd1931, %rd1931, %rd946;
	setp.eq.s32 	%p296, %r52, 1;
	@%p296 bra 	$L__BB1_165;
	mul.hi.u32 	%r1959, %r161, -1131474031;
	shr.u32 	%r1960, %r1959, 15;
	mul.lo.s32 	%r1961, %r1960, 44488;
	sub.s32 	%r1962, %r161, %r1961;
	mul.lo.s32 	%r1963, %r1962, 48271;
	mul.lo.s32 	%r1964, %r1960, 3399;
	setp.lt.u32 	%p297, %r1963, %r1964;
	xor.b32  	%r1965, %r1964, 2147483647;
	neg.s32 	%r1966, %r1964;
	selp.b32 	%r1967, %r1965, %r1966, %p297;
	add.s32 	%r1968, %r1967, %r1963;
	add.s32 	%r1969, %r1968, -1;
	cvt.rn.f64.u32 	%fd409, %r1969;
	div.rn.f64 	%fd410, %fd409, 0d41DFFFFFFF800000;
	mul.hi.u32 	%r1970, %r1968, -1131474031;
	shr.u32 	%r1971, %r1970, 15;
	mul.lo.s32 	%r1972, %r1971, 44488;
	sub.s32 	%r1973, %r1968, %r1972;
	mul.lo.s32 	%r1974, %r1973, 48271;
	mul.lo.s32 	%r1975, %r1971, 3399;
	setp.lt.u32 	%p298, %r1974, %r1975;
	xor.b32  	%r1976, %r1975, 2147483647;
	neg.s32 	%r1977, %r1975;
	selp.b32 	%r1978, %r1976, %r1977, %p298;
	add.s32 	%r162, %r1978, %r1974;
	add.s32 	%r1979, %r162, -1;
	cvt.rn.f64.u32 	%fd411, %r1979;
	div.rn.f64 	%fd412, %fd411, 0d41DFFFFFFF800000;
	mul.f64 	%fd413, %fd412, %fd412;
	fma.rn.f64 	%fd414, %fd410, %fd410, %fd413;
	setp.le.f64 	%p299, %fd414, 0d3FF0000000000000;
	selp.u64 	%rd947, 1, 0, %p299;
	add.s64 	%rd1931, %rd1931, %rd947;
	setp.eq.s32 	%p300, %r52, 2;
	@%p300 bra 	$L__BB1_165;
	mul.hi.u32 	%r1980, %r162, -1131474031;
	shr.u32 	%r1981, %r1980, 15;
	mul.lo.s32 	%r1982, %r1981, 44488;
	sub.s32 	%r1983, %r162, %r1982;
	mul.lo.s32 	%r1984, %r1983, 48271;
	mul.lo.s32 	%r1985, %r1981, 3399;
	setp.lt.u32 	%p301, %r1984, %r1985;
	xor.b32  	%r1986, %r1985, 2147483647;
	neg.s32 	%r1987, %r1985;
	selp.b32 	%r1988, %r1986, %r1987, %p301;
	add.s32 	%r1989, %r1988, %r1984;
	add.s32 	%r1990, %r1989, -1;
	cvt.rn.f64.u32 	%fd415, %r1990;
	div.rn.f64 	%fd416, %fd415, 0d41DFFFFFFF800000;
	mul.hi.u32 	%r1991, %r1989, -1131474031;
	shr.u32 	%r1992, %r1991, 15;
	mul.lo.s32 	%r1993, %r1992, 44488;
	sub.s32 	%r1994, %r1989, %r1993;
	mul.lo.s32 	%r1995, %r1994, 48271;
	mul.lo.s32 	%r1996, %r1992, 3399;
	setp.lt.u32 	%p302, %r1995, %r1996;
	xor.b32  	%r1997, %r1996, 2147483647;
	neg.s32 	%r1998, %r1996;
	selp.b32 	%r1999, %r1997, %r1998, %p302;
	add.s32 	%r2000, %r1999, %r1995;
	add.s32 	%r2001, %r2000, -1;
	cvt.rn.f64.u32 	%fd417, %r2001;
	div.rn.f64 	%fd418, %fd417, 0d41DFFFFFFF800000;
	mul.f64 	%fd419, %fd418, %fd418;
	fma.rn.f64 	%fd420, %fd416, %fd416, %fd419;
	setp.le.f64 	%p303, %fd420, 0d3FF0000000000000;
	selp.u64 	%rd948, 1, 0, %p303;
	add.s64 	%rd1931, %rd1931, %rd948;
$L__BB1_165:
	cvt.u32.u64 	%r163, %rd1931;
	add.s32 	%r164, %r74, %r142;
	setp.eq.s32 	%p304, %r164, 0;
	mov.b64 	%rd1935, 1;
	@%p304 bra 	$L__BB1_170;
	cvt.s64.s32 	%rd1933, %r164;
	mov.b64 	%rd1934, 48271;
	mov.b64 	%rd1935, 1;
$L__BB1_167:
	and.b64  	%rd952, %rd1933, 1;
	setp.eq.b64 	%p305, %rd952, 1;
	not.pred 	%p306, %p305;
	@%p306 bra 	$L__BB1_169;
	mul.lo.s64 	%rd953, %rd1935, %rd1934;
	mul.hi.u64 	%rd954, %rd953, 8589934597;
	sub.s64 	%rd955, %rd953, %rd954;
	shr.u64 	%rd956, %rd955, 1;
	add.s64 	%rd957, %rd956, %rd954;
	shr.u64 	%rd958, %rd957, 30;
	mul.lo.s64 	%rd959, %rd958, 2147483647;
	sub.s64 	%rd1935, %rd953, %rd959;
$L__BB1_169:
	shr.u64 	%rd213, %rd1933, 1;
	mul.lo.s64 	%rd960, %rd1934, %rd1934;
	mul.hi.u64 	%rd961, %rd960, -9223372032559808509;
	shr.u64 	%rd962, %rd961, 30;
	mul.lo.s64 	%rd963, %rd962, 2147483647;
	sub.s64 	%rd1934, %rd960, %rd963;
	setp.gt.u64 	%p307, %rd1933, 1;
	mov.u64 	%rd1933, %rd213;
	@%p307 bra 	$L__BB1_167;
$L__BB1_170:
	setp.lt.u32 	%p308, %r49, 3;
	mul.lo.s64 	%rd966, %rd1935, %rd36;
	mul.hi.u64 	%rd967, %rd966, 8589934597;
	sub.s64 	%rd968, %rd966, %rd967;
	shr.u64 	%rd969, %rd968, 1;
	add.s64 	%rd970, %rd969, %rd967;
	shr.u64 	%rd971, %rd970, 30;
	cvt.u32.u64 	%r2002, %rd971;
	mov.b64 	%rd972, 2147483647;
	cvt.u32.u64 	%r2003, %rd972;
	mul.lo.s32 	%r2004, %r2002, %r2003;
	cvt.u32.u64 	%r2005, %rd966;
	sub.s32 	%r6130, %r2005, %r2004;
	mov.b64 	%rd1940, 0;
	@%p308 bra 	$L__BB1_173;
	and.b32  	%r166, %r431, 2147483644;
	mov.b32 	%r6129, 0;
	mov.b64 	%rd1940, 0;
$L__BB1_172:
	mul.hi.u32 	%r2007, %r6130, -1131474031;
	shr.u32 	%r2008, %r2007, 15;
	mul.lo.s32 	%r2009, %r2008, 44488;
	sub.s32 	%r2010, %r6130, %r2009;
	mul.lo.s32 	%r2011, %r2010, 48271;
	mul.lo.s32 	%r2012, %r2008, 3399;
	setp.lt.u32 	%p309, %r2011, %r2012;
	xor.b32  	%r2013, %r2012, 2147483647;
	neg.s32 	%r2014, %r2012;
	selp.b32 	%r2015, %r2013, %r2014, %p309;
	add.s32 	%r2016, %r2015, %r2011;
	add.s32 	%r2017, %r2016, -1;
	cvt.rn.f64.u32 	%fd421, %r2017;
	div.rn.f64 	%fd422, %fd421, 0d41DFFFFFFF800000;
	mul.hi.u32 	%r2018, %r2016, -1131474031;
	shr.u32 	%r2019, %r2018, 15;
	mul.lo.s32 	%r2020, %r2019, 44488;
	sub.s32 	%r2021, %r2016, %r2020;
	mul.lo.s32 	%r2022, %r2021, 48271;
	mul.lo.s32 	%r2023, %r2019, 3399;
	setp.lt.u32 	%p310, %r2022, %r2023;
	xor.b32  	%r2024, %r2023, 2147483647;
	neg.s32 	%r2025, %r2023;
	selp.b32 	%r2026, %r2024, %r2025, %p310;
	add.s32 	%r2027, %r2026, %r2022;
	add.s32 	%r2028, %r2027, -1;
	cvt.rn.f64.u32 	%fd423, %r2028;
	div.rn.f64 	%fd424, %fd423, 0d41DFFFFFFF800000;
	mul.f64 	%fd425, %fd424, %fd424;
	fma.rn.f64 	%fd426, %fd422, %fd422, %fd425;
	setp.le.f64 	%p311, %fd426, 0d3FF0000000000000;
	selp.u64 	%rd974, 1, 0, %p311;
	add.s64 	%rd975, %rd1940, %rd974;
	mul.hi.u32 	%r2029, %r2027, -1131474031;
	shr.u32 	%r2030, %r2029, 15;
	mul.lo.s32 	%r2031, %r2030, 44488;
	sub.s32 	%r2032, %r2027, %r2031;
	mul.lo.s32 	%r2033, %r2032, 48271;
	mul.lo.s32 	%r2034, %r2030, 3399;
	setp.lt.u32 	%p312, %r2033, %r2034;
	xor.b32  	%r2035, %r2034, 2147483647;
	neg.s32 	%r2036, %r2034;
	selp.b32 	%r2037, %r2035, %r2036, %p312;
	add.s32 	%r2038, %r2037, %r2033;
	add.s32 	%r2039, %r2038, -1;
	cvt.rn.f64.u32 	%fd427, %r2039;
	div.rn.f64 	%fd428, %fd427, 0d41DFFFFFFF800000;
	mul.hi.u32 	%r2040, %r2038, -1131474031;
	shr.u32 	%r2041, %r2040, 15;
	mul.lo.s32 	%r2042, %r2041, 44488;
	sub.s32 	%r2043, %r2038, %r2042;
	mul.lo.s32 	%r2044, %r2043, 48271;
	mul.lo.s32 	%r2045, %r2041, 3399;
	setp.lt.u32 	%p313, %r2044, %r2045;
	xor.b32  	%r2046, %r2045, 2147483647;
	neg.s32 	%r2047, %r2045;
	selp.b32 	%r2048, %r2046, %r2047, %p313;
	add.s32 	%r2049, %r2048, %r2044;
	add.s32 	%r2050, %r2049, -1;
	cvt.rn.f64.u32 	%fd429, %r2050;
	div.rn.f64 	%fd430, %fd429, 0d41DFFFFFFF800000;
	mul.f64 	%fd431, %fd430, %fd430;
	fma.rn.f64 	%fd432, %fd428, %fd428, %fd431;
	setp.le.f64 	%p314, %fd432, 0d3FF0000000000000;
	selp.u64 	%rd976, 1, 0, %p314;
	add.s64 	%rd977, %rd975, %rd976;
	mul.hi.u32 	%r2051, %r2049, -1131474031;
	shr.u32 	%r2052, %r2051, 15;
	mul.lo.s32 	%r2053, %r2052, 44488;
	sub.s32 	%r2054, %r2049, %r2053;
	mul.lo.s32 	%r2055, %r2054, 48271;
	mul.lo.s32 	%r2056, %r2052, 3399;
	setp.lt.u32 	%p315, %r2055, %r2056;
	xor.b32  	%r2057, %r2056, 2147483647;
	neg.s32 	%r2058, %r2056;
	selp.b32 	%r2059, %r2057, %r2058, %p315;
	add.s32 	%r2060, %r2059, %r2055;
	add.s32 	%r2061, %r2060, -1;
	cvt.rn.f64.u32 	%fd433, %r2061;
	div.rn.f64 	%fd434, %fd433, 0d41DFFFFFFF800000;
	mul.hi.u32 	%r2062, %r2060, -1131474031;
	shr.u32 	%r2063, %r2062, 15;
	mul.lo.s32 	%r2064, %r2063, 44488;
	sub.s32 	%r2065, %r2060, %r2064;
	mul.lo.s32 	%r2066, %r2065, 48271;
	mul.lo.s32 	%r2067, %r2063, 3399;
	setp.lt.u32 	%p316, %r2066, %r2067;
	xor.b32  	%r2068, %r2067, 2147483647;
	neg.s32 	%r2069, %r2067;
	selp.b32 	%r2070, %r2068, %r2069, %p316;
	add.s32 	%r2071, %r2070, %r2066;
	add.s32 	%r2072, %r2071, -1;
	cvt.rn.f64.u32 	%fd435, %r2072;
	div.rn.f64 	%fd436, %fd435, 0d41DFFFFFFF800000;
	mul.f64 	%fd437, %fd436, %fd436;
	fma.rn.f64 	%fd438, %fd434, %fd434, %fd437;
	setp.le.f64 	%p317, %fd438, 0d3FF0000000000000;
	selp.u64 	%rd978, 1, 0, %p317;
	add.s64 	%rd979, %rd977, %rd978;
	mul.hi.u32 	%r2073, %r2071, -1131474031;
	shr.u32 	%r2074, %r2073, 15;
	mul.lo.s32 	%r2075, %r2074, 44488;
	sub.s32 	%r2076, %r2071, %r2075;
	mul.lo.s32 	%r2077, %r2076, 48271;
	mul.lo.s32 	%r2078, %r2074, 3399;
	setp.lt.u32 	%p318, %r2077, %r2078;
	xor.b32  	%r2079, %r2078, 2147483647;
	neg.s32 	%r2080, %r2078;
	selp.b32 	%r2081, %r2079, %r2080, %p318;
	add.s32 	%r2082, %r2081, %r2077;
	add.s32 	%r2083, %r2082, -1;
	cvt.rn.f64.u32 	%fd439, %r2083;
	div.rn.f64 	%fd440, %fd439, 0d41DFFFFFFF800000;
	mul.hi.u32 	%r2084, %r2082, -1131474031;
	shr.u32 	%r2085, %r2084, 15;
	mul.lo.s32 	%r2086, %r2085, 44488;
	sub.s32 	%r2087, %r2082, %r2086;
	mul.lo.s32 	%r2088, %r2087, 48271;
	mul.lo.s32 	%r2089, %r2085, 3399;
	setp.lt.u32 	%p319, %r2088, %r2089;
	xor.b32  	%r2090, %r2089, 2147483647;
	neg.s32 	%r2091, %r2089;
	selp.b32 	%r2092, %r2090, %r2091, %p319;
	add.s32 	%r6130, %r2092, %r2088;
	add.s32 	%r2093, %r6130, -1;
	cvt.rn.f64.u32 	%fd441, %r2093;
	div.rn.f64 	%fd442, %fd441, 0d41DFFFFFFF800000;
	mul.f64 	%fd443, %fd442, %fd442;
	fma.rn.f64 	%fd444, %fd440, %fd440, %fd443;
	setp.le.f64 	%p320, %fd444, 0d3FF0000000000000;
	selp.u64 	%rd980, 1, 0, %p320;
	add.s64 	%rd1940, %rd979, %rd980;
	add.s32 	%r6129, %r6129, 4;
	setp.ne.s32 	%p321, %r6129, %r166;
	@%p321 bra 	$L__BB1_172;
$L__BB1_173:
	setp.eq.s32 	%p322, %r52, 0;
	@%p322 bra 	$L__BB1_177;
	mul.hi.u32 	%r2094, %r6130, -1131474031;
	shr.u32 	%r2095, %r2094, 15;
	mul.lo.s32 	%r2096, %r2095, 44488;
	sub.s32 	%r2097, %r6130, %r2096;
	mul.lo.s32 	%r2098, %r2097, 48271;
	mul.lo.s32 	%r2099, %r2095, 3399;
	setp.lt.u32 	%p323, %r2098, %r2099;
	xor.b32  	%r2100, %r2099, 2147483647;
	neg.s32 	%r2101, %r2099;
	selp.b32 	%r2102, %r2100, %r2101, %p323;
	add.s32 	%r2103, %r2102, %r2098;
	add.s32 	%r2104, %r2103, -1;
	cvt.rn.f64.u32 	%fd445, %r2104;
	div.rn.f64 	%fd446, %fd445, 0d41DFFFFFFF800000;
	mul.hi.u32 	%r2105, %r2103, -1131474031;
	shr.u32 	%r2106, %r2105, 15;
	mul.lo.s32 	%r2107, %r2106, 44488;
	sub.s32 	%r2108, %r2103, %r2107;
	mul.lo.s32 	%r2109, %r2108, 48271;
	mul.lo.s32 	%r2110, %r2106, 3399;
	setp.lt.u32 	%p324, %r2109, %r2110;
	xor.b32  	%r2111, %r2110, 2147483647;
	neg.s32 	%r2112, %r2110;
	selp.b32 	%r2113, %r2111, %r2112, %p324;
	add.s32 	%r172, %r2113, %r2109;
	add.s32 	%r2114, %r172, -1;
	cvt.rn.f64.u32 	%fd447, %r2114;
	div.rn.f64 	%fd448, %fd447, 0d41DFFFFFFF800000;
	mul.f64 	%fd449, %fd448, %fd448;
	fma.rn.f64 	%fd450, %fd446, %fd446, %fd449;
	setp.le.f64 	%p325, %fd450, 0d3FF0000000000000;
	selp.u64 	%rd981, 1, 0, %p325;
	add.s64 	%rd1940, %rd1940, %rd981;
	setp.eq.s32 	%p326, %r52, 1;
	@%p326 bra 	$L__BB1_177;
	mul.hi.u32 	%r2115, %r172, -1131474031;
	shr.u32 	%r2116, %r2115, 15;
	mul.lo.s32 	%r2117, %r2116, 44488;
	sub.s32 	%r2118, %r172, %r2117;
	mul.lo.s32 	%r2119, %r2118, 48271;
	mul.lo.s32 	%r2120, %r2116, 3399;
	setp.lt.u32 	%p327, %r2119, %r2120;
	xor.b32  	%r2121, %r2120, 2147483647;
	neg.s32 	%r2122, %r2120;
	selp.b32 	%r2123, %r2121, %r2122, %p327;
	add.s32 	%r2124, %r2123, %r2119;
	add.s32 	%r2125, %r2124, -1;
	cvt.rn.f64.u32 	%fd451, %r2125;
	div.rn.f64 	%fd452, %fd451, 0d41DFFFFFFF800000;
	mul.hi.u32 	%r2126, %r2124, -1131474031;
	shr.u32 	%r2127, %r2126, 15;
	mul.lo.s32 	%r2128, %r2127, 44488;
	sub.s32 	%r2129, %r2124, %r2128;
	mul.lo.s32 	%r2130, %r2129, 48271;
	mul.lo.s32 	%r2131, %r2127, 3399;
	setp.lt.u32 	%p328, %r2130, %r2131;
	xor.b32  	%r2132, %r2131, 2147483647;
	neg.s32 	%r2133, %r2131;
	selp.b32 	%r2134, %r2132, %r2133, %p328;
	add.s32 	%r173, %r2134, %r2130;
	add.s32 	%r2135, %r173, -1;
	cvt.rn.f64.u32 	%fd453, %r2135;
	div.rn.f64 	%fd454, %fd453, 0d41DFFFFFFF800000;
	mul.f64 	%fd455, %fd454, %fd454;
	fma.rn.f64 	%fd456, %fd452, %fd452, %fd455;
	setp.le.f64 	%p329, %fd456, 0d3FF0000000000000;
	selp.u64 	%rd982, 1, 0, %p329;
	add.s64 	%rd1940, %rd1940, %rd982;
	setp.eq.s32 	%p330, %r52, 2;
	@%p330 bra 	$L__BB1_177;
	mul.hi.u32 	%r2136, %r173, -1131474031;
	shr.u32 	%r2137, %r2136, 15;
	mul.lo.s32 	%r2138, %r2137, 44488;
	sub.s32 	%r2139, %r173, %r2138;
	mul.lo.s32 	%r2140, %r2139, 48271;
	mul.lo.s32 	%r2141, %r2137, 3399;
	setp.lt.u32 	%p331, %r2140, %r2141;
	xor.b32  	%r2142, %r2141, 2147483647;
	neg.s32 	%r2143, %r2141;
	selp.b32 	%r2144, %r2142, %r2143, %p331;
	add.s32 	%r2145, %r2144, %r2140;
	add.s32 	%r2146, %r2145, -1;
	cvt.rn.f64.u32 	%fd457, %r2146;
	div.rn.f64 	%fd458, %fd457, 0d41DFFFFFFF800000;
	mul.hi.u32 	%r2147, %r2145, -1131474031;
	shr.u32 	%r2148, %r2147, 15;
	mul.lo.s32 	%r2149, %r2148, 44488;
	sub.s32 	%r2150, %r2145, %r2149;
	mul.lo.s32 	%r2151, %r2150, 48271;
	mul.lo.s32 	%r2152, %r2148, 3399;
	setp.lt.u32 	%p332, %r2151, %r2152;
	xor.b32  	%r2153, %r2152, 2147483647;
	neg.s32 	%r2154, %r2152;
	selp.b32 	%r2155, %r2153, %r2154, %p332;
	add.s32 	%r2156, %r2155, %r2151;
	add.s32 	%r2157, %r2156, -1;
	cvt.rn.f64.u32 	%fd459, %r2157;
	div.rn.f64 	%fd460, %fd459, 0d41DFFFFFFF800000;
	mul.f64 	%fd461, %fd460, %fd460;
	fma.rn.f64 	%fd462, %fd458, %fd458, %fd461;
	setp.le.f64 	%p333, %fd462, 0d3FF0000000000000;
	selp.u64 	%rd983, 1, 0, %p333;
	add.s64 	%rd1940, %rd1940, %rd983;
$L__BB1_177:
	cvt.u32.u64 	%r174, %rd1940;
	add.s32 	%r175, %r164, %r62;
	setp.eq.s32 	%p334, %r175, 0;
	mov.b64 	%rd1944, 1;
	@%p334 bra 	$L__BB1_182;
	cvt.s64.s32 	%rd1942, %r175;
	mov.b64 	%rd1943, 48271;
	mov.b64 	%rd1944, 1;
$L__BB1_179:
	and.b64  	%rd987, %rd1942, 1;
	setp.eq.b64 	%p335, %rd987, 1;
	not.pred 	%p336, %p335;
	@%p336 bra 	$L__BB1_181;
	mul.lo.s64 	%rd988, %rd1944, %rd1943;
	mul.hi.u64 	%rd989, %rd988, 8589934597;
	sub.s64 	%rd990, %rd988, %rd989;
	shr.u64 	%rd991, %rd990, 1;
	add.s64 	%rd992, %rd991, %rd989;
	shr.u64 	%rd993, %rd992, 30;
	mul.lo.s64 	%rd994, %rd993, 2147483647;
	sub.s64 	%rd1944, %rd988, %rd994;
$L__BB1_181:
	shr.u64 	%rd230, %rd1942, 1;
	mul.lo.s64 	%rd995, %rd1943, %rd1943;
	mul.hi.u64 	%rd996, %rd995, -9223372032559808509;
	shr.u64 	%rd997, %rd996, 30;
	mul.lo.s64 	%rd998, %rd997, 2147483647;
	sub.s64 	%rd1943, %rd995, %rd998;
	setp.gt.u64 	%p337, %rd1942, 1;
	mov.u64 	%rd1942, %rd230;
	@%p337 bra 	$L__BB1_179;
$L__BB1_182:
	setp.lt.u32 	%p338, %r49, 3;
	mul.lo.s64 	%rd1001, %rd1944, %rd36;
	mul.hi.u64 	%rd1002, %rd1001, 8589934597;
	sub.s64 	%rd1003, %rd1001, %rd1002;
	shr.u64 	%rd1004, %rd1003, 1;
	add.s64 	%rd1005, %rd1004, %rd1002;
	shr.u64 	%rd1006, %rd1005, 30;
	cvt.u32.u64 	%r2158, %rd1006;
	mov.b64 	%rd1007, 2147483647;
	cvt.u32.u64 	%r2159, %rd1007;
	mul.lo.s32 	%r2160, %r2158, %r2159;
	cvt.u32.u64 	%r2161, %rd1001;
	sub.s32 	%r6133, %r2161, %r2160;
	mov.b64 	%rd1949, 0;
	@%p338 bra 	$L__BB1_185;
	and.b32  	%r177, %r431, 2147483644;
	mov.b32 	%r6132, 0;
	mov.b64 	%rd1949, 0;
$L__BB1_184:
	mul.hi.u32 	%r2163, %r6133, -1131474031;
	shr.u32 	%r2164, %r2163, 15;
	mul.lo.s32 	%r2165, %r2164, 44488;
	sub.s32 	%r2166, %r6133, %r2165;
	mul.lo.s32 	%r2167, %r2166, 48271;
	mul.lo.s32 	%r2168, %r2164, 3399;
	setp.lt.u32 	%p339, %r2167, %r2168;
	xor.b32  	%r2169, %r2168, 2147483647;
	neg.s32 	%r2170, %r2168;
	selp.b32 	%r2171, %r2169, %r2170, %p339;
	add.s32 	%r2172, %r2171, %r2167;
	add.s32 	%r2173, %r2172, -1;
	cvt.rn.f64.u32 	%fd463, %r2173;
	div.rn.f64 	%fd464, %fd463, 0d41DFFFFFFF800000;
	mul.hi.u32 	%r2174, %r2172, -1131474031;
	shr.u32 	%r2175, %r2174, 15;
	mul.lo.s32 	%r2176, %r2175, 44488;
	sub.s32 	%r2177, %r2172, %r2176;
	mul.lo.s32 	%r2178, %r2177, 48271;
	mul.lo.s32 	%r2179, %r2175, 3399;
	setp.lt.u32 	%p340, %r2178, %r2179;
	xor.b32  	%r2180, %r2179, 2147483647;
	neg.s32 	%r2181, %r2179;
	selp.b32 	%r2182, %r2180, %r2181, %p340;
	add.s32 	%r2183, %r2182, %r2178;
	add.s32 	%r2184, %r2183, -1;
	cvt.rn.f64.u32 	%fd465, %r2184;
	div.rn.f64 	%fd466, %fd465, 0d41DFFFFFFF800000;
	mul.f64 	%fd467, %fd466, %fd466;
	fma.rn.f64 	%fd468, %fd464, %fd464, %fd467;
	setp.le.f64 	%p341, %fd468, 0d3FF0000000000000;
	selp.u64 	%rd1009, 1, 0, %p341;
	add.s64 	%rd1010, %rd1949, %rd1009;
	mul.hi.u32 	%r2185, %r2183, -1131474031;
	shr.u32 	%r2186, %r2185, 15;
	mul.lo.s32 	%r2187, %r2186, 44488;
	sub.s32 	%r2188, %r2183, %r2187;
	mul.lo.s32 	%r2189, %r2188, 48271;
	mul.lo.s32 	%r2190, %r2186, 3399;
	setp.lt.u32 	%p342, %r2189, %r2190;
	xor.b32  	%r2191, %r2190, 2147483647;
	neg.s32 	%r2192, %r2190;
	selp.b32 	%r2193, %r2191, %r2192, %p342;
	add.s32 	%r2194, %r2193, %r2189;
	add.s32 	%r2195, %r2194, -1;
	cvt.rn.f64.u32 	%fd469, %r2195;
	div.rn.f64 	%fd470, %fd469, 0d41DFFFFFFF800000;
	mul.hi.u32 	%r2196, %r2194, -1131474031;
	shr.u32 	%r2197, %r2196, 15;
	mul.lo.s32 	%r2198, %r2197, 44488;
	sub.s32 	%r2199, %r2194, %r2198;
	mul.lo.s32 	%r2200, %r2199, 48271;
	mul.lo.s32 	%r2201, %r2197, 3399;
	setp.lt.u32 	%p343, %r2200, %r2201;
	xor.b32  	%r2202, %r2201, 2147483647;
	neg.s32 	%r2203, %r2201;
	selp.b32 	%r2204, %r2202, %r2203, %p343;
	add.s32 	%r2205, %r2204, %r2200;
	add.s32 	%r2206, %r2205, -1;
	cvt.rn.f64.u32 	%fd471, %r2206;
	div.rn.f64 	%fd472, %fd471, 0d41DFFFFFFF800000;
	mul.f64 	%fd473, %fd472, %fd472;
	fma.rn.f64 	%fd474, %fd470, %fd470, %fd473;
	setp.le.f64 	%p344, %fd474, 0d3FF0000000000000;
	selp.u64 	%rd1011, 1, 0, %p344;
	add.s64 	%rd1012, %rd1010, %rd1011;
	mul.hi.u32 	%r2207, %r2205, -1131474031;
	shr.u32 	%r2208, %r2207, 15;
	mul.lo.s32 	%r2209, %r2208, 44488;
	sub.s32 	%r2210, %r2205, %r2209;
	mul.lo.s32 	%r2211, %r2210, 48271;
	mul.lo.s32 	%r2212, %r2208, 3399;
	setp.lt.u32 	%p345, %r2211, %r2212;
	xor.b32  	%r2213, %r2212, 2147483647;
	neg.s32 	%r2214, %r2212;
	selp.b32 	%r2215, %r2213, %r2214, %p345;
	add.s32 	%r2216, %r2215, %r2211;
	add.s32 	%r2217, %r2216, -1;
	cvt.rn.f64.u32 	%fd475, %r2217;
	div.rn.f64 	%fd476, %fd475, 0d41DFFFFFFF800000;
	mul.hi.u32 	%r2218, %r2216, -1131474031;
	shr.u32 	%r2219, %r2218, 15;
	mul.lo.s32 	%r2220, %r2219, 44488;
	sub.s32 	%r2221, %r2216, %r2220;
	mul.lo.s32 	%r2222, %r2221, 48271;
	mul.lo.s32 	%r2223, %r2219, 3399;
	setp.lt.u32 	%p346, %r2222, %r2223;
	xor.b32  	%r2224, %r2223, 2147483647;
	neg.s32 	%r2225, %r2223;
	selp.b32 	%r2226, %r2224, %r2225, %p346;
	add.s32 	%r2227, %r2226, %r2222;
	add.s32 	%r2228, %r2227, -1;
	cvt.rn.f64.u32 	%fd477, %r2228;
	div.rn.f64 	%fd478, %fd477, 0d41DFFFFFFF800000;
	mul.f64 	%fd479, %fd478, %fd478;
	fma.rn.f64 	%fd480, %fd476, %fd476, %fd479;
	setp.le.f64 	%p347, %fd480, 0d3FF0000000000000;
	selp.u64 	%rd1013, 1, 0, %p347;
	add.s64 	%rd1014, %rd1012, %rd1013;
	mul.hi.u32 	%r2229, %r2227, -1131474031;
	shr.u32 	%r2230, %r2229, 15;
	mul.lo.s32 	%r2231, %r2230, 44488;
	sub.s32 	%r2232, %r2227, %r2231;
	mul.lo.s32 	%r2233, %r2232, 48271;
	mul.lo.s32 	%r2234, %r2230, 3399;
	setp.lt.u32 	%p348, %r2233, %r2234;
	xor.b32  	%r2235, %r2234, 2147483647;
	neg.s32 	%r2236, %r2234;
	selp.b32 	%r2237, %r2235, %r2236, %p348;
	add.s32 	%r2238, %r2237, %r2233;
	add.s32 	%r2239, %r2238, -1;
	cvt.rn.f64.u32 	%fd481, %r2239;
	div.rn.f64 	%fd482, %fd481, 0d41DFFFFFFF800000;
	mul.hi.u32 	%r2240, %r2238, -1131474031;
	shr.u32 	%r2241, %r2240, 15;
	mul.lo.s32 	%r2242, %r2241, 44488;
	sub.s32 	%r2243, %r2238, %r2242;
	mul.lo.s32 	%r2244, %r2243, 48271;
	mul.lo.s32 	%r2245, %r2241, 3399;
	setp.lt.u32 	%p349, %r2244, %r2245;
	xor.b32  	%r2246, %r2245, 2147483647;
	neg.s32 	%r2247, %r2245;
	selp.b32 	%r2248, %r2246, %r2247, %p349;
	add.s32 	%r6133, %r2248, %r2244;
	add.s32 	%r2249, %r6133, -1;
	cvt.rn.f64.u32 	%fd483, %r2249;
	div.rn.f64 	%fd484, %fd483, 0d41DFFFFFFF800000;
	mul.f64 	%fd485, %fd484, %fd484;
	fma.rn.f64 	%fd486, %fd482, %fd482, %fd485;
	setp.le.f64 	%p350, %fd486, 0d3FF0000000000000;
	selp.u64 	%rd1015, 1, 0, %p350;
	add.s64 	%rd1949, %rd1014, %rd1015;
	add.s32 	%r6132, %r6132, 4;
	setp.ne.s32 	%p351, %r6132, %r177;
	@%p351 bra 	$L__BB1_184;
$L__BB1_185:
	setp.eq.s32 	%p352, %r52, 0;
	@%p352 bra 	$L__BB1_189;
	mul.hi.u32 	%r2250, %r6133, -1131474031;
	shr.u32 	%r2251, %r2250, 15;
	mul.lo.s32 	%r2252, %r2251, 44488;
	sub.s32 	%r2253, %r6133, %r2252;
	mul.lo.s32 	%r2254, %r2253, 48271;
	mul.lo.s32 	%r2255, %r2251, 3399;
	setp.lt.u32 	%p353, %r2254, %r2255;
	xor.b32  	%r2256, %r2255, 2147483647;
	neg.s32 	%r2257, %r2255;
	selp.b32 	%r2258, %r2256, %r2257, %p353;
	add.s32 	%r2259, %r2258, %r2254;
	add.s32 	%r2260, %r2259, -1;
	cvt.rn.f64.u32 	%fd487, %r2260;
	div.rn.f64 	%fd488, %fd487, 0d41DFFFFFFF800000;
	mul.hi.u32 	%r2261, %r2259, -1131474031;
	shr.u32 	%r2262, %r2261, 15;
	mul.lo.s32 	%r2263, %r2262, 44488;
	sub.s32 	%r2264, %r2259, %r2263;
	mul.lo.s32 	%r2265, %r2264, 48271;
	mul.lo.s32 	%r2266, %r2262, 3399;
	setp.lt.u32 	%p354, %r2265, %r2266;
	xor.b32  	%r2267, %r2266, 2147483647;
	neg.s32 	%r2268, %r2266;
	selp.b32 	%r2269, %r2267, %r2268, %p354;
	add.s32 	%r183, %r2269, %r2265;
	add.s32 	%r2270, %r183, -1;
	cvt.rn.f64.u32 	%fd489, %r2270;
	div.rn.f64 	%fd490, %fd489, 0d41DFFFFFFF800000;
	mul.f64 	%fd491, %fd490, %fd490;
	fma.rn.f64 	%fd492, %fd488, %fd488, %fd491;
	setp.le.f64 	%p355, %fd492, 0d3FF0000000000000;
	selp.u64 	%rd1016, 1, 0, %p355;
	add.s64 	%rd1949, %rd1949, %rd1016;
	setp.eq.s32 	%p356, %r52, 1;
	@%p356 bra 	$L__BB1_189;
	mul.hi.u32 	%r2271, %r183, -1131474031;
	shr.u32 	%r2272, %r2271, 15;
	mul.lo.s32 	%r2273, %r2272, 44488;
	sub.s32 	%r2274, %r183, %r2273;
	mul.lo.s32 	%r2275, %r2274, 48271;
	mul.lo.s32 	%r2276, %r2272, 3399;
	setp.lt.u32 	%p357, %r2275, %r2276;
	xor.b32  	%r2277, %r2276, 2147483647;
	neg.s32 	%r2278, %r2276;
	selp.b32 	%r2279, %r2277, %r2278, %p357;
	add.s32 	%r2280, %r2279, %r2275;
	add.s32 	%r2281, %r2280, -1;
	cvt.rn.f64.u32 	%fd493, %r2281;
	div.rn.f64 	%fd494, %fd493, 0d41DFFFFFFF800000;
	mul.hi.u32 	%r2282, %r2280, -1131474031;
	shr.u32 	%r2283, %r2282, 15;
	mul.lo.s32 	%r2284, %r2283, 44488;
	sub.s32 	%r2285, %r2280, %r2284;
	mul.lo.s32 	%r2286, %r2285, 48271;
	mul.lo.s32 	%r2287, %r2283, 3399;
	setp.lt.u32 	%p358, %r2286, %r2287;
	xor.b32  	%r2288, %r2287, 2147483647;
	neg.s32 	%r2289, %r2287;
	selp.b32 	%r2290, %r2288, %r2289, %p358;
	add.s32 	%r184, %r2290, %r2286;
	add.s32 	%r2291, %r184, -1;
	cvt.rn.f64.u32 	%fd495, %r2291;
	div.rn.f64 	%fd496, %fd495, 0d41DFFFFFFF800000;
	mul.f64 	%fd497, %fd496, %fd496;
	fma.rn.f64 	%fd498, %fd494, %fd494, %fd497;
	setp.le.f64 	%p359, %fd498, 0d3FF0000000000000;
	selp.u64 	%rd1017, 1, 0, %p359;
	add.s64 	%rd1949, %rd1949, %rd1017;
	setp.eq.s32 	%p360, %r52, 2;
	@%p360 bra 	$L__BB1_189;
	mul.hi.u32 	%r2292, %r184, -1131474031;
	shr.u32 	%r2293, %r2292, 15;
	mul.lo.s32 	%r2294, %r2293, 44488;
	sub.s32 	%r2295, %r184, %r2294;
	mul.lo.s32 	%r2296, %r2295, 48271;
	mul.lo.s32 	%r2297, %r2293, 3399;
	setp.lt.u32 	%p361, %r2296, %r2297;
	xor.b32  	%r2298, %r2297, 2147483647;
	neg.s32 	%r2299, %r2297;
	selp.b32 	%r2300, %r2298, %r2299, %p361;
	add.s32 	%r2301, %r2300, %r2296;
	add.s32 	%r2302, %r2301, -1;
	cvt.rn.f64.u32 	%fd499, %r2302;
	div.rn.f64 	%fd500, %fd499, 0d41DFFFFFFF800000;
	mul.hi.u32 	%r2303, %r2301, -1131474031;
	shr.u32 	%r2304, %r2303, 15;
	mul.lo.s32 	%r2305, %r2304, 44488;
	sub.s32 	%r2306, %r2301, %r2305;
	mul.lo.s32 	%r2307, %r2306, 48271;
	mul.lo.s32 	%r2308, %r2304, 3399;
	setp.lt.u32 	%p362, %r2307, %r2308;
	xor.b32  	%r2309, %r2308, 2147483647;
	neg.s32 	%r2310, %r2308;
	selp.b32 	%r2311, %r2309, %r2310, %p362;
	add.s32 	%r2312, %r2311, %r2307;
	add.s32 	%r2313, %r2312, -1;
	cvt.rn.f64.u32 	%fd501, %r2313;
	div.rn.f64 	%fd502, %fd501, 0d41DFFFFFFF800000;
	mul.f64 	%fd503, %fd502, %fd502;
	fma.rn.f64 	%fd504, %fd500, %fd500, %fd503;
	setp.le.f64 	%p363, %fd504, 0d3FF0000000000000;
	selp.u64 	%rd1018, 1, 0, %p363;
	add.s64 	%rd1949, %rd1949, %rd1018;
$L__BB1_189:
	cvt.u32.u64 	%r185, %rd1949;
	add.s32 	%r186, %r97, %r142;
	setp.eq.s32 	%p364, %r186, 0;
	mov.b64 	%rd1953, 1;
	@%p364 bra 	$L__BB1_194;
	cvt.s64.s32 	%rd1951, %r186;
	mov.b64 	%rd1952, 48271;
	mov.b64 	%rd1953, 1;
$L__BB1_191:
	and.b64  	%rd1022, %rd1951, 1;
	setp.eq.b64 	%p365, %rd1022, 1;
	not.pred 	%p366, %p365;
	@%p366 bra 	$L__BB1_193;
	mul.lo.s64 	%rd1023, %rd1953, %rd1952;
	mul.hi.u64 	%rd1024, %rd1023, 8589934597;
	sub.s64 	%rd1025, %rd1023, %rd1024;
	shr.u64 	%rd1026, %rd1025, 1;
	add.s64 	%rd1027, %rd1026, %rd1024;
	shr.u64 	%rd1028, %rd1027, 30;
	mul.lo.s64 	%rd1029, %rd1028, 2147483647;
	sub.s64 	%rd1953, %rd1023, %rd1029;
$L__BB1_193:
	shr.u64 	%rd247, %rd1951, 1;
	mul.lo.s64 	%rd1030, %rd1952, %rd1952;
	mul.hi.u64 	%rd1031, %rd1030, -9223372032559808509;
	shr.u64 	%rd1032, %rd1031, 30;
	mul.lo.s64 	%rd1033, %rd1032, 2147483647;
	sub.s64 	%rd1952, %rd1030, %rd1033;
	setp.gt.u64 	%p367, %rd1951, 1;
	mov.u64 	%rd1951, %rd247;
	@%p367 bra 	$L__BB1_191;
$L__BB1_194:
	setp.lt.u32 	%p368, %r49, 3;
	mul.lo.s64 	%rd1036, %rd1953, %rd36;
	mul.hi.u64 	%rd1037, %rd1036, 8589934597;
	sub.s64 	%rd1038, %rd1036, %rd1037;
	shr.u64 	%rd1039, %rd1038, 1;
	add.s64 	%rd1040, %rd1039, %rd1037;
	shr.u64 	%rd1041, %rd1040, 30;
	cvt.u32.u64 	%r2314, %rd1041;
	mov.b64 	%rd1042, 2147483647;
	cvt.u32.u64 	%r2315, %rd1042;
	mul.lo.s32 	%r2316, %r2314, %r2315;
	cvt.u32.u64 	%r2317, %rd1036;
	sub.s32 	%r6136, %r2317, %r2316;
	mov.b64 	%rd1958, 0;
	@%p368 bra 	$L__BB1_197;
	and.b32  	%r188, %r431, 2147483644;
	mov.b32 	%r6135, 0;
	mov.b64 	%rd1958, 0;
$L__BB1_196:
	mul.hi.u32 	%r2319, %r6136, -1131474031;
	shr.u32 	%r2320, %r2319, 15;
	mul.lo.s32 	%r2321, %r2320, 44488;
	sub.s32 	%r2322, %r6136, %r2321;
	mul.lo.s32 	%r2323, %r2322, 48271;
	mul.lo.s32 	%r2324, %r2320, 3399;
	setp.lt.u32 	%p369, %r2323, %r2324;
	xor.b32  	%r2325, %r2324, 2147483647;
	neg.s32 	%r2326, %r2324;
	selp.b32 	%r2327, %r2325, %r2326, %p369;
	add.s32 	%r2328, %r2327, %r2323;
	add.s32 	%r2329, %r2328, -1;
	cvt.rn.f64.u32 	%fd505, %r2329;
	div.rn.f64 	%fd506, %fd505, 0d41DFFFFFFF800000;
	mul.hi.u32 	%r2330, %r2328, -1131474031;
	shr.u32 	%r2331, %r2330, 15;
	mul.lo.s32 	%r2332, %r2331, 44488;
	sub.s32 	%r2333, %r2328, %r2332;
	mul.lo.s32 	%r2334, %r2333, 48271;
	mul.lo.s32 	%r2335, %r2331, 3399;
	setp.lt.u32 	%p370, %r2334, %r2335;
	xor.b32  	%r2336, %r2335, 2147483647;
	neg.s32 	%r2337, %r2335;
	selp.b32 	%r2338, %r2336, %r2337, %p370;
	add.s32 	%r2339, %r2338, %r2334;
	add.s32 	%r2340, %r2339, -1;
	cvt.rn.f64.u32 	%fd507, %r2340;
	div.rn.f64 	%fd508, %fd507, 0d41DFFFFFFF800000;
	mul.f64 	%fd509, %fd508, %fd508;
	fma.rn.f64 	%fd510, %fd506, %fd506, %fd509;
	setp.le.f64 	%p371, %fd510, 0d3FF0000000000000;
	selp.u64 	%rd1044, 1, 0, %p371;
	add.s64 	%rd1045, %rd1958, %rd1044;
	mul.hi.u32 	%r2341, %r2339, -1131474031;
	shr.u32 	%r2342, %r2341, 15;
	mul.lo.s32 	%r2343, %r2342, 44488;
	sub.s32 	%r2344, %r2339, %r2343;
	mul.lo.s32 	%r2345, %r2344, 48271;
	mul.lo.s32 	%r2346, %r2342, 3399;
	setp.lt.u32 	%p372, %r2345, %r2346;
	xor.b32  	%r2347, %r2346, 2147483647;
	neg.s32 	%r2348, %r2346;
	selp.b32 	%r2349, %r2347, %r2348, %p372;
	add.s32 	%r2350, %r2349, %r2345;
	add.s32 	%r2351, %r2350, -1;
	cvt.rn.f64.u32 	%fd511, %r2351;
	div.rn.f64 	%fd512, %fd511, 0d41DFFFFFFF800000;
	mul.hi.u32 	%r2352, %r2350, -1131474031;
	shr.u32 	%r2353, %r2352, 15;
	mul.lo.s32 	%r2354, %r2353, 44488;
	sub.s32 	%r2355, %r2350, %r2354;
	mul.lo.s32 	%r2356, %r2355, 48271;
	mul.lo.s32 	%r2357, %r2353, 3399;
	setp.lt.u32 	%p373, %r2356, %r2357;
	xor.b32  	%r2358, %r2357, 2147483647;
	neg.s32 	%r2359, %r2357;
	selp.b32 	%r2360, %r2358, %r2359, %p373;
	add.s32 	%r2361, %r2360, %r2356;
	add.s32 	%r2362, %r2361, -1;
	cvt.rn.f64.u32 	%fd513, %r2362;
	div.rn.f64 	%fd514, %fd513, 0d41DFFFFFFF800000;
	mul.f64 	%fd515, %fd514, %fd514;
	fma.rn.f64 	%fd516, %fd512, %fd512, %fd515;
	setp.le.f64 	%p374, %fd516, 0d3FF0000000000000;
	selp.u64 	%rd1046, 1, 0, %p374;
	add.s64 	%rd1047, %rd1045, %rd1046;
	mul.hi.u32 	%r2363, %r2361, -1131474031;
	shr.u32 	%r2364, %r2363, 15;
	mul.lo.s32 	%r2365, %r2364, 44488;
	sub.s32 	%r2366, %r2361, %r2365;
	mul.lo.s32 	%r2367, %r2366, 48271;
	mul.lo.s32 	%r2368, %r2364, 3399;
	setp.lt.u32 	%p375, %r2367, %r2368;
	xor.b32  	%r2369, %r2368, 2147483647;
	neg.s32 	%r2370, %r2368;
	selp.b32 	%r2371, %r2369, %r2370, %p375;
	add.s32 	%r2372, %r2371, %r2367;
	add.s32 	%r2373, %r2372, -1;
	cvt.rn.f64.u32 	%fd517, %r2373;
	div.rn.f64 	%fd518, %fd517, 0d41DFFFFFFF800000;
	mul.hi.u32 	%r2374, %r2372, -1131474031;
	shr.u32 	%r2375, %r2374, 15;
	mul.lo.s32 	%r2376, %r2375, 44488;
	sub.s32 	%r2377, %r2372, %r2376;
	mul.lo.s32 	%r2378, %r2377, 48271;
	mul.lo.s32 	%r2379, %r2375, 3399;
	setp.lt.u32 	%p376, %r2378, %r2379;
	xor.b32  	%r2380, %r2379, 2147483647;
	neg.s32 	%r2381, %r2379;
	selp.b32 	%r2382, %r2380, %r2381, %p376;
	add.s32 	%r2383, %r2382, %r2378;
	add.s32 	%r2384, %r2383, -1;
	cvt.rn.f64.u32 	%fd519, %r2384;
	div.rn.f64 	%fd520, %fd519, 0d41DFFFFFFF800000;
	mul.f64 	%fd521, %fd520, %fd520;
	fma.rn.f64 	%fd522, %fd518, %fd518, %fd521;
	setp.le.f64 	%p377, %fd522, 0d3FF0000000000000;
	selp.u64 	%rd1048, 1, 0, %p377;
	add.s64 	%rd1049, %rd1047, %rd1048;
	mul.hi.u32 	%r2385, %r2383, -1131474031;
	shr.u32 	%r2386, %r2385, 15;
	mul.lo.s32 	%r2387, %r2386, 44488;
	sub.s32 	%r2388, %r2383, %r2387;
	mul.lo.s32 	%r2389, %r2388, 48271;
	mul.lo.s32 	%r2390, %r2386, 3399;
	setp.lt.u32 	%p378, %r2389, %r2390;
	xor.b32  	%r2391, %r2390, 2147483647;
	neg.s32 	%r2392, %r2390;
	selp.b32 	%r2393, %r2391, %r2392, %p378;
	add.s32 	%r2394, %r2393, %r2389;
	add.s32 	%r2395, %r2394, -1;
	cvt.rn.f64.u32 	%fd523, %r2395;
	div.rn.f64 	%fd524, %fd523, 0d41DFFFFFFF800000;
	mul.hi.u32 	%r2396, %r2394, -1131474031;
	shr.u32 	%r2397, %r2396, 15;
	mul.lo.s32 	%r2398, %r2397, 44488;
	sub.s32 	%r2399, %r2394, %r2398;
	mul.lo.s32 	%r2400, %r2399, 48271;
	mul.lo.s32 	%r2401, %r2397, 3399;
	setp.lt.u32 	%p379, %r2400, %r2401;
	xor.b32  	%r2402, %r2401, 2147483647;
	neg.s32 	%r2403, %r2401;
	selp.b32 	%r2404, %r2402, %r2403, %p379;
	add.s32 	%r6136, %r2404, %r2400;
	add.s32 	%r2405, %r6136, -1;
	cvt.rn.f64.u32 	%fd525, %r2405;
	div.rn.f64 	%fd526, %fd525, 0d41DFFFFFFF800000;
	mul.f64 	%fd527, %fd526, %fd526;
	fma.rn.f64 	%fd528, %fd524, %fd524, %fd527;
	setp.le.f64 	%p380, %fd528, 0d3FF0000000000000;
	selp.u64 	%rd1050, 1, 0, %p380;
	add.s64 	%rd1958, %rd1049, %rd1050;
	add.s32 	%r6135, %r6135, 4;
	setp.ne.s32 	%p381, %r6135, %r188;
	@%p381 bra 	$L__BB1_196;
$L__BB1_197:
	setp.eq.s32 	%p382, %r52, 0;
	@%p382 bra 	$L__BB1_201;
	mul.hi.u32 	%r2406, %r6136, -1131474031;
	shr.u32 	%r2407, %r2406, 15;
	mul.lo.s32 	%r2408, %r2407, 44488;
	sub.s32 	%r2409, %r6136, %r2408;
	mul.lo.s32 	%r2410, %r2409, 48271;
	mul.lo.s32 	%r2411, %r2407, 3399;
	setp.lt.u32 	%p383, %r2410, %r2411;
	xor.b32  	%r2412, %r2411, 2147483647;
	neg.s32 	%r2413, %r2411;
	selp.b32 	%r2414, %r2412, %r2413, %p383;
	add.s32 	%r2415, %r2414, %r2410;
	add.s32 	%r2416, %r2415, -1;
	cvt.rn.f64.u32 	%fd529, %r2416;
	div.rn.f64 	%fd530, %fd529, 0d41DFFFFFFF800000;
	mul.hi.u32 	%r2417, %r2415, -1131474031;
	shr.u32 	%r2418, %r2417, 15;
	mul.lo.s32 	%r2419, %r2418, 44488;
	sub.s32 	%r2420, %r2415, %r2419;
	mul.lo.s32 	%r2421, %r2420, 48271;
	mul.lo.s32 	%r2422, %r2418, 3399;
	setp.lt.u32 	%p384, %r2421, %r2422;
	xor.b32  	%r2423, %r2422, 2147483647;
	neg.s32 	%r2424, %r2422;
	selp.b32 	%r2425, %r2423, %r2424, %p384;
	add.s32 	%r194, %r2425, %r2421;
	add.s32 	%r2426, %r194, -1;
	cvt.rn.f64.u32 	%fd531, %r2426;
	div.rn.f64 	%fd532, %fd531, 0d41DFFFFFFF800000;
	mul.f64 	%fd533, %fd532, %fd532;
	fma.rn.f64 	%fd534, %fd530, %fd530, %fd533;
	setp.le.f64 	%p385, %fd534, 0d3FF0000000000000;
	selp.u64 	%rd1051, 1, 0, %p385;
	add.s64 	%rd1958, %rd1958, %rd1051;
	setp.eq.s32 	%p386, %r52, 1;
	@%p386 bra 	$L__BB1_201;
	mul.hi.u32 	%r2427, %r194, -1131474031;
	shr.u32 	%r2428, %r2427, 15;
	mul.lo.s32 	%r2429, %r2428, 44488;
	sub.s32 	%r2430, %r194, %r2429;
	mul.lo.s32 	%r2431, %r2430, 48271;
	mul.lo.s32 	%r2432, %r2428, 3399;
	setp.lt.u32 	%p387, %r2431, %r2432;
	xor.b32  	%r2433, %r2432, 2147483647;
	neg.s32 	%r2434, %r2432;
	selp.b32 	%r2435, %r2433, %r2434, %p387;
	add.s32 	%r2436, %r2435, %r2431;
	add.s32 	%r2437, %r2436, -1;
	cvt.rn.f64.u32 	%fd535, %r2437;
	div.rn.f64 	%fd536, %fd535, 0d41DFFFFFFF800000;
	mul.hi.u32 	%r2438, %r2436, -1131474031;
	shr.u32 	%r2439, %r2438, 15;
	mul.lo.s32 	%r2440, %r2439, 44488;
	sub.s32 	%r2441, %r2436, %r2440;
	mul.lo.s32 	%r2442, %r2441, 48271;
	mul.lo.s32 	%r2443, %r2439, 3399;
	setp.lt.u32 	%p388, %r2442, %r2443;
	xor.b32  	%r2444, %r2443, 2147483647;
	neg.s32 	%r2445, %r2443;
	selp.b32 	%r2446, %r2444, %r2445, %p388;
	add.s32 	%r195, %r2446, %r2442;
	add.s32 	%r2447, %r195, -1;
	cvt.rn.f64.u32 	%fd537, %r2447;
	div.rn.f64 	%fd538, %fd537, 0d41DFFFFFFF800000;
	mul.f64 	%fd539, %fd538, %fd538;
	fma.rn.f64 	%fd540, %fd536, %fd536, %fd539;
	setp.le.f64 	%p389, %fd540, 0d3FF0000000000000;
	selp.u64 	%rd1052, 1, 0, %p389;
	add.s64 	%rd1958, %rd1958, %rd1052;
	setp.eq.s32 	%p390, %r52, 2;
	@%p390 bra 	$L__BB1_201;
	mul.hi.u32 	%r2448, %r195, -1131474031;
	shr.u32 	%r2449, %r2448, 15;
	mul.lo.s32 	%r2450, %r2449, 44488;
	sub.s32 	%r2451, %r195, %r2450;
	mul.lo.s32 	%r2452, %r2451, 48271;
	mul.lo.s32 	%r2453, %r2449, 3399;
	setp.lt.u32 	%p391, %r2452, %r2453;
	xor.b32  	%r2454, %r2453, 2147483647;
	neg.s32 	%r2455, %r2453;
	selp.b32 	%r2456, %r2454, %r2455, %p391;
	add.s32 	%r2457, %r2456, %r2452;
	add.s32 	%r2458, %r2457, -1;
	cvt.rn.f64.u32 	%fd541, %r2458;
	div.rn.f64 	%fd542, %fd541, 0d41DFFFFFFF800000;
	mul.hi.u32 	%r2459, %r2457, -1131474031;
	shr.u32 	%r2460, %r2459, 15;
	mul.lo.s32 	%r2461, %r2460, 44488;
	sub.s32 	%r2462, %r2457, %r2461;
	mul.lo.s32 	%r2463, %r2462, 48271;
	mul.lo.s32 	%r2464, %r2460, 3399;
	setp.lt.u32 	%p392, %r2463, %r2464;
	xor.b32  	%r2465, %r2464, 2147483647;
	neg.s32 	%r2466, %r2464;
	selp.b32 	%r2467, %r2465, %r2466, %p392;
	add.s32 	%r2468, %r2467, %r2463;
	add.s32 	%r2469, %r2468, -1;
	cvt.rn.f64.u32 	%fd543, %r2469;
	div.rn.f64 	%fd544, %fd543, 0d41DFFFFFFF800000;
	mul.f64 	%fd545, %fd544, %fd544;
	fma.rn.f64 	%fd546, %fd542, %fd542, %fd545;
	setp.le.f64 	%p393, %fd546, 0d3FF0000000000000;
	selp.u64 	%rd1053, 1, 0, %p393;
	add.s64 	%rd1958, %rd1958, %rd1053;
$L__BB1_201:
	cvt.u32.u64 	%r196, %rd1958;
	add.s32 	%r197, %r186, %r62;
	setp.eq.s32 	%p394, %r197, 0;
	mov.b64 	%rd1962, 1;
	@%p394 bra 	$L__BB1_206;
	cvt.s64.s32 	%rd1960, %r197;
	mov.b64 	%rd1961, 48271;
	mov.b64 	%rd1962, 1;
$L__BB1_203:
	and.b64  	%rd1057, %rd1960, 1;
	setp.eq.b64 	%p395, %rd1057, 1;
	not.pred 	%p396, %p395;
	@%p396 bra 	$L__BB1_205;
	mul.lo.s64 	%rd1058, %rd1962, %rd1961;
	mul.hi.u64 	%rd1059, %rd1058, 8589934597;
	sub.s64 	%rd1060, %rd1058, %rd1059;
	shr.u64 	%rd1061, %rd1060, 1;
	add.s64 	%rd1062, %rd1061, %rd1059;
	shr.u64 	%rd1063, %rd1062, 30;
	mul.lo.s64 	%rd1064, %rd1063, 2147483647;
	sub.s64 	%rd1962, %rd1058, %rd1064;
$L__BB1_205:
	shr.u64 	%rd264, %rd1960, 1;
	mul.lo.s64 	%rd1065, %rd1961, %rd1961;
	mul.hi.u64 	%rd1066, %rd1065, -9223372032559808509;
	shr.u64 	%rd1067, %rd1066, 30;
	mul.lo.s64 	%rd1068, %rd1067, 2147483647;
	sub.s64 	%rd1961, %rd1065, %rd1068;
	setp.gt.u64 	%p397, %rd1960, 1;
	mov.u64 	%rd1960, %rd264;
	@%p397 bra 	$L__BB1_203;
$L__BB1_206:
	setp.lt.u32 	%p398, %r49, 3;
	mul.lo.s64 	%rd1071, %rd1962, %rd36;
	mul.hi.u64 	%rd1072, %rd1071, 8589934597;
	sub.s64 	%rd1073, %rd1071, %rd1072;
	shr.u64 	%rd1074, %rd1073, 1;
	add.s64 	%rd1075, %rd1074, %rd1072;
	shr.u64 	%rd1076, %rd1075, 30;
	cvt.u32.u64 	%r2470, %rd1076;
	mov.b64 	%rd1077, 2147483647;
	cvt.u32.u64 	%r2471, %rd1077;
	mul.lo.s32 	%r2472, %r2470, %r2471;
	cvt.u32.u64 	%r2473, %rd1071;
	sub.s32 	%r6139, %r2473, %r2472;
	mov.b64 	%rd1967, 0;
	@%p398 bra 	$L__BB1_209;
	and.b32  	%r199, %r431, 2147483644;
	mov.b32 	%r6138, 0;
	mov.b64 	%rd1967, 0;
$L__BB1_208:
	mul.hi.u32 	%r2475, %r6139, -1131474031;
	shr.u32 	%r2476, %r2475, 15;
	mul.lo.s32 	%r2477, %r2476, 44488;
	sub.s32 	%r2478, %r6139, %r2477;
	mul.lo.s32 	%r2479, %r2478, 48271;
	mul.lo.s32 	%r2480, %r2476, 3399;
	setp.lt.u32 	%p399, %r2479, %r2480;
	xor.b32  	%r2481, %r2480, 2147483647;
	neg.s32 	%r2482, %r2480;
	selp.b32 	%r2483, %r2481, %r2482, %p399;
	add.s32 	%r2484, %r2483, %r2479;
	add.s32 	%r2485, %r2484, -1;
	cvt.rn.f64.u32 	%fd547, %r2485;
	div.rn.f64 	%fd548, %fd547, 0d41DFFFFFFF800000;
	mul.hi.u32 	%r2486, %r2484, -1131474031;
	shr.u32 	%r2487, %r2486, 15;
	mul.lo.s32 	%r2488, %r2487, 44488;
	sub.s32 	%r2489, %r2484, %r2488;
	mul.lo.s32 	%r2490, %r2489, 48271;
	mul.lo.s32 	%r2491, %r2487, 3399;
	setp.lt.u32 	%p400, %r2490, %r2491;
	xor.b32  	%r2492, %r2491, 2147483647;
	neg.s32 	%r2493, %r2491;
	selp.b32 	%r2494, %r2492, %r2493, %p400;
	add.s32 	%r2495, %r2494, %r2490;
	add.s32 	%r2496, %r2495, -1;
	cvt.rn.f64.u32 	%fd549, %r2496;
	div.rn.f64 	%fd550, %fd549, 0d41DFFFFFFF800000;
	mul.f64 	%fd551, %fd550, %fd550;
	fma.rn.f64 	%fd552, %fd548, %fd548, %fd551;
	setp.le.f64 	%p401, %fd552, 0d3FF0000000000000;
	selp.u64 	%rd1079, 1, 0, %p401;
	add.s64 	%rd1080, %rd1967, %rd1079;
	mul.hi.u32 	%r2497, %r2495, -1131474031;
	shr.u32 	%r2498, %r2497, 15;
	mul.lo.s32 	%r2499, %r2498, 44488;
	sub.s32 	%r2500, %r2495, %r2499;
	mul.lo.s32 	%r2501, %r2500, 48271;
	mul.lo.s32 	%r2502, %r2498, 3399;
	setp.lt.u32 	%p402, %r2501, %r2502;
	xor.b32  	%r2503, %r2502, 2147483647;
	neg.s32 	%r2504, %r2502;
	selp.b32 	%r2505, %r2503, %r2504, %p402;
	add.s32 	%r2506, %r2505, %r2501;
	add.s32 	%r2507, %r2506, -1;
	cvt.rn.f64.u32 	%fd553, %r2507;
	div.rn.f64 	%fd554, %fd553, 0d41DFFFFFFF800000;
	mul.hi.u32 	%r2508, %r2506, -1131474031;
	shr.u32 	%r2509, %r2508, 15;
	mul.lo.s32 	%r2510, %r2509, 44488;
	sub.s32 	%r2511, %r2506, %r2510;
	mul.lo.s32 	%r2512, %r2511, 48271;
	mul.lo.s32 	%r2513, %r2509, 3399;
	setp.lt.u32 	%p403, %r2512, %r2513;
	xor.b32  	%r2514, %r2513, 2147483647;
	neg.s32 	%r2515, %r2513;
	selp.b32 	%r2516, %r2514, %r2515, %p403;
	add.s32 	%r2517, %r2516, %r2512;
	add.s32 	%r2518, %r2517, -1;
	cvt.rn.f64.u32 	%fd555, %r2518;
	div.rn.f64 	%fd556, %fd555, 0d41DFFFFFFF800000;
	mul.f64 	%fd557, %fd556, %fd556;
	fma.rn.f64 	%fd558, %fd554, %fd554, %fd557;
	setp.le.f64 	%p404, %fd558, 0d3FF0000000000000;
	selp.u64 	%rd1081, 1, 0, %p404;
	add.s64 	%rd1082, %rd1080, %rd1081;
	mul.hi.u32 	%r2519, %r2517, -1131474031;
	shr.u32 	%r2520, %r2519, 15;
	mul.lo.s32 	%r2521, %r2520, 44488;
	sub.s32 	%r2522, %r2517, %r2521;
	mul.lo.s32 	%r2523, %r2522, 48271;
	mul.lo.s32 	%r2524, %r2520, 3399;
	setp.lt.u32 	%p405, %r2523, %r2524;
	xor.b32  	%r2525, %r2524, 2147483647;
	neg.s32 	%r2526, %r2524;
	selp.b32 	%r2527, %r2525, %r2526, %p405;
	add.s32 	%r2528, %r2527, %r2523;
	add.s32 	%r2529, %r2528, -1;
	cvt.rn.f64.u32 	%fd559, %r2529;
	div.rn.f64 	%fd560, %fd559, 0d41DFFFFFFF800000;
	mul.hi.u32 	%r2530, %r2528, -1131474031;
	shr.u32 	%r2531, %r2530, 15;
	mul.lo.s32 	%r2532, %r2531, 44488;
	sub.s32 	%r2533, %r2528, %r2532;
	mul.lo.s32 	%r2534, %r2533, 48271;
	mul.lo.s32 	%r2535, %r2531, 3399;
	setp.lt.u32 	%p406, %r2534, %r2535;
	xor.b32  	%r2536, %r2535, 2147483647;
	neg.s32 	%r2537, %r2535;
	selp.b32 	%r2538, %r2536, %r2537, %p406;
	add.s32 	%r2539, %r2538, %r2534;
	add.s32 	%r2540, %r2539, -1;
	cvt.rn.f64.u32 	%fd561, %r2540;
	div.rn.f64 	%fd562, %fd561, 0d41DFFFFFFF800000;
	mul.f64 	%fd563, %fd562, %fd562;
	fma.rn.f64 	%fd564, %fd560, %fd560, %fd563;
	setp.le.f64 	%p407, %fd564, 0d3FF0000000000000;
	selp.u64 	%rd1083, 1, 0, %p407;
	add.s64 	%rd1084, %rd1082, %rd1083;
	mul.hi.u32 	%r2541, %r2539, -1131474031;
	shr.u32 	%r2542, %r2541, 15;
	mul.lo.s32 	%r2543, %r2542, 44488;
	sub.s32 	%r2544, %r2539, %r2543;
	mul.lo.s32 	%r2545, %r2544, 48271;
	mul.lo.s32 	%r2546, %r2542, 3399;
	setp.lt.u32 	%p408, %r2545, %r2546;
	xor.b32  	%r2547, %r2546, 2147483647;
	neg.s32 	%r2548, %r2546;
	selp.b32 	%r2549, %r2547, %r2548, %p408;
	add.s32 	%r2550, %r2549, %r2545;
	add.s32 	%r2551, %r2550, -1;
	cvt.rn.f64.u32 	%fd565, %r2551;
	div.rn.f64 	%fd566, %fd565, 0d41DFFFFFFF800000;
	mul.hi.u32 	%r2552, %r2550, -1131474031;
	shr.u32 	%r2553, %r2552, 15;
	mul.lo.s32 	%r2554, %r2553, 44488;
	sub.s32 	%r2555, %r2550, %r2554;
	mul.lo.s32 	%r2556, %r2555, 48271;
	mul.lo.s32 	%r2557, %r2553, 3399;
	setp.lt.u32 	%p409, %r2556, %r2557;
	xor.b32  	%r2558, %r2557, 2147483647;
	neg.s32 	%r2559, %r2557;
	selp.b32 	%r2560, %r2558, %r2559, %p409;
	add.s32 	%r6139, %r2560, %r2556;
	add.s32 	%r2561, %r6139, -1;
	cvt.rn.f64.u32 	%fd567, %r2561;
	div.rn.f64 	%fd568, %fd567, 0d41DFFFFFFF800000;
	mul.f64 	%fd569, %fd568, %fd568;
	fma.rn.f64 	%fd570, %fd566, %fd566, %fd569;
	setp.le.f64 	%p410, %fd570, 0d3FF0000000000000;
	selp.u64 	%rd1085, 1, 0, %p410;
	add.s64 	%rd1967, %rd1084, %rd1085;
	add.s32 	%r6138, %r6138, 4;
	setp.ne.s32 	%p411, %r6138, %r199;
	@%p411 bra 	$L__BB1_208;
$L__BB1_209:
	setp.eq.s32 	%p412, %r52, 0;
	@%p412 bra 	$L__BB1_213;
	mul.hi.u32 	%r2562, %r6139, -1131474031;
	shr.u32 	%r2563, %r2562, 15;
	mul.lo.s32 	%r2564, %r2563, 44488;
	sub.s32 	%r2565, %r6139, %r2564;
	mul.lo.s32 	%r2566, %r2565, 48271;
	mul.lo.s32 	%r2567, %r2563, 3399;
	setp.lt.u32 	%p413, %r2566, %r2567;
	xor.b32  	%r2568, %r2567, 2147483647;
	neg.s32 	%r2569, %r2567;
	selp.b32 	%r2570, %r2568, %r2569, %p413;
	add.s32 	%r2571, %r2570, %r2566;
	add.s32 	%r2572, %r2571, -1;
	cvt.rn.f64.u32 	%fd571, %r2572;
	div.rn.f64 	%fd572, %fd571, 0d41DFFFFFFF800000;
	mul.hi.u32 	%r2573, %r2571, -1131474031;
	shr.u32 	%r2574, %r2573, 15;
	mul.lo.s32 	%r2575, %r2574, 44488;
	sub.s32 	%r2576, %r2571, %r2575;
	mul.lo.s32 	%r2577, %r2576, 48271;
	mul.lo.s32 	%r2578, %r2574, 3399;
	setp.lt.u32 	%p414, %r2577, %r2578;
	xor.b32  	%r2579, %r2578, 2147483647;
	neg.s32 	%r2580, %r2578;
	selp.b32 	%r2581, %r2579, %r2580, %p414;
	add.s32 	%r205, %r2581, %r2577;
	add.s32 	%r2582, %r205, -1;
	cvt.rn.f64.u32 	%fd573, %r2582;
	div.rn.f64 	%fd574, %fd573, 0d41DFFFFFFF800000;
	mul.f64 	%fd575, %fd574, %fd574;
	fma.rn.f64 	%fd576, %fd572, %fd572, %fd575;
	setp.le.f64 	%p415, %fd576, 0d3FF0000000000000;
	selp.u64 	%rd1086, 1, 0, %p415;
	add.s64 	%rd1967, %rd1967, %rd1086;
	setp.eq.s32 	%p416, %r52, 1;
	@%p416 bra 	$L__BB1_213;
	mul.hi.u32 	%r2583, %r205, -1131474031;
	shr.u32 	%r2584, %r2583, 15;
	mul.lo.s32 	%r2585, %r2584, 44488;
	sub.s32 	%r2586, %r205, %r2585;
	mul.lo.s32 	%r2587, %r2586, 48271;
	mul.lo.s32 	%r2588, %r2584, 3399;
	setp.lt.u32 	%p417, %r2587, %r2588;
	xor.b32  	%r2589, %r2588, 2147483647;
	neg.s32 	%r2590, %r2588;
	selp.b32 	%r2591, %r2589, %r2590, %p417;
	add.s32 	%r2592, %r2591, %r2587;
	add.s32 	%r2593, %r2592, -1;
	cvt.rn.f64.u32 	%fd577, %r2593;
	div.rn.f64 	%fd578, %fd577, 0d41DFFFFFFF800000;
	mul.hi.u32 	%r2594, %r2592, -1131474031;
	shr.u32 	%r2595, %r2594, 15;
	mul.lo.s32 	%r2596, %r2595, 44488;
	sub.s32 	%r2597, %r2592, %r2596;
	mul.lo.s32 	%r2598, %r2597, 48271;
	mul.lo.s32 	%r2599, %r2595, 3399;
	setp.lt.u32 	%p418, %r2598, %r2599;
	xor.b32  	%r2600, %r2599, 2147483647;
	neg.s32 	%r2601, %r2599;
	selp.b32 	%r2602, %r2600, %r2601, %p418;
	add.s32 	%r206, %r2602, %r2598;
	add.s32 	%r2603, %r206, -1;
	cvt.rn.f64.u32 	%fd579, %r2603;
	div.rn.f64 	%fd580, %fd579, 0d41DFFFFFFF800000;
	mul.f64 	%fd581, %fd580, %fd580;
	fma.rn.f64 	%fd582, %fd578, %fd578, %fd581;
	setp.le.f64 	%p419, %fd582, 0d3FF0000000000000;
	selp.u64 	%rd1087, 1, 0, %p419;
	add.s64 	%rd1967, %rd1967, %rd1087;
	setp.eq.s32 	%p420, %r52, 2;
	@%p420 bra 	$L__BB1_213;
	mul.hi.u32 	%r2604, %r206, -1131474031;
	shr.u32 	%r2605, %r2604, 15;
	mul.lo.s32 	%r2606, %r2605, 44488;
	sub.s32 	%r2607, %r206, %r2606;
	mul.lo.s32 	%r2608, %r2607, 48271;
	mul.lo.s32 	%r2609, %r2605, 3399;
	setp.lt.u32 	%p421, %r2608, %r2609;
	xor.b32  	%r2610, %r2609, 2147483647;
	neg.s32 	%r2611, %r2609;
	selp.b32 	%r2612, %r2610, %r2611, %p421;
	add.s32 	%r2613, %r2612, %r2608;
	add.s32 	%r2614, %r2613, -1;
	cvt.rn.f64.u32 	%fd583, %r2614;
	div.rn.f64 	%fd584, %fd583, 0d41DFFFFFFF800000;
	mul.hi.u32 	%r2615, %r2613, -1131474031;
	shr.u32 	%r2616, %r2615, 15;
	mul.lo.s32 	%r2617, %r2616, 44488;
	sub.s32 	%r2618, %r2613, %r2617;
	mul.lo.s32 	%r2619, %r2618, 48271;
	mul.lo.s32 	%r2620, %r2616, 3399;
	setp.lt.u32 	%p422, %r2619, %r2620;
	xor.b32  	%r2621, %r2620, 2147483647;
	neg.s32 	%r2622, %r2620;
	selp.b32 	%r2623, %r2621, %r2622, %p422;
	add.s32 	%r2624, %r2623, %r2619;
	add.s32 	%r2625, %r2624, -1;
	cvt.rn.f64.u32 	%fd585, %r2625;
	div.rn.f64 	%fd586, %fd585, 0d41DFFFFFFF800000;
	mul.f64 	%fd587, %fd586, %fd586;
	fma.rn.f64 	%fd588, %fd584, %fd584, %fd587;
	setp.le.f64 	%p423, %fd588, 0d3FF0000000000000;
	selp.u64 	%rd1088, 1, 0, %p423;
	add.s64 	%rd1967, %rd1967, %rd1088;
$L__BB1_213:
	cvt.u32.u64 	%r207, %rd1967;
	add.s32 	%r208, %r74, %r186;
	setp.eq.s32 	%p424, %r208, 0;
	mov.b64 	%rd1971, 1;
	@%p424 bra 	$L__BB1_218;
	cvt.s64.s32 	%rd1969, %r208;
	mov.b64 	%rd1970, 48271;
	mov.b64 	%rd1971, 1;
$L__BB1_215:
	and.b64  	%rd1092, %rd1969, 1;
	setp.eq.b64 	%p425, %rd1092, 1;
	not.pred 	%p426, %p425;
	@%p426 bra 	$L__BB1_217;
	mul.lo.s64 	%rd1093, %rd1971, %rd1970;
	mul.hi.u64 	%rd1094, %rd1093, 8589934597;
	sub.s64 	%rd1095, %rd1093, %rd1094;
	shr.u64 	%rd1096, %rd1095, 1;
	add.s64 	%rd1097, %rd1096, %rd1094;
	shr.u64 	%rd1098, %rd1097, 30;
	mul.lo.s64 	%rd1099, %rd1098, 2147483647;
	sub.s64 	%rd1971, %rd1093, %rd1099;
$L__BB1_217:
	shr.u64 	%rd281, %rd1969, 1;
	mul.lo.s64 	%rd1100, %rd1970, %rd1970;
	mul.hi.u64 	%rd1101, %rd1100, -9223372032559808509;
	shr.u64 	%rd1102, %rd1101, 30;
	mul.lo.s64 	%rd1103, %rd1102, 2147483647;
	sub.s64 	%rd1970, %rd1100, %rd1103;
	setp.gt.u64 	%p427, %rd1969, 1;
	mov.u64 	%rd1969, %rd281;
	@%p427 bra 	$L__BB1_215;
$L__BB1_218:
	setp.lt.u32 	%p428, %r49, 3;
	mul.lo.s64 	%rd1106, %rd1971, %rd36;
	mul.hi.u64 	%rd1107, %rd1106, 8589934597;
	sub.s64 	%rd1108, %rd1106, %rd1107;
	shr.u64 	%rd1109, %rd1108, 1;
	add.s64 	%rd1110, %rd1109, %rd1107;
	shr.u64 	%rd1111, %rd1110, 30;
	cvt.u32.u64 	%r2626, %rd1111;
	mov.b64 	%rd1112, 2147483647;
	cvt.u32.u64 	%r2627, %rd1112;
	mul.lo.s32 	%r2628, %r2626, %r2627;
	cvt.u32.u64 	%r2629, %rd1106;
	sub.s32 	%r6142, %r2629, %r2628;
	mov.b64 	%rd1976, 0;
	@%p428 bra 	$L__BB1_221;
	and.b32  	%r210, %r431, 2147483644;
	mov.b32 	%r6141, 0;
	mov.b64 	%rd1976, 0;
$L__BB1_220:
	mul.hi.u32 	%r2631, %r6142, -1131474031;
	shr.u32 	%r2632, %r2631, 15;
	mul.lo.s32 	%r2633, %r2632, 44488;
	sub.s32 	%r2634, %r6142, %r2633;
	mul.lo.s32 	%r2635, %r2634, 48271;
	mul.lo.s32 	%r2636, %r2632, 3399;
	setp.lt.u32 	%p429, %r2635, %r2636;
	xor.b32  	%r2637, %r2636, 2147483647;
	neg.s32 	%r2638, %r2636;
	selp.b32 	%r2639, %r2637, %r2638, %p429;
	add.s32 	%r2640, %r2639, %r2635;
	add.s32 	%r2641, %r2640, -1;
	cvt.rn.f64.u32 	%fd589, %r2641;
	div.rn.f64 	%fd590, %fd589, 0d41DFFFFFFF800000;
	mul.hi.u32 	%r2642, %r2640, -1131474031;
	shr.u32 	%r2643, %r2642, 15;
	mul.lo.s32 	%r2644, %r2643, 44488;
	sub.s32 	%r2645, %r2640, %r2644;
	mul.lo.s32 	%r2646, %r2645, 48271;
	mul.lo.s32 	%r2647, %r2643, 3399;
	setp.lt.u32 	%p430, %r2646, %r2647;
	xor.b32  	%r2648, %r2647, 2147483647;
	neg.s32 	%r2649, %r2647;
	selp.b32 	%r2650, %r2648, %r2649, %p430;
	add.s32 	%r2651, %r2650, %r2646;
	add.s32 	%r2652, %r2651, -1;
	cvt.rn.f64.u32 	%fd591, %r2652;
	div.rn.f64 	%fd592, %fd591, 0d41DFFFFFFF800000;
	mul.f64 	%fd593, %fd592, %fd592;
	fma.rn.f64 	%fd594, %fd590, %fd590, %fd593;
	setp.le.f64 	%p431, %fd594, 0d3FF0000000000000;
	selp.u64 	%rd1114, 1, 0, %p431;
	add.s64 	%rd1115, %rd1976, %rd1114;
	mul.hi.u32 	%r2653, %r2651, -1131474031;
	shr.u32 	%r2654, %r2653, 15;
	mul.lo.s32 	%r2655, %r2654, 44488;
	sub.s32 	%r2656, %r2651, %r2655;
	mul.lo.s32 	%r2657, %r2656, 48271;
	mul.lo.s32 	%r2658, %r2654, 3399;
	setp.lt.u32 	%p432, %r2657, %r2658;
	xor.b32  	%r2659, %r2658, 2147483647;
	neg.s32 	%r2660, %r2658;
	selp.b32 	%r2661, %r2659, %r2660, %p432;
	add.s32 	%r2662, %r2661, %r2657;
	add.s32 	%r2663, %r2662, -1;
	cvt.rn.f64.u32 	%fd595, %r2663;
	div.rn.f64 	%fd596, %fd595, 0d41DFFFFFFF800000;
	mul.hi.u32 	%r2664, %r2662, -1131474031;
	shr.u32 	%r2665, %r2664, 15;
	mul.lo.s32 	%r2666, %r2665, 44488;
	sub.s32 	%r2667, %r2662, %r2666;
	mul.lo.s32 	%r2668, %r2667, 48271;
	mul.lo.s32 	%r2669, %r2665, 3399;
	setp.lt.u32 	%p433, %r2668, %r2669;
	xor.b32  	%r2670, %r2669, 2147483647;
	neg.s32 	%r2671, %r2669;
	selp.b32 	%r2672, %r2670, %r2671, %p433;
	add.s32 	%r2673, %r2672, %r2668;
	add.s32 	%r2674, %r2673, -1;
	cvt.rn.f64.u32 	%fd597, %r2674;
	div.rn.f64 	%fd598, %fd597, 0d41DFFFFFFF800000;
	mul.f64 	%fd599, %fd598, %fd598;
	fma.rn.f64 	%fd600, %fd596, %fd596, %fd599;
	setp.le.f64 	%p434, %fd600, 0d3FF0000000000000;
	selp.u64 	%rd1116, 1, 0, %p434;
	add.s64 	%rd1117, %rd1115, %rd1116;
	mul.hi.u32 	%r2675, %r2673, -1131474031;
	shr.u32 	%r2676, %r2675, 15;
	mul.lo.s32 	%r2677, %r2676, 44488;
	sub.s32 	%r2678, %r2673, %r2677;
	mul.lo.s32 	%r2679, %r2678, 48271;
	mul.lo.s32 	%r2680, %r2676, 3399;
	setp.lt.u32 	%p435, %r2679, %r2680;
	xor.b32  	%r2681, %r2680, 2147483647;
	neg.s32 	%r2682, %r2680;
	selp.b32 	%r2683, %r2681, %r2682, %p435;
	add.s32 	%r2684, %r2683, %r2679;
	add.s32 	%r2685, %r2684, -1;
	cvt.rn.f64.u32 	%fd601, %r2685;
	div.rn.f64 	%fd602, %fd601, 0d41DFFFFFFF800000;
	mul.hi.u32 	%r2686, %r2684, -1131474031;
	shr.u32 	%r2687, %r2686, 15;
	mul.lo.s32 	%r2688, %r2687, 44488;
	sub.s32 	%r2689, %r2684, %r2688;
	mul.lo.s32 	%r2690, %r2689, 48271;
	mul.lo.s32 	%r2691, %r2687, 3399;
	setp.lt.u32 	%p436, %r2690, %r2691;
	xor.b32  	%r2692, %r2691, 2147483647;
	neg.s32 	%r2693, %r2691;
	selp.b32 	%r2694, %r2692, %r2693, %p436;
	add.s32 	%r2695, %r2694, %r2690;
	add.s32 	%r2696, %r2695, -1;
	cvt.rn.f64.u32 	%fd603, %r2696;
	div.rn.f64 	%fd604, %fd603, 0d41DFFFFFFF800000;
	mul.f64 	%fd605, %fd604, %fd604;
	fma.rn.f64 	%fd606, %fd602, %fd602, %fd605;
	setp.le.f64 	%p437, %fd606, 0d3FF0000000000000;
	selp.u64 	%rd1118, 1, 0, %p437;
	add.s64 	%rd1119, %rd1117, %rd1118;
	mul.hi.u32 	%r2697, %r2695, -1131474031;
	shr.u32 	%r2698, %r2697, 15;
	mul.lo.s32 	%r2699, %r2698, 44488;
	sub.s32 	%r2700, %r2695, %r2699;
	mul.lo.s32 	%r2701, %r2700, 48271;
	mul.lo.s32 	%r2702, %r2698, 3399;
	setp.lt.u32 	%p438, %r2701, %r2702;
	xor.b32  	%r2703, %r2702, 2147483647;
	neg.s32 	%r2704, %r2702;
	selp.b32 	%r2705, %r2703, %r2704, %p438;
	add.s32 	%r2706, %r2705, %r2701;
	add.s32 	%r2707, %r2706, -1;
	cvt.rn.f64.u32 	%fd607, %r2707;
	div.rn.f64 	%fd608, %fd607, 0d41DFFFFFFF800000;
	mul.hi.u32 	%r2708, %r2706, -1131474031;
	shr.u32 	%r2709, %r2708, 15;
	mul.lo.s32 	%r2710, %r2709, 44488;
	sub.s32 	%r2711, %r2706, %r2710;
	mul.lo.s32 	%r2712, %r2711, 48271;
	mul.lo.s32 	%r2713, %r2709, 3399;
	setp.lt.u32 	%p439, %r2712, %r2713;
	xor.b32  	%r2714, %r2713, 2147483647;
	neg.s32 	%r2715, %r2713;
	selp.b32 	%r2716, %r2714, %r2715, %p439;
	add.s32 	%r6142, %r2716, %r2712;
	add.s32 	%r2717, %r6142, -1;
	cvt.rn.f64.u32 	%fd609, %r2717;
	div.rn.f64 	%fd610, %fd609, 0d41DFFFFFFF800000;
	mul.f64 	%fd611, %fd610, %fd610;
	fma.rn.f64 	%fd612, %fd608, %fd608, %fd611;
	setp.le.f64 	%p440, %fd612, 0d3FF0000000000000;
	selp.u64 	%rd1120, 1, 0, %p440;
	add.s64 	%rd1976, %rd1119, %rd1120;
	add.s32 	%r6141, %r6141, 4;
	setp.ne.s32 	%p441, %r6141, %r210;
	@%p441 bra 	$L__BB1_220;
$L__BB1_221:
	setp.eq.s32 	%p442, %r52, 0;
	@%p442 bra 	$L__BB1_225;
	mul.hi.u32 	%r2718, %r6142, -1131474031;
	shr.u32 	%r2719, %r2718, 15;
	mul.lo.s32 	%r2720, %r2719, 44488;
	sub.s32 	%r2721, %r6142, %r2720;
	mul.lo.s32 	%r2722, %r2721, 48271;
	mul.lo.s32 	%r2723, %r2719, 3399;
	setp.lt.u32 	%p443, %r2722, %r2723;
	xor.b32  	%r2724, %r2723, 2147483647;
	neg.s32 	%r2725, %r2723;
	selp.b32 	%r2726, %r2724, %r2725, %p443;
	add.s32 	%r2727, %r2726, %r2722;
	add.s32 	%r2728, %r2727, -1;
	cvt.rn.f64.u32 	%fd613, %r2728;
	div.rn.f64 	%fd614, %fd613, 0d41DFFFFFFF800000;
	mul.hi.u32 	%r2729, %r2727, -1131474031;
	shr.u32 	%r2730, %r2729, 15;
	mul.lo.s32 	%r2731, %r2730, 44488;
	sub.s32 	%r2732, %r2727, %r2731;
	mul.lo.s32 	%r2733, %r2732, 48271;
	mul.lo.s32 	%r2734, %r2730, 3399;
	setp.lt.u32 	%p444, %r2733, %r2734;
	xor.b32  	%r2735, %r2734, 2147483647;
	neg.s32 	%r2736, %r2734;
	selp.b32 	%r2737, %r2735, %r2736, %p444;
	add.s32 	%r216, %r2737, %r2733;
	add.s32 	%r2738, %r216, -1;
	cvt.rn.f64.u32 	%fd615, %r2738;
	div.rn.f64 	%fd616, %fd615, 0d41DFFFFFFF800000;
	mul.f64 	%fd617, %fd616, %fd616;
	fma.rn.f64 	%fd618, %fd614, %fd614, %fd617;
	setp.le.f64 	%p445, %fd618, 0d3FF0000000000000;
	selp.u64 	%rd1121, 1, 0, %p445;
	add.s64 	%rd1976, %rd1976, %rd1121;
	setp.eq.s32 	%p446, %r52, 1;
	@%p446 bra 	$L__BB1_225;
	mul.hi.u32 	%r2739, %r216, -1131474031;
	shr.u32 	%r2740, %r2739, 15;
	mul.lo.s32 	%r2741, %r2740, 44488;
	sub.s32 	%r2742, %r216, %r2741;
	mul.lo.s32 	%r2743, %r2742, 48271;
	mul.lo.s32 	%r2744, %r2740, 3399;
	setp.lt.u32 	%p447, %r2743, %r2744;
	xor.b32  	%r2745, %r2744, 2147483647;
	neg.s32 	%r2746, %r2744;
	selp.b32 	%r2747, %r2745, %r2746, %p447;
	add.s32 	%r2748, %r2747, %r2743;
	add.s32 	%r2749, %r2748, -1;
	cvt.rn.f64.u32 	%fd619, %r2749;
	div.rn.f64 	%fd620, %fd619, 0d41DFFFFFFF800000;
	mul.hi.u32 	%r2750, %r2748, -1131474031;
	shr.u32 	%r2751, %r2750, 15;
	mul.lo.s32 	%r2752, %r2751, 44488;
	sub.s32 	%r2753, %r2748, %r2752;
	mul.lo.s32 	%r2754, %r2753, 48271;
	mul.lo.s32 	%r2755, %r2751, 3399;
	setp.lt.u32 	%p448, %r2754, %r2755;
	xor.b32  	%r2756, %r2755, 2147483647;
	neg.s32 	%r2757, %r2755;
	selp.b32 	%r2758, %r2756, %r2757, %p448;
	add.s32 	%r217, %r2758, %r2754;
	add.s32 	%r2759, %r217, -1;
	cvt.rn.f64.u32 	%fd621, %r2759;
	div.rn.f64 	%fd622, %fd621, 0d41DFFFFFFF800000;
	mul.f64 	%fd623, %fd622, %fd622;
	fma.rn.f64 	%fd624, %fd620, %fd620, %fd623;
	setp.le.f64 	%p449, %fd624, 0d3FF0000000000000;
	selp.u64 	%rd1122, 1, 0, %p449;
	add.s64 	%rd1976, %rd1976, %rd1122;
	setp.eq.s32 	%p450, %r52, 2;
	@%p450 bra 	$L__BB1_225;
	mul.hi.u32 	%r2760, %r217, -1131474031;
	shr.u32 	%r2761, %r2760, 15;
	mul.lo.s32 	%r2762, %r2761, 44488;
	sub.s32 	%r2763, %r217, %r2762;
	mul.lo.s32 	%r2764, %r2763, 48271;
	mul.lo.s32 	%r2765, %r2761, 3399;
	setp.lt.u32 	%p451, %r2764, %r2765;
	xor.b32  	%r2766, %r2765, 2147483647;
	neg.s32 	%r2767, %r2765;
	selp.b32 	%r2768, %r2766, %r2767, %p451;
	add.s32 	%r2769, %r2768, %r2764;
	add.s32 	%r2770, %r2769, -1;
	cvt.rn.f64.u32 	%fd625, %r2770;
	div.rn.f64 	%fd626, %fd625, 0d41DFFFFFFF800000;
	mul.hi.u32 	%r2771, %r2769, -1131474031;
	shr.u32 	%r2772, %r2771, 15;
	mul.lo.s32 	%r2773, %r2772, 44488;
	sub.s32 	%r2774, %r2769, %r2773;
	mul.lo.s32 	%r2775, %r2774, 48271;
	mul.lo.s32 	%r2776, %r2772, 3399;
	setp.lt.u32 	%p452, %r2775, %r2776;
	xor.b32  	%r2777, %r2776, 2147483647;
	neg.s32 	%r2778, %r2776;
	selp.b32 	%r2779, %r2777, %r2778, %p452;
	add.s32 	%r2780, %r2779, %r2775;
	add.s32 	%r2781, %r2780, -1;
	cvt.rn.f64.u32 	%fd627, %r2781;
	div.rn.f64 	%fd628, %fd627, 0d41DFFFFFFF800000;
	mul.f64 	%fd629, %fd628, %fd628;
	fma.rn.f64 	%fd630, %fd626, %fd626, %fd629;
	setp.le.f64 	%p453, %fd630, 0d3FF0000000000000;
	selp.u64 	%rd1123, 1, 0, %p453;
	add.s64 	%rd1976, %rd1976, %rd1123;
$L__BB1_225:
	cvt.u32.u64 	%r218, %rd1976;
	add.s32 	%r219, %r208, %r62;
	setp.eq.s32 	%p454, %r219, 0;
	mov.b64 	%rd1980, 1;
	@%p454 bra 	$L__BB1_230;
	cvt.s64.s32 	%rd1978, %r219;
	mov.b64 	%rd1979, 48271;
	mov.b64 	%rd1980, 1;
$L__BB1_227:
	and.b64  	%rd1127, %rd1978, 1;
	setp.eq.b64 	%p455, %rd1127, 1;
	not.pred 	%p456, %p455;
	@%p456 bra 	$L__BB1_229;
	mul.lo.s64 	%rd1128, %rd1980, %rd1979;
	mul.hi.u64 	%rd1129, %rd1128, 8589934597;
	sub.s64 	%rd1130, %rd1128, %rd1129;
	shr.u64 	%rd1131, %rd1130, 1;
	add.s64 	%rd1132, %rd1131, %rd1129;
	shr.u64 	%rd1133, %rd1132, 30;
	mul.lo.s64 	%rd1134, %rd1133, 2147483647;
	sub.s64 	%rd1980, %rd1128, %rd1134;
$L__BB1_229:
	shr.u64 	%rd298, %rd1978, 1;
	mul.lo.s64 	%rd1135, %rd1979, %rd1979;
	mul.hi.u64 	%rd1136, %rd1135, -9223372032559808509;
	shr.u64 	%rd1137, %rd1136, 30;
	mul.lo.s64 	%rd1138, %rd1137, 2147483647;
	sub.s64 	%rd1979, %rd1135, %rd1138;
	setp.gt.u64 	%p457, %rd1978, 1;
	mov.u64 	%rd1978, %rd298;
	@%p457 bra 	$L__BB1_227;
$L__BB1_230:
	setp.lt.u32 	%p458, %r49, 3;
	mul.lo.s64 	%rd1141, %rd1980, %rd36;
	mul.hi.u64 	%rd1142, %rd1141, 8589934597;
	sub.s64 	%rd1143, %rd1141, %rd1142;
	shr.u64 	%rd1144, %rd1143, 1;
	add.s64 	%rd1145, %rd1144, %rd1142;
	shr.u64 	%rd1146, %rd1145, 30;
	cvt.u32.u64 	%r2782, %rd1146;
	mov.b64 	%rd1147, 2147483647;
	cvt.u32.u64 	%r2783, %rd1147;
	mul.lo.s32 	%r2784, %r2782, %r2783;
	cvt.u32.u64 	%r2785, %rd1141;
	sub.s32 	%r6145, %r2785, %r2784;
	mov.b64 	%rd1985, 0;
	@%p458 bra 	$L__BB1_233;
	and.b32  	%r221, %r431, 2147483644;
	mov.b32 	%r6144, 0;
	mov.b64 	%rd1985, 0;
$L__BB1_232:
	mul.hi.u32 	%r2787, %r6145, -1131474031;
	shr.u32 	%r2788, %r2787, 15;
	mul.lo.s32 	%r2789, %r2788, 44488;
	sub.s32 	%r2790, %r6145, %r2789;
	mul.lo.s32 	%r2791, %r2790, 48271;
	mul.lo.s32 	%r2792, %r2788, 3399;
	setp.lt.u32 	%p459, %r2791, %r2792;
	xor.b32  	%r2793, %r2792, 2147483647;
	neg.s32 	%r2794, %r2792;
	selp.b32 	%r2795, %r2793, %r2794, %p459;
	add.s32 	%r2796, %r2795, %r2791;
	add.s32 	%r2797, %r2796, -1;
	cvt.rn.f64.u32 	%fd631, %r2797;
	div.rn.f64 	%fd632, %fd631, 0d41DFFFFFFF800000;
	mul.hi.u32 	%r2798, %r2796, -1131474031;
	shr.u32 	%r2799, %r2798, 15;
	mul.lo.s32 	%r2800, %r2799, 44488;
	sub.s32 	%r2801, %r2796, %r2800;
	mul.lo.s32 	%r2802, %r2801, 48271;
	mul.lo.s32 	%r2803, %r2799, 3399;
	setp.lt.u32 	%p460, %r2802, %r2803;
	xor.b32  	%r2804, %r2803, 2147483647;
	neg.s32 	%r2805, %r2803;
	selp.b32 	%r2806, %r2804, %r2805, %p460;
	add.s32 	%r2807, %r2806, %r2802;
	add.s32 	%r2808, %r2807, -1;
	cvt.rn.f64.u32 	%fd633, %r2808;
	div.rn.f64 	%fd634, %fd633, 0d41DFFFFFFF800000;
	mul.f64 	%fd635, %fd634, %fd634;
	fma.rn.f64 	%fd636, %fd632, %fd632, %fd635;
	setp.le.f64 	%p461, %fd636, 0d3FF0000000000000;
	selp.u64 	%rd1149, 1, 0, %p461;
	add.s64 	%rd1150, %rd1985, %rd1149;
	mul.hi.u32 	%r2809, %r2807, -1131474031;
	shr.u32 	%r2810, %r2809, 15;
	mul.lo.s32 	%r2811, %r2810, 44488;
	sub.s32 	%r2812, %r2807, %r2811;
	mul.lo.s32 	%r2813, %r2812, 48271;
	mul.lo.s32 	%r2814, %r2810, 3399;
	setp.lt.u32 	%p462, %r2813, %r2814;
	xor.b32  	%r2815, %r2814, 2147483647;
	neg.s32 	%r2816, %r2814;
	selp.b32 	%r2817, %r2815, %r2816, %p462;
	add.s32 	%r2818, %r2817, %r2813;
	add.s32 	%r2819, %r2818, -1;
	cvt.rn.f64.u32 	%fd637, %r2819;
	div.rn.f64 	%fd638, %fd637, 0d41DFFFFFFF800000;
	mul.hi.u32 	%r2820, %r2818, -1131474031;
	shr.u32 	%r2821, %r2820, 15;
	mul.lo.s32 	%r2822, %r2821, 44488;
	sub.s32 	%r2823, %r2818, %r2822;
	mul.lo.s32 	%r2824, %r2823, 48271;
	mul.lo.s32 	%r2825, %r2821, 3399;
	setp.lt.u32 	%p463, %r2824, %r2825;
	xor.b32  	%r2826, %r2825, 2147483647;
	neg.s32 	%r2827, %r2825;
	selp.b32 	%r2828, %r2826, %r2827, %p463;
	add.s32 	%r2829, %r2828, %r2824;
	add.s32 	%r2830, %r2829, -1;
	cvt.rn.f64.u32 	%fd639, %r2830;
	div.rn.f64 	%fd640, %fd639, 0d41DFFFFFFF800000;
	mul.f64 	%fd641, %fd640, %fd640;
	fma.rn.f64 	%fd642, %fd638, %fd638, %fd641;
	setp.le.f64 	%p464, %fd642, 0d3FF0000000000000;
	selp.u64 	%rd1151, 1, 0, %p464;
	add.s64 	%rd1152, %rd1150, %rd1151;
	mul.hi.u32 	%r2831, %r2829, -1131474031;
	shr.u32 	%r2832, %r2831, 15;
	mul.lo.s32 	%r2833, %r2832, 44488;
	sub.s32 	%r2834, %r2829, %r2833;
	mul.lo.s32 	%r2835, %r2834, 48271;
	mul.lo.s32 	%r2836, %r2832, 3399;
	setp.lt.u32 	%p465, %r2835, %r2836;
	xor.b32  	%r2837, %r2836, 2147483647;
	neg.s32 	%r2838, %r2836;
	selp.b32 	%r2839, %r2837, %r2838, %p465;
	add.s32 	%r2840, %r2839, %r2835;
	add.s32 	%r2841, %r2840, -1;
	cvt.rn.f64.u32 	%fd643, %r2841;
	div.rn.f64 	%fd644, %fd643, 0d41DFFFFFFF800000;
	mul.hi.u32 	%r2842, %r2840, -1131474031;
	shr.u32 	%r2843, %r2842, 15;
	mul.lo.s32 	%r2844, %r2843, 44488;
	sub.s32 	%r2845, %r2840, %r2844;
	mul.lo.s32 	%r2846, %r2845, 48271;
	mul.lo.s32 	%r2847, %r2843, 3399;
	setp.lt.u32 	%p466, %r2846, %r2847;
	xor.b32  	%r2848, %r2847, 2147483647;
	neg.s32 	%r2849, %r2847;
	selp.b32 	%r2850, %r2848, %r2849, %p466;
	add.s32 	%r2851, %r2850, %r2846;
	add.s32 	%r2852, %r2851, -1;
	cvt.rn.f64.u32 	%fd645, %r2852;
	div.rn.f64 	%fd646, %fd645, 0d41DFFFFFFF800000;
	mul.f64 	%fd647, %fd646, %fd646;
	fma.rn.f64 	%fd648, %fd644, %fd644, %fd647;
	setp.le.f64 	%p467, %fd648, 0d3FF0000000000000;
	selp.u64 	%rd1153, 1, 0, %p467;
	add.s64 	%rd1154, %rd1152, %rd1153;
	mul.hi.u32 	%r2853, %r2851, -1131474031;
	shr.u32 	%r2854, %r2853, 15;
	mul.lo.s32 	%r2855, %r2854, 44488;
	sub.s32 	%r2856, %r2851, %r2855;
	mul.lo.s32 	%r2857, %r2856, 48271;
	mul.lo.s32 	%r2858, %r2854, 3399;
	setp.lt.u32 	%p468, %r2857, %r2858;
	xor.b32  	%r2859, %r2858, 2147483647;
	neg.s32 	%r2860, %r2858;
	selp.b32 	%r2861, %r2859, %r2860, %p468;
	add.s32 	%r2862, %r2861, %r2857;
	add.s32 	%r2863, %r2862, -1;
	cvt.rn.f64.u32 	%fd649, %r2863;
	div.rn.f64 	%fd650, %fd649, 0d41DFFFFFFF800000;
	mul.hi.u32 	%r2864, %r2862, -1131474031;
	shr.u32 	%r2865, %r2864, 15;
	mul.lo.s32 	%r2866, %r2865, 44488;
	sub.s32 	%r2867, %r2862, %r2866;
	mul.lo.s32 	%r2868, %r2867, 48271;
	mul.lo.s32 	%r2869, %r2865, 3399;
	setp.lt.u32 	%p469, %r2868, %r2869;
	xor.b32  	%r2870, %r2869, 2147483647;
	neg.s32 	%r2871, %r2869;
	selp.b32 	%r2872, %r2870, %r2871, %p469;
	add.s32 	%r6145, %r2872, %r2868;
	add.s32 	%r2873, %r6145, -1;
	cvt.rn.f64.u32 	%fd651, %r2873;
	div.rn.f64 	%fd652, %fd651, 0d41DFFFFFFF800000;
	mul.f64 	%fd653, %fd652, %fd652;
	fma.rn.f64 	%fd654, %fd650, %fd650, %fd653;
	setp.le.f64 	%p470, %fd654, 0d3FF0000000000000;
	selp.u64 	%rd1155, 1, 0, %p470;
	add.s64 	%rd1985, %rd1154, %rd1155;
	add.s32 	%r6144, %r6144, 4;
	setp.ne.s32 	%p471, %r6144, %r221;
	@%p471 bra 	$L__BB1_232;
$L__BB1_233:
	setp.eq.s32 	%p472, %r52, 0;
	@%p472 bra 	$L__BB1_237;
	mul.hi.u32 	%r2874, %r6145, -1131474031;
	shr.u32 	%r2875, %r2874, 15;
	mul.lo.s32 	%r2876, %r2875, 44488;
	sub.s32 	%r2877, %r6145, %r2876;
	mul.lo.s32 	%r2878, %r2877, 48271;
	mul.lo.s32 	%r2879, %r2875, 3399;
	setp.lt.u32 	%p473, %r2878, %r2879;
	xor.b32  	%r2880, %r2879, 2147483647;
	neg.s32 	%r2881, %r2879;
	selp.b32 	%r2882, %r2880, %r2881, %p473;
	add.s32 	%r2883, %r2882, %r2878;
	add.s32 	%r2884, %r2883, -1;
	cvt.rn.f64.u32 	%fd655, %r2884;
	div.rn.f64 	%fd656, %fd655, 0d41DFFFFFFF800000;
	mul.hi.u32 	%r2885, %r2883, -1131474031;
	shr.u32 	%r2886, %r2885, 15;
	mul.lo.s32 	%r2887, %r2886, 44488;
	sub.s32 	%r2888, %r2883, %r2887;
	mul.lo.s32 	%r2889, %r2888, 48271;
	mul.lo.s32 	%r2890, %r2886, 3399;
	setp.lt.u32 	%p474, %r2889, %r2890;
	xor.b32  	%r2891, %r2890, 2147483647;
	neg.s32 	%r2892, %r2890;
	selp.b32 	%r2893, %r2891, %r2892, %p474;
	add.s32 	%r227, %r2893, %r2889;
	add.s32 	%r2894, %r227, -1;
	cvt.rn.f64.u32 	%fd657, %r2894;
	div.rn.f64 	%fd658, %fd657, 0d41DFFFFFFF800000;
	mul.f64 	%fd659, %fd658, %fd658;
	fma.rn.f64 	%fd660, %fd656, %fd656, %fd659;
	setp.le.f64 	%p475, %fd660, 0d3FF0000000000000;
	selp.u64 	%rd1156, 1, 0, %p475;
	add.s64 	%rd1985, %rd1985, %rd1156;
	setp.eq.s32 	%p476, %r52, 1;
	@%p476 bra 	$L__BB1_237;
	mul.hi.u32 	%r2895, %r227, -1131474031;
	shr.u32 	%r2896, %r2895, 15;
	mul.lo.s32 	%r2897, %r2896, 44488;
	sub.s32 	%r2898, %r227, %r2897;
	mul.lo.s32 	%r2899, %r2898, 48271;
	mul.lo.s32 	%r2900, %r2896, 3399;
	setp.lt.u32 	%p477, %r2899, %r2900;
	xor.b32  	%r2901, %r2900, 2147483647;
	neg.s32 	%r2902, %r2900;
	selp.b32 	%r2903, %r2901, %r2902, %p477;
	add.s32 	%r2904, %r2903, %r2899;
	add.s32 	%r2905, %r2904, -1;
	cvt.rn.f64.u32 	%fd661, %r2905;
	div.rn.f64 	%fd662, %fd661, 0d41DFFFFFFF800000;
	mul.hi.u32 	%r2906, %r2904, -1131474031;
	shr.u32 	%r2907, %r2906, 15;
	mul.lo.s32 	%r2908, %r2907, 44488;
	sub.s32 	%r2909, %r2904, %r2908;
	mul.lo.s32 	%r2910, %r2909, 48271;
	mul.lo.s32 	%r2911, %r2907, 3399;
	setp.lt.u32 	%p478, %r2910, %r2911;
	xor.b32  	%r2912, %r2911, 2147483647;
	neg.s32 	%r2913, %r2911;
	selp.b32 	%r2914, %r2912, %r2913, %p478;
	add.s32 	%r228, %r2914, %r2910;
	add.s32 	%r2915, %r228, -1;
	cvt.rn.f64.u32 	%fd663, %r2915;
	div.rn.f64 	%fd664, %fd663, 0d41DFFFFFFF800000;
	mul.f64 	%fd665, %fd664, %fd664;
	fma.rn.f64 	%fd666, %fd662, %fd662, %fd665;
	setp.le.f64 	%p479, %fd666, 0d3FF0000000000000;
	selp.u64 	%rd1157, 1, 0, %p479;
	add.s64 	%rd1985, %rd1985, %rd1157;
	setp.eq.s32 	%p480, %r52, 2;
	@%p480 bra 	$L__BB1_237;
	mul.hi.u32 	%r2916, %r228, -1131474031;
	shr.u32 	%r2917, %r2916, 15;
	mul.lo.s32 	%r2918, %r2917, 44488;
	sub.s32 	%r2919, %r228, %r2918;
	mul.lo.s32 	%r2920, %r2919, 48271;
	mul.lo.s32 	%r2921, %r2917, 3399;
	setp.lt.u32 	%p481, %r2920, %r2921;
	xor.b32  	%r2922, %r2921, 2147483647;
	neg.s32 	%r2923, %r2921;
	selp.b32 	%r2924, %r2922, %r2923, %p481;
	add.s32 	%r2925, %r2924, %r2920;
	add.s32 	%r2926, %r2925, -1;
	cvt.rn.f64.u32 	%fd667, %r2926;
	div.rn.f64 	%fd668, %fd667, 0d41DFFFFFFF800000;
	mul.hi.u32 	%r2927, %r2925, -1131474031;
	shr.u32 	%r2928, %r2927, 15;
	mul.lo.s32 	%r2929, %r2928, 44488;
	sub.s32 	%r2930, %r2925, %r2929;
	mul.lo.s32 	%r2931, %r2930, 48271;
	mul.lo.s32 	%r2932, %r2928, 3399;
	setp.lt.u32 	%p482, %r2931, %r2932;
	xor.b32  	%r2933, %r2932, 2147483647;
	neg.s32 	%r2934, %r2932;
	selp.b32 	%r2935, %r2933, %r2934, %p482;
	add.s32 	%r2936, %r2935, %r2931;
	add.s32 	%r2937, %r2936, -1;
	cvt.rn.f64.u32 	%fd669, %r2937;
	div.rn.f64 	%fd670, %fd669, 0d41DFFFFFFF800000;
	mul.f64 	%fd671, %fd670, %fd670;
	fma.rn.f64 	%fd672, %fd668, %fd668, %fd671;
	setp.le.f64 	%p483, %fd672, 0d3FF0000000000000;
	selp.u64 	%rd1158, 1, 0, %p483;
	add.s64 	%rd1985, %rd1985, %rd1158;
$L__BB1_237:
	cvt.u32.u64 	%r2938, %rd1985;
	add.s32 	%r2939, %r73, %r61;
	add.s32 	%r2940, %r2939, %r85;
	add.s32 	%r2941, %r2940, %r96;
	add.s32 	%r2942, %r2941, %r108;
	add.s32 	%r2943, %r2942, %r119;
	add.s32 	%r2944, %r2943, %r130;
	add.s32 	%r2945, %r2944, %r141;
	add.s32 	%r2946, %r2945, %r152;
	add.s32 	%r2947, %r2946, %r163;
	add.s32 	%r2948, %r2947, %r174;
	add.s32 	%r2949, %r2948, %r185;
	add.s32 	%r2950, %r2949, %r196;
	add.s32 	%r2951, %r2950, %r207;
	add.s32 	%r2952, %r2951, %r218;
	add.s32 	%r6205, %r2952, %r2938;
$L__BB1_238:
	add.s32 	%r231, %r428, -4096;
	setp.lt.u32 	%p484, %r231, 4096;
	mov.b32 	%r6199, 4096;
	@%p484 bra 	$L__BB1_438;
	setp.gt.s32 	%p485, %r431, 0;
	@%p485 bra 	$L__BB1_243;
	mov.b32 	%r6199, 4096;
$L__BB1_241:
	sub.s32 	%r2955, %r428, %r6199;
	setp.lt.u32 	%p486, %r2955, 4096;
	@%p486 bra 	$L__BB1_455;
	add.s32 	%r6199, %r6199, 4096;
	setp.le.u32 	%p487, %r6199, %r231;
	@%p487 bra 	$L__BB1_241;
	bra.uni 	$L__BB1_438;
$L__BB1_243:
	add.s32 	%r232, %r431, -1;
	and.b32  	%r233, %r431, 3;
	and.b32  	%r234, %r431, 2147483644;
	mov.b32 	%r6199, 4096;
$L__BB1_244:
	add.s32 	%r2957, %r47, %r6199;
	mul.lo.s32 	%r237, %r48, %r2957;
	setp.eq.s32 	%p488, %r237, 0;
	mov.b64 	%rd1989, 1;
	@%p488 bra 	$L__BB1_249;
	cvt.s64.s32 	%rd1987, %r237;
	mov.b64 	%rd1988, 48271;
	mov.b64 	%rd1989, 1;
$L__BB1_246:
	and.b64  	%rd1162, %rd1987, 1;
	setp.eq.b64 	%p489, %rd1162, 1;
	not.pred 	%p490, %p489;
	@%p490 bra 	$L__BB1_248;
	mul.lo.s64 	%rd1163, %rd1989, %rd1988;
	mul.hi.u64 	%rd1164, %rd1163, 8589934597;
	sub.s64 	%rd1165, %rd1163, %rd1164;
	shr.u64 	%rd1166, %rd1165, 1;
	add.s64 	%rd1167, %rd1166, %rd1164;
	shr.u64 	%rd1168, %rd1167, 30;
	mul.lo.s64 	%rd1169, %rd1168, 2147483647;
	sub.s64 	%rd1989, %rd1163, %rd1169;
$L__BB1_248:
	shr.u64 	%rd315, %rd1987, 1;
	mul.lo.s64 	%rd1170, %rd1988, %rd1988;
	mul.hi.u64 	%rd1171, %rd1170, -9223372032559808509;
	shr.u64 	%rd1172, %rd1171, 30;
	mul.lo.s64 	%rd1173, %rd1172, 2147483647;
	sub.s64 	%rd1988, %rd1170, %rd1173;
	setp.gt.u64 	%p491, %rd1987, 1;
	mov.u64 	%rd1987, %rd315;
	@%p491 bra 	$L__BB1_246;
$L__BB1_249:
	setp.lt.u32 	%p492, %r232, 3;
	mul.lo.s64 	%rd1176, %rd1989, %rd36;
	mul.hi.u64 	%rd1177, %rd1176, 8589934597;
	sub.s64 	%rd1178, %rd1176, %rd1177;
	shr.u64 	%rd1179, %rd1178, 1;
	add.s64 	%rd1180, %rd1179, %rd1177;
	shr.u64 	%rd1181, %rd1180, 30;
	cvt.u32.u64 	%r2958, %rd1181;
	mov.b64 	%rd1182, 2147483647;
	cvt.u32.u64 	%r2959, %rd1182;
	mul.lo.s32 	%r2960, %r2958, %r2959;
	cvt.u32.u64 	%r2961, %rd1176;
	sub.s32 	%r6151, %r2961, %r2960;
	mov.b64 	%rd1994, 0;
	@%p492 bra 	$L__BB1_252;
	mov.b32 	%r6150, 0;
	mov.b64 	%rd1994, 0;
$L__BB1_251:
	mul.hi.u32 	%r2963, %r6151, -1131474031;
	shr.u32 	%r2964, %r2963, 15;
	mul.lo.s32 	%r2965, %r2964, 44488;
	sub.s32 	%r2966, %r6151, %r2965;
	mul.lo.s32 	%r2967, %r2966, 48271;
	mul.lo.s32 	%r2968, %r2964, 3399;
	setp.lt.u32 	%p493, %r2967, %r2968;
	xor.b32  	%r2969, %r2968, 2147483647;
	neg.s32 	%r2970, %r2968;
	selp.b32 	%r2971, %r2969, %r2970, %p493;
	add.s32 	%r2972, %r2971, %r2967;
	add.s32 	%r2973, %r2972, -1;
	cvt.rn.f64.u32 	%fd673, %r2973;
	div.rn.f64 	%fd674, %fd673, 0d41DFFFFFFF800000;
	mul.hi.u32 	%r2974, %r2972, -1131474031;
	shr.u32 	%r2975, %r2974, 15;
	mul.lo.s32 	%r2976, %r2975, 44488;
	sub.s32 	%r2977, %r2972, %r2976;
	mul.lo.s32 	%r2978, %r2977, 48271;
	mul.lo.s32 	%r2979, %r2975, 3399;
	setp.lt.u32 	%p494, %r2978, %r2979;
	xor.b32  	%r2980, %r2979, 2147483647;
	neg.s32 	%r2981, %r2979;
	selp.b32 	%r2982, %r2980, %r2981, %p494;
	add.s32 	%r2983, %r2982, %r2978;
	add.s32 	%r2984, %r2983, -1;
	cvt.rn.f64.u32 	%fd675, %r2984;
	div.rn.f64 	%fd676, %fd675, 0d41DFFFFFFF800000;
	mul.f64 	%fd677, %fd676, %fd676;
	fma.rn.f64 	%fd678, %fd674, %fd674, %fd677;
	setp.le.f64 	%p495, %fd678, 0d3FF0000000000000;
	selp.u64 	%rd1184, 1, 0, %p495;
	add.s64 	%rd1185, %rd1994, %rd1184;
	mul.hi.u32 	%r2985, %r2983, -1131474031;
	shr.u32 	%r2986, %r2985, 15;
	mul.lo.s32 	%r2987, %r2986, 44488;
	sub.s32 	%r2988, %r2983, %r2987;
	mul.lo.s32 	%r2989, %r2988, 48271;
	mul.lo.s32 	%r2990, %r2986, 3399;
	setp.lt.u32 	%p496, %r2989, %r2990;
	xor.b32  	%r2991, %r2990, 2147483647;
	neg.s32 	%r2992, %r2990;
	selp.b32 	%r2993, %r2991, %r2992, %p496;
	add.s32 	%r2994, %r2993, %r2989;
	add.s32 	%r2995, %r2994, -1;
	cvt.rn.f64.u32 	%fd679, %r2995;
	div.rn.f64 	%fd680, %fd679, 0d41DFFFFFFF800000;
	mul.hi.u32 	%r2996, %r2994, -1131474031;
	shr.u32 	%r2997, %r2996, 15;
	mul.lo.s32 	%r2998, %r2997, 44488;
	sub.s32 	%r2999, %r2994, %r2998;
	mul.lo.s32 	%r3000, %r2999, 48271;
	mul.lo.s32 	%r3001, %r2997, 3399;
	setp.lt.u32 	%p497, %r3000, %r3001;
	xor.b32  	%r3002, %r3001, 2147483647;
	neg.s32 	%r3003, %r3001;
	selp.b32 	%r3004, %r3002, %r3003, %p497;
	add.s32 	%r3005, %r3004, %r3000;
	add.s32 	%r3006, %r3005, -1;
	cvt.rn.f64.u32 	%fd681, %r3006;
	div.rn.f64 	%fd682, %fd681, 0d41DFFFFFFF800000;
	mul.f64 	%fd683, %fd682, %fd682;
	fma.rn.f64 	%fd684, %fd680, %fd680, %fd683;
	setp.le.f64 	%p498, %fd684, 0d3FF0000000000000;
	selp.u64 	%rd1186, 1, 0, %p498;
	add.s64 	%rd1187, %rd1185, %rd1186;
	mul.hi.u32 	%r3007, %r3005, -1131474031;
	shr.u32 	%r3008, %r3007, 15;
	mul.lo.s32 	%r3009, %r3008, 44488;
	sub.s32 	%r3010, %r3005, %r3009;
	mul.lo.s32 	%r3011, %r3010, 48271;
	mul.lo.s32 	%r3012, %r3008, 3399;
	setp.lt.u32 	%p499, %r3011, %r3012;
	xor.b32  	%r3013, %r3012, 2147483647;
	neg.s32 	%r3014, %r3012;
	selp.b32 	%r3015, %r3013, %r3014, %p499;
	add.s32 	%r3016, %r3015, %r3011;
	add.s32 	%r3017, %r3016, -1;
	cvt.rn.f64.u32 	%fd685, %r3017;
	div.rn.f64 	%fd686, %fd685, 0d41DFFFFFFF800000;
	mul.hi.u32 	%r3018, %r3016, -1131474031;
	shr.u32 	%r3019, %r3018, 15;
	mul.lo.s32 	%r3020, %r3019, 44488;
	sub.s32 	%r3021, %r3016, %r3020;
	mul.lo.s32 	%r3022, %r3021, 48271;
	mul.lo.s32 	%r3023, %r3019, 3399;
	setp.lt.u32 	%p500, %r3022, %r3023;
	xor.b32  	%r3024, %r3023, 2147483647;
	neg.s32 	%r3025, %r3023;
	selp.b32 	%r3026, %r3024, %r3025, %p500;
	add.s32 	%r3027, %r3026, %r3022;
	add.s32 	%r3028, %r3027, -1;
	cvt.rn.f64.u32 	%fd687, %r3028;
	div.rn.f64 	%fd688, %fd687, 0d41DFFFFFFF800000;
	mul.f64 	%fd689, %fd688, %fd688;
	fma.rn.f64 	%fd690, %fd686, %fd686, %fd689;
	setp.le.f64 	%p501, %fd690, 0d3FF0000000000000;
	selp.u64 	%rd1188, 1, 0, %p501;
	add.s64 	%rd1189, %rd1187, %rd1188;
	mul.hi.u32 	%r3029, %r3027, -1131474031;
	shr.u32 	%r3030, %r3029, 15;
	mul.lo.s32 	%r3031, %r3030, 44488;
	sub.s32 	%r3032, %r3027, %r3031;
	mul.lo.s32 	%r3033, %r3032, 48271;
	mul.lo.s32 	%r3034, %r3030, 3399;
	setp.lt.u32 	%p502, %r3033, %r3034;
	xor.b32  	%r3035, %r3034, 2147483647;
	neg.s32 	%r3036, %r3034;
	selp.b32 	%r3037, %r3035, %r3036, %p502;
	add.s32 	%r3038, %r3037, %r3033;
	add.s32 	%r3039, %r3038, -1;
	cvt.rn.f64.u32 	%fd691, %r3039;
	div.rn.f64 	%fd692, %fd691, 0d41DFFFFFFF800000;
	mul.hi.u32 	%r3040, %r3038, -1131474031;
	shr.u32 	%r3041, %r3040, 15;
	mul.lo.s32 	%r3042, %r3041, 44488;
	sub.s32 	%r3043, %r3038, %r3042;
	mul.lo.s32 	%r3044, %r3043, 48271;
	mul.lo.s32 	%r3045, %r3041, 3399;
	setp.lt.u32 	%p503, %r3044, %r3045;
	xor.b32  	%r3046, %r3045, 2147483647;
	neg.s32 	%r3047, %r3045;
	selp.b32 	%r3048, %r3046, %r3047, %p503;
	add.s32 	%r6151, %r3048, %r3044;
	add.s32 	%r3049, %r6151, -1;
	cvt.rn.f64.u32 	%fd693, %r3049;
	div.rn.f64 	%fd694, %fd693, 0d41DFFFFFFF800000;
	mul.f64 	%fd695, %fd694, %fd694;
	fma.rn.f64 	%fd696, %fd692, %fd692, %fd695;
	setp.le.f64 	%p504, %fd696, 0d3FF0000000000000;
	selp.u64 	%rd1190, 1, 0, %p504;
	add.s64 	%rd1994, %rd1189, %rd1190;
	add.s32 	%r6150, %r6150, 4;
	setp.ne.s32 	%p505, %r6150, %r234;
	@%p505 bra 	$L__BB1_251;
$L__BB1_252:
	setp.eq.s32 	%p506, %r233, 0;
	@%p506 bra 	$L__BB1_256;
	setp.eq.s32 	%p507, %r233, 1;
	mul.hi.u32 	%r3050, %r6151, -1131474031;
	shr.u32 	%r3051, %r3050, 15;
	mul.lo.s32 	%r3052, %r3051, 44488;
	sub.s32 	%r3053, %r6151, %r3052;
	mul.lo.s32 	%r3054, %r3053, 48271;
	mul.lo.s32 	%r3055, %r3051, 3399;
	setp.lt.u32 	%p508, %r3054, %r3055;
	xor.b32  	%r3056, %r3055, 2147483647;
	neg.s32 	%r3057, %r3055;
	selp.b32 	%r3058, %r3056, %r3057, %p508;
	add.s32 	%r3059, %r3058, %r3054;
	add.s32 	%r3060, %r3059, -1;
	cvt.rn.f64.u32 	%fd697, %r3060;
	div.rn.f64 	%fd698, %fd697, 0d41DFFFFFFF800000;
	mul.hi.u32 	%r3061, %r3059, -1131474031;
	shr.u32 	%r3062, %r3061, 15;
	mul.lo.s32 	%r3063, %r3062, 44488;
	sub.s32 	%r3064, %r3059, %r3063;
	mul.lo.s32 	%r3065, %r3064, 48271;
	mul.lo.s32 	%r3066, %r3062, 3399;
	setp.lt.u32 	%p509, %r3065, %r3066;
	xor.b32  	%r3067, %r3066, 2147483647;
	neg.s32 	%r3068, %r3066;
	selp.b32 	%r3069, %r3067, %r3068, %p509;
	add.s32 	%r245, %r3069, %r3065;
	add.s32 	%r3070, %r245, -1;
	cvt.rn.f64.u32 	%fd699, %r3070;
	div.rn.f64 	%fd700, %fd699, 0d41DFFFFFFF800000;
	mul.f64 	%fd701, %fd700, %fd700;
	fma.rn.f64 	%fd702, %fd698, %fd698, %fd701;
	setp.le.f64 	%p510, %fd702, 0d3FF0000000000000;
	selp.u64 	%rd1191, 1, 0, %p510;
	add.s64 	%rd1994, %rd1994, %rd1191;
	@%p507 bra 	$L__BB1_256;
	setp.eq.s32 	%p511, %r233, 2;
	mul.hi.u32 	%r3071, %r245, -1131474031;
	shr.u32 	%r3072, %r3071, 15;
	mul.lo.s32 	%r3073, %r3072, 44488;
	sub.s32 	%r3074, %r245, %r3073;
	mul.lo.s32 	%r3075, %r3074, 48271;
	mul.lo.s32 	%r3076, %r3072, 3399;
	setp.lt.u32 	%p512, %r3075, %r3076;
	xor.b32  	%r3077, %r3076, 2147483647;
	neg.s32 	%r3078, %r3076;
	selp.b32 	%r3079, %r3077, %r3078, %p512;
	add.s32 	%r3080, %r3079, %r3075;
	add.s32 	%r3081, %r3080, -1;
	cvt.rn.f64.u32 	%fd703, %r3081;
	div.rn.f64 	%fd704, %fd703, 0d41DFFFFFFF800000;
	mul.hi.u32 	%r3082, %r3080, -1131474031;
	shr.u32 	%r3083, %r3082, 15;
	mul.lo.s32 	%r3084, %r3083, 44488;
	sub.s32 	%r3085, %r3080, %r3084;
	mul.lo.s32 	%r3086, %r3085, 48271;
	mul.lo.s32 	%r3087, %r3083, 3399;
	setp.lt.u32 	%p513, %r3086, %r3087;
	xor.b32  	%r3088, %r3087, 2147483647;
	neg.s32 	%r3089, %r3087;
	selp.b32 	%r3090, %r3088, %r3089, %p513;
	add.s32 	%r246, %r3090, %r3086;
	add.s32 	%r3091, %r246, -1;
	cvt.rn.f64.u32 	%fd705, %r3091;
	div.rn.f64 	%fd706, %fd705, 0d41DFFFFFFF800000;
	mul.f64 	%fd707, %fd706, %fd706;
	fma.rn.f64 	%fd708, %fd704, %fd704, %fd707;
	setp.le.f64 	%p514, %fd708, 0d3FF0000000000000;
	selp.u64 	%rd1192, 1, 0, %p514;
	add.s64 	%rd1994, %rd1994, %rd1192;
	@%p511 bra 	$L__BB1_256;
	mul.hi.u32 	%r3092, %r246, -1131474031;
	shr.u32 	%r3093, %r3092, 15;
	mul.lo.s32 	%r3094, %r3093, 44488;
	sub.s32 	%r3095, %r246, %r3094;
	mul.lo.s32 	%r3096, %r3095, 48271;
	mul.lo.s32 	%r3097, %r3093, 3399;
	setp.lt.u32 	%p515, %r3096, %r3097;
	xor.b32  	%r3098, %r3097, 2147483647;
	neg.s32 	%r3099, %r3097;
	selp.b32 	%r3100, %r3098, %r3099, %p515;
	add.s32 	%r3101, %r3100, %r3096;
	add.s32 	%r3102, %r3101, -1;
	cvt.rn.f64.u32 	%fd709, %r3102;
	div.rn.f64 	%fd710, %fd709, 0d41DFFFFFFF800000;
	mul.hi.u32 	%r3103, %r3101, -1131474031;
	shr.u32 	%r3104, %r3103, 15;
	mul.lo.s32 	%r3105, %r3104, 44488;
	sub.s32 	%r3106, %r3101, %r3105;
	mul.lo.s32 	%r3107, %r3106, 48271;
	mul.lo.s32 	%r3108, %r3104, 3399;
	setp.lt.u32 	%p516, %r3107, %r3108;
	xor.b32  	%r3109, %r3108, 2147483647;
	neg.s32 	%r3110, %r3108;
	selp.b32 	%r3111, %r3109, %r3110, %p516;
	add.s32 	%r3112, %r3111, %r3107;
	add.s32 	%r3113, %r3112, -1;
	cvt.rn.f64.u32 	%fd711, %r3113;
	div.rn.f64 	%fd712, %fd711, 0d41DFFFFFFF800000;
	mul.f64 	%fd713, %fd712, %fd712;
	fma.rn.f64 	%fd714, %fd710, %fd710, %fd713;
	setp.le.f64 	%p517, %fd714, 0d3FF0000000000000;
	selp.u64 	%rd1193, 1, 0, %p517;
	add.s64 	%rd1994, %rd1994, %rd1193;
$L__BB1_256:
	cvt.u32.u64 	%r247, %rd1994;
	shl.b32 	%r248, %r431, 9;
	add.s32 	%r249, %r237, %r248;
	setp.eq.s32 	%p518, %r249, 0;
	mov.b64 	%rd1998, 1;
	@%p518 bra 	$L__BB1_261;
	cvt.s64.s32 	%rd1996, %r249;
	mov.b64 	%rd1997, 48271;
	mov.b64 	%rd1998, 1;
$L__BB1_258:
	and.b64  	%rd1197, %rd1996, 1;
	setp.eq.b64 	%p519, %rd1197, 1;
	not.pred 	%p520, %p519;
	@%p520 bra 	$L__BB1_260;
	mul.lo.s64 	%rd1198, %rd1998, %rd1997;
	mul.hi.u64 	%rd1199, %rd1198, 8589934597;
	sub.s64 	%rd1200, %rd1198, %rd1199;
	shr.u64 	%rd1201, %rd1200, 1;
	add.s64 	%rd1202, %rd1201, %rd1199;
	shr.u64 	%rd1203, %rd1202, 30;
	mul.lo.s64 	%rd1204, %rd1203, 2147483647;
	sub.s64 	%rd1998, %rd1198, %rd1204;
$L__BB1_260:
	shr.u64 	%rd332, %rd1996, 1;
	mul.lo.s64 	%rd1205, %rd1997, %rd1997;
	mul.hi.u64 	%rd1206, %rd1205, -9223372032559808509;
	shr.u64 	%rd1207, %rd1206, 30;
	mul.lo.s64 	%rd1208, %rd1207, 2147483647;
	sub.s64 	%rd1997, %rd1205, %rd1208;
	setp.gt.u64 	%p521, %rd1996, 1;
	mov.u64 	%rd1996, %rd332;
	@%p521 bra 	$L__BB1_258;
$L__BB1_261:
	setp.lt.u32 	%p522, %r232, 3;
	mul.lo.s64 	%rd1211, %rd1998, %rd36;
	mul.hi.u64 	%rd1212, %rd1211, 8589934597;
	sub.s64 	%rd1213, %rd1211, %rd1212;
	shr.u64 	%rd1214, %rd1213, 1;
	add.s64 	%rd1215, %rd1214, %rd1212;
	shr.u64 	%rd1216, %rd1215, 30;
	cvt.u32.u64 	%r3114, %rd1216;
	mov.b64 	%rd1217, 2147483647;
	cvt.u32.u64 	%r3115, %rd1217;
	mul.lo.s32 	%r3116, %r3114, %r3115;
	cvt.u32.u64 	%r3117, %rd1211;
	sub.s32 	%r6154, %r3117, %r3116;
	mov.b64 	%rd2003, 0;
	@%p522 bra 	$L__BB1_264;
	mov.b32 	%r6153, 0;
	mov.b64 	%rd2003, 0;
$L__BB1_263:
	mul.hi.u32 	%r3119, %r6154, -1131474031;
	shr.u32 	%r3120, %r3119, 15;
	mul.lo.s32 	%r3121, %r3120, 44488;
	sub.s32 	%r3122, %r6154, %r3121;
	mul.lo.s32 	%r3123, %r3122, 48271;
	mul.lo.s32 	%r3124, %r3120, 3399;
	setp.lt.u32 	%p523, %r3123, %r3124;
	xor.b32  	%r3125, %r3124, 2147483647;
	neg.s32 	%r3126, %r3124;
	selp.b32 	%r3127, %r3125, %r3126, %p523;
	add.s32 	%r3128, %r3127, %r3123;
	add.s32 	%r3129, %r3128, -1;
	cvt.rn.f64.u32 	%fd715, %r3129;
	div.rn.f64 	%fd716, %fd715, 0d41DFFFFFFF800000;
	mul.hi.u32 	%r3130, %r3128, -1131474031;
	shr.u32 	%r3131, %r3130, 15;
	mul.lo.s32 	%r3132, %r3131, 44488;
	sub.s32 	%r3133, %r3128, %r3132;
	mul.lo.s32 	%r3134, %r3133, 48271;
	mul.lo.s32 	%r3135, %r3131, 3399;
	setp.lt.u32 	%p524, %r3134, %r3135;
	xor.b32  	%r3136, %r3135, 2147483647;
	neg.s32 	%r3137, %r3135;
	selp.b32 	%r3138, %r3136, %r3137, %p524;
	add.s32 	%r3139, %r3138, %r3134;
	add.s32 	%r3140, %r3139, -1;
	cvt.rn.f64.u32 	%fd717, %r3140;
	div.rn.f64 	%fd718, %fd717, 0d41DFFFFFFF800000;
	mul.f64 	%fd719, %fd718, %fd718;
	fma.rn.f64 	%fd720, %fd716, %fd716, %fd719;
	setp.le.f64 	%p525, %fd720, 0d3FF0000000000000;
	selp.u64 	%rd1219, 1, 0, %p525;
	add.s64 	%rd1220, %rd2003, %rd1219;
	mul.hi.u32 	%r3141, %r3139, -1131474031;
	shr.u32 	%r3142, %r3141, 15;
	mul.lo.s32 	%r3143, %r3142, 44488;
	sub.s32 	%r3144, %r3139, %r3143;
	mul.lo.s32 	%r3145, %r3144, 48271;
	mul.lo.s32 	%r3146, %r3142, 3399;
	setp.lt.u32 	%p526, %r3145, %r3146;
	xor.b32  	%r3147, %r3146, 2147483647;
	neg.s32 	%r3148, %r3146;
	selp.b32 	%r3149, %r3147, %r3148, %p526;
	add.s32 	%r3150, %r3149, %r3145;
	add.s32 	%r3151, %r3150, -1;
	cvt.rn.f64.u32 	%fd721, %r3151;
	div.rn.f64 	%fd722, %fd721, 0d41DFFFFFFF800000;
	mul.hi.u32 	%r3152, %r3150, -1131474031;
	shr.u32 	%r3153, %r3152, 15;
	mul.lo.s32 	%r3154, %r3153, 44488;
	sub.s32 	%r3155, %r3150, %r3154;
	mul.lo.s32 	%r3156, %r3155, 48271;
	mul.lo.s32 	%r3157, %r3153, 3399;
	setp.lt.u32 	%p527, %r3156, %r3157;
	xor.b32  	%r3158, %r3157, 2147483647;
	neg.s32 	%r3159, %r3157;
	selp.b32 	%r3160, %r3158, %r3159, %p527;
	add.s32 	%r3161, %r3160, %r3156;
	add.s32 	%r3162, %r3161, -1;
	cvt.rn.f64.u32 	%fd723, %r3162;
	div.rn.f64 	%fd724, %fd723, 0d41DFFFFFFF800000;
	mul.f64 	%fd725, %fd724, %fd724;
	fma.rn.f64 	%fd726, %fd722, %fd722, %fd725;
	setp.le.f64 	%p528, %fd726, 0d3FF0000000000000;
	selp.u64 	%rd1221, 1, 0, %p528;
	add.s64 	%rd1222, %rd1220, %rd1221;
	mul.hi.u32 	%r3163, %r3161, -1131474031;
	shr.u32 	%r3164, %r3163, 15;
	mul.lo.s32 	%r3165, %r3164, 44488;
	sub.s32 	%r3166, %r3161, %r3165;
	mul.lo.s32 	%r3167, %r3166, 48271;
	mul.lo.s32 	%r3168, %r3164, 3399;
	setp.lt.u32 	%p529, %r3167, %r3168;
	xor.b32  	%r3169, %r3168, 2147483647;
	neg.s32 	%r3170, %r3168;
	selp.b32 	%r3171, %r3169, %r3170, %p529;
	add.s32 	%r3172, %r3171, %r3167;
	add.s32 	%r3173, %r3172, -1;
	cvt.rn.f64.u32 	%fd727, %r3173;
	div.rn.f64 	%fd728, %fd727, 0d41DFFFFFFF800000;
	mul.hi.u32 	%r3174, %r3172, -1131474031;
	shr.u32 	%r3175, %r3174, 15;
	mul.lo.s32 	%r3176, %r3175, 44488;
	sub.s32 	%r3177, %r3172, %r3176;
	mul.lo.s32 	%r3178, %r3177, 48271;
	mul.lo.s32 	%r3179, %r3175, 3399;
	setp.lt.u32 	%p530, %r3178, %r3179;
	xor.b32  	%r3180, %r3179, 2147483647;
	neg.s32 	%r3181, %r3179;
	selp.b32 	%r3182, %r3180, %r3181, %p530;
	add.s32 	%r3183, %r3182, %r3178;
	add.s32 	%r3184, %r3183, -1;
	cvt.rn.f64.u32 	%fd729, %r3184;
	div.rn.f64 	%fd730, %fd729, 0d41DFFFFFFF800000;
	mul.f64 	%fd731, %fd730, %fd730;
	fma.rn.f64 	%fd732, %fd728, %fd728, %fd731;
	setp.le.f64 	%p531, %fd732, 0d3FF0000000000000;
	selp.u64 	%rd1223, 1, 0, %p531;
	add.s64 	%rd1224, %rd1222, %rd1223;
	mul.hi.u32 	%r3185, %r3183, -1131474031;
	shr.u32 	%r3186, %r3185, 15;
	mul.lo.s32 	%r3187, %r3186, 44488;
	sub.s32 	%r3188, %r3183, %r3187;
	mul.lo.s32 	%r3189, %r3188, 48271;
	mul.lo.s32 	%r3190, %r3186, 3399;
	setp.lt.u32 	%p532, %r3189, %r3190;
	xor.b32  	%r3191, %r3190, 2147483647;
	neg.s32 	%r3192, %r3190;
	selp.b32 	%r3193, %r3191, %r3192, %p532;
	add.s32 	%r3194, %r3193, %r3189;
	add.s32 	%r3195, %r3194, -1;
	cvt.rn.f64.u32 	%fd733, %r3195;
	div.rn.f64 	%fd734, %fd733, 0d41DFFFFFFF800000;
	mul.hi.u32 	%r3196, %r3194, -1131474031;
	shr.u32 	%r3197, %r3196, 15;
	mul.lo.s32 	%r3198, %r3197, 44488;
	sub.s32 	%r3199, %r3194, %r3198;
	mul.lo.s32 	%r3200, %r3199, 48271;
	mul.lo.s32 	%r3201, %r3197, 3399;
	setp.lt.u32 	%p533, %r3200, %r3201;
	xor.b32  	%r3202, %r3201, 2147483647;
	neg.s32 	%r3203, %r3201;
	selp.b32 	%r3204, %r3202, %r3203, %p533;
	add.s32 	%r6154, %r3204, %r3200;
	add.s32 	%r3205, %r6154, -1;
	cvt.rn.f64.u32 	%fd735, %r3205;
	div.rn.f64 	%fd736, %fd735, 0d41DFFFFFFF800000;
	mul.f64 	%fd737, %fd736, %fd736;
	fma.rn.f64 	%fd738, %fd734, %fd734, %fd737;
	setp.le.f64 	%p534, %fd738, 0d3FF0000000000000;
	selp.u64 	%rd1225, 1, 0, %p534;
	add.s64 	%rd2003, %rd1224, %rd1225;
	add.s32 	%r6153, %r6153, 4;
	setp.ne.s32 	%p535, %r6153, %r234;
	@%p535 bra 	$L__BB1_263;
$L__BB1_264:
	setp.eq.s32 	%p536, %r233, 0;
	@%p536 bra 	$L__BB1_268;
	setp.eq.s32 	%p537, %r233, 1;
	mul.hi.u32 	%r3206, %r6154, -1131474031;
	shr.u32 	%r3207, %r3206, 15;
	mul.lo.s32 	%r3208, %r3207, 44488;
	sub.s32 	%r3209, %r6154, %r3208;
	mul.lo.s32 	%r3210, %r3209, 48271;
	mul.lo.s32 	%r3211, %r3207, 3399;
	setp.lt.u32 	%p538, %r3210, %r3211;
	xor.b32  	%r3212, %r3211, 2147483647;
	neg.s32 	%r3213, %r3211;
	selp.b32 	%r3214, %r3212, %r3213, %p538;
	add.s32 	%r3215, %r3214, %r3210;
	add.s32 	%r3216, %r3215, -1;
	cvt.rn.f64.u32 	%fd739, %r3216;
	div.rn.f64 	%fd740, %fd739, 0d41DFFFFFFF800000;
	mul.hi.u32 	%r3217, %r3215, -1131474031;
	shr.u32 	%r3218, %r3217, 15;
	mul.lo.s32 	%r3219, %r3218, 44488;
	sub.s32 	%r3220, %r3215, %r3219;
	mul.lo.s32 	%r3221, %r3220, 48271;
	mul.lo.s32 	%r3222, %r3218, 3399;
	setp.lt.u32 	%p539, %r3221, %r3222;
	xor.b32  	%r3223, %r3222, 2147483647;
	neg.s32 	%r3224, %r3222;
	selp.b32 	%r3225, %r3223, %r3224, %p539;
	add.s32 	%r256, %r3225, %r3221;
	add.s32 	%r3226, %r256, -1;
	cvt.rn.f64.u32 	%fd741, %r3226;
	div.rn.f64 	%fd742, %fd741, 0d41DFFFFFFF800000;
	mul.f64 	%fd743, %fd742, %fd742;
	fma.rn.f64 	%fd744, %fd740, %fd740, %fd743;
	setp.le.f64 	%p540, %fd744, 0d3FF0000000000000;
	selp.u64 	%rd1226, 1, 0, %p540;
	add.s64 	%rd2003, %rd2003, %rd1226;
	@%p537 bra 	$L__BB1_268;
	setp.eq.s32 	%p541, %r233, 2;
	mul.hi.u32 	%r3227, %r256, -1131474031;
	shr.u32 	%r3228, %r3227, 15;
	mul.lo.s32 	%r3229, %r3228, 44488;
	sub.s32 	%r3230, %r256, %r3229;
	mul.lo.s32 	%r3231, %r3230, 48271;
	mul.lo.s32 	%r3232, %r3228, 3399;
	setp.lt.u32 	%p542, %r3231, %r3232;
	xor.b32  	%r3233, %r3232, 2147483647;
	neg.s32 	%r3234, %r3232;
	selp.b32 	%r3235, %r3233, %r3234, %p542;
	add.s32 	%r3236, %r3235, %r3231;
	add.s32 	%r3237, %r3236, -1;
	cvt.rn.f64.u32 	%fd745, %r3237;
	div.rn.f64 	%fd746, %fd745, 0d41DFFFFFFF800000;
	mul.hi.u32 	%r3238, %r3236, -1131474031;
	shr.u32 	%r3239, %r3238, 15;
	mul.lo.s32 	%r3240, %r3239, 44488;
	sub.s32 	%r3241, %r3236, %r3240;
	mul.lo.s32 	%r3242, %r3241, 48271;
	mul.lo.s32 	%r3243, %r3239, 3399;
	setp.lt.u32 	%p543, %r3242, %r3243;
	xor.b32  	%r3244, %r3243, 2147483647;
	neg.s32 	%r3245, %r3243;
	selp.b32 	%r3246, %r3244, %r3245, %p543;
	add.s32 	%r257, %r3246, %r3242;
	add.s32 	%r3247, %r257, -1;
	cvt.rn.f64.u32 	%fd747, %r3247;
	div.rn.f64 	%fd748, %fd747, 0d41DFFFFFFF800000;
	mul.f64 	%fd749, %fd748, %fd748;
	fma.rn.f64 	%fd750, %fd746, %fd746, %fd749;
	setp.le.f64 	%p544, %fd750, 0d3FF0000000000000;
	selp.u64 	%rd1227, 1, 0, %p544;
	add.s64 	%rd2003, %rd2003, %rd1227;
	@%p541 bra 	$L__BB1_268;
	mul.hi.u32 	%r3248, %r257, -1131474031;
	shr.u32 	%r3249, %r3248, 15;
	mul.lo.s32 	%r3250, %r3249, 44488;
	sub.s32 	%r3251, %r257, %r3250;
	mul.lo.s32 	%r3252, %r3251, 48271;
	mul.lo.s32 	%r3253, %r3249, 3399;
	setp.lt.u32 	%p545, %r3252, %r3253;
	xor.b32  	%r3254, %r3253, 2147483647;
	neg.s32 	%r3255, %r3253;
	selp.b32 	%r3256, %r3254, %r3255, %p545;
	add.s32 	%r3257, %r3256, %r3252;
	add.s32 	%r3258, %r3257, -1;
	cvt.rn.f64.u32 	%fd751, %r3258;
	div.rn.f64 	%fd752, %fd751, 0d41DFFFFFFF800000;
	mul.hi.u32 	%r3259, %r3257, -1131474031;
	shr.u32 	%r3260, %r3259, 15;
	mul.lo.s32 	%r3261, %r3260, 44488;
	sub.s32 	%r3262, %r3257, %r3261;
	mul.lo.s32 	%r3263, %r3262, 48271;
	mul.lo.s32 	%r3264, %r3260, 3399;
	setp.lt.u32 	%p546, %r3263, %r3264;
	xor.b32  	%r3265, %r3264, 2147483647;
	neg.s32 	%r3266, %r3264;
	selp.b32 	%r3267, %r3265, %r3266, %p546;
	add.s32 	%r3268, %r3267, %r3263;
	add.s32 	%r3269, %r3268, -1;
	cvt.rn.f64.u32 	%fd753, %r3269;
	div.rn.f64 	%fd754, %fd753, 0d41DFFFFFFF800000;
	mul.f64 	%fd755, %fd754, %fd754;
	fma.rn.f64 	%fd756, %fd752, %fd752, %fd755;
	setp.le.f64 	%p547, %fd756, 0d3FF0000000000000;
	selp.u64 	%rd1228, 1, 0, %p547;
	add.s64 	%rd2003, %rd2003, %rd1228;
$L__BB1_268:
	cvt.u32.u64 	%r258, %rd2003;
	shl.b32 	%r259, %r431, 10;
	add.s32 	%r260, %r259, %r237;
	setp.eq.s32 	%p548, %r260, 0;
	mov.b64 	%rd2007, 1;
	@%p548 bra 	$L__BB1_273;
	cvt.s64.s32 	%rd2005, %r260;
	mov.b64 	%rd2006, 48271;
	mov.b64 	%rd2007, 1;
$L__BB1_270:
	and.b64  	%rd1232, %rd2005, 1;
	setp.eq.b64 	%p549, %rd1232, 1;
	not.pred 	%p550, %p549;
	@%p550 bra 	$L__BB1_272;
	mul.lo.s64 	%rd1233, %rd2007, %rd2006;
	mul.hi.u64 	%rd1234, %rd1233, 8589934597;
	sub.s64 	%rd1235, %rd1233, %rd1234;
	shr.u64 	%rd1236, %rd1235, 1;
	add.s64 	%rd1237, %rd1236, %rd1234;
	shr.u64 	%rd1238, %rd1237, 30;
	mul.lo.s64 	%rd1239, %rd1238, 2147483647;
	sub.s64 	%rd2007, %rd1233, %rd1239;
$L__BB1_272:
	shr.u64 	%rd349, %rd2005, 1;
	mul.lo.s64 	%rd1240, %rd2006, %rd2006;
	mul.hi.u64 	%rd1241, %rd1240, -9223372032559808509;
	shr.u64 	%rd1242, %rd1241, 30;
	mul.lo.s64 	%rd1243, %rd1242, 2147483647;
	sub.s64 	%rd2006, %rd1240, %rd1243;
	setp.gt.u64 	%p551, %rd2005, 1;
	mov.u64 	%rd2005, %rd349;
	@%p551 bra 	$L__BB1_270;
$L__BB1_273:
	setp.lt.u32 	%p552, %r232, 3;
	mul.lo.s64 	%rd1246, %rd2007, %rd36;
	mul.hi.u64 	%rd1247, %rd1246, 8589934597;
	sub.s64 	%rd1248, %rd1246, %rd1247;
	shr.u64 	%rd1249, %rd1248, 1;
	add.s64 	%rd1250, %rd1249, %rd1247;
	shr.u64 	%rd1251, %rd1250, 30;
	cvt.u32.u64 	%r3270, %rd1251;
	mov.b64 	%rd1252, 2147483647;
	cvt.u32.u64 	%r3271, %rd1252;
	mul.lo.s32 	%r3272, %r3270, %r3271;
	cvt.u32.u64 	%r3273, %rd1246;
	sub.s32 	%r6157, %r3273, %r3272;
	mov.b64 	%rd2012, 0;
	@%p552 bra 	$L__BB1_276;
	mov.b32 	%r6156, 0;
	mov.b64 	%rd2012, 0;
$L__BB1_275:
	mul.hi.u32 	%r3275, %r6157, -1131474031;
	shr.u32 	%r3276, %r3275, 15;
	mul.lo.s32 	%r3277, %r3276, 44488;
	sub.s32 	%r3278, %r6157, %r3277;
	mul.lo.s32 	%r3279, %r3278, 48271;
	mul.lo.s32 	%r3280, %r3276, 3399;
	setp.lt.u32 	%p553, %r3279, %r3280;
	xor.b32  	%r3281, %r3280, 2147483647;
	neg.s32 	%r3282, %r3280;
	selp.b32 	%r3283, %r3281, %r3282, %p553;
	add.s32 	%r3284, %r3283, %r3279;
	add.s32 	%r3285, %r3284, -1;
	cvt.rn.f64.u32 	%fd757, %r3285;
	div.rn.f64 	%fd758, %fd757, 0d41DFFFFFFF800000;
	mul.hi.u32 	%r3286, %r3284, -1131474031;
	shr.u32 	%r3287, %r3286, 15;
	mul.lo.s32 	%r3288, %r3287, 44488;
	sub.s32 	%r3289, %r3284, %r3288;
	mul.lo.s32 	%r3290, %r3289, 48271;
	mul.lo.s32 	%r3291, %r3287, 3399;
	setp.lt.u32 	%p554, %r3290, %r3291;
	xor.b32  	%r3292, %r3291, 2147483647;
	neg.s32 	%r3293, %r3291;
	selp.b32 	%r3294, %r3292, %r3293, %p554;
	add.s32 	%r3295, %r3294, %r3290;
	add.s32 	%r3296, %r3295, -1;
	cvt.rn.f64.u32 	%fd759, %r3296;
	div.rn.f64 	%fd760, %fd759, 0d41DFFFFFFF800000;
	mul.f64 	%fd761, %fd760, %fd760;
	fma.rn.f64 	%fd762, %fd758, %fd758, %fd761;
	setp.le.f64 	%p555, %fd762, 0d3FF0000000000000;
	selp.u64 	%rd1254, 1, 0, %p555;
	add.s64 	%rd1255, %rd2012, %rd1254;
	mul.hi.u32 	%r3297, %r3295, -1131474031;
	shr.u32 	%r3298, %r3297, 15;
	mul.lo.s32 	%r3299, %r3298, 44488;
	sub.s32 	%r3300, %r3295, %r3299;
	mul.lo.s32 	%r3301, %r3300, 48271;
	mul.lo.s32 	%r3302, %r3298, 3399;
	setp.lt.u32 	%p556, %r3301, %r3302;
	xor.b32  	%r3303, %r3302, 2147483647;
	neg.s32 	%r3304, %r3302;
	selp.b32 	%r3305, %r3303, %r3304, %p556;
	add.s32 	%r3306, %r3305, %r3301;
	add.s32 	%r3307, %r3306, -1;
	cvt.rn.f64.u32 	%fd763, %r3307;
	div.rn.f64 	%fd764, %fd763, 0d41DFFFFFFF800000;
	mul.hi.u32 	%r3308, %r3306, -1131474031;
	shr.u32 	%r3309, %r3308, 15;
	mul.lo.s32 	%r3310, %r3309, 44488;
	sub.s32 	%r3311, %r3306, %r3310;
	mul.lo.s32 	%r3312, %r3311, 48271;
	mul.lo.s32 	%r3313, %r3309, 3399;
	setp.lt.u32 	%p557, %r3312, %r3313;
	xor.b32  	%r3314, %r3313, 2147483647;
	neg.s32 	%r3315, %r3313;
	selp.b32 	%r3316, %r3314, %r3315, %p557;
	add.s32 	%r3317, %r3316, %r3312;
	add.s32 	%r3318, %r3317, -1;
	cvt.rn.f64.u32 	%fd765, %r3318;
	div.rn.f64 	%fd766, %fd765, 0d41DFFFFFFF800000;
	mul.f64 	%fd767, %fd766, %fd766;
	fma.rn.f64 	%fd768, %fd764, %fd764, %fd767;
	setp.le.f64 	%p558, %fd768, 0d3FF0000000000000;
	selp.u64 	%rd1256, 1, 0, %p558;
	add.s64 	%rd1257, %rd1255, %rd1256;
	mul.hi.u32 	%r3319, %r3317, -1131474031;
	shr.u32 	%r3320, %r3319, 15;
	mul.lo.s32 	%r3321, %r3320, 44488;
	sub.s32 	%r3322, %r3317, %r3321;
	mul.lo.s32 	%r3323, %r3322, 48271;
	mul.lo.s32 	%r3324, %r3320, 3399;
	setp.lt.u32 	%p559, %r3323, %r3324;
	xor.b32  	%r3325, %r3324, 2147483647;
	neg.s32 	%r3326, %r3324;
	selp.b32 	%r3327, %r3325, %r3326, %p559;
	add.s32 	%r3328, %r3327, %r3323;
	add.s32 	%r3329, %r3328, -1;
	cvt.rn.f64.u32 	%fd769, %r3329;
	div.rn.f64 	%fd770, %fd769, 0d41DFFFFFFF800000;
	mul.hi.u32 	%r3330, %r3328, -1131474031;
	shr.u32 	%r3331, %r3330, 15;
	mul.lo.s32 	%r3332, %r3331, 44488;
	sub.s32 	%r3333, %r3328, %r3332;
	mul.lo.s32 	%r3334, %r3333, 48271;
	mul.lo.s32 	%r3335, %r3331, 3399;
	setp.lt.u32 	%p560, %r3334, %r3335;
	xor.b32  	%r3336, %r3335, 2147483647;
	neg.s32 	%r3337, %r3335;
	selp.b32 	%r3338, %r3336, %r3337, %p560;
	add.s32 	%r3339, %r3338, %r3334;
	add.s32 	%r3340, %r3339, -1;
	cvt.rn.f64.u32 	%fd771, %r3340;
	div.rn.f64 	%fd772, %fd771, 0d41DFFFFFFF800000;
	mul.f64 	%fd773, %fd772, %fd772;
	fma.rn.f64 	%fd774, %fd770, %fd770, %fd773;
	setp.le.f64 	%p561, %fd774, 0d3FF0000000000000;
	selp.u64 	%rd1258, 1, 0, %p561;
	add.s64 	%rd1259, %rd1257, %rd1258;
	mul.hi.u32 	%r3341, %r3339, -1131474031;
	shr.u32 	%r3342, %r3341, 15;
	mul.lo.s32 	%r3343, %r3342, 44488;
	sub.s32 	%r3344, %r3339, %r3343;
	mul.lo.s32 	%r3345, %r3344, 48271;
	mul.lo.s32 	%r3346, %r3342, 3399;
	setp.lt.u32 	%p562, %r3345, %r3346;
	xor.b32  	%r3347, %r3346, 2147483647;
	neg.s32 	%r3348, %r3346;
	selp.b32 	%r3349, %r3347, %r3348, %p562;
	add.s32 	%r3350, %r3349, %r3345;
	add.s32 	%r3351, %r3350, -1;
	cvt.rn.f64.u32 	%fd775, %r3351;
	div.rn.f64 	%fd776, %fd775, 0d41DFFFFFFF800000;
	mul.hi.u32 	%r3352, %r3350, -1131474031;
	shr.u32 	%r3353, %r3352, 15;
	mul.lo.s32 	%r3354, %r3353, 44488;
	sub.s32 	%r3355, %r3350, %r3354;
	mul.lo.s32 	%r3356, %r3355, 48271;
	mul.lo.s32 	%r3357, %r3353, 3399;
	setp.lt.u32 	%p563, %r3356, %r3357;
	xor.b32  	%r3358, %r3357, 2147483647;
	neg.s32 	%r3359, %r3357;
	selp.b32 	%r3360, %r3358, %r3359, %p563;
	add.s32 	%r6157, %r3360, %r3356;
	add.s32 	%r3361, %r6157, -1;
	cvt.rn.f64.u32 	%fd777, %r3361;
	div.rn.f64 	%fd778, %fd777, 0d41DFFFFFFF800000;
	mul.f64 	%fd779, %fd778, %fd778;
	fma.rn.f64 	%fd780, %fd776, %fd776, %fd779;
	setp.le.f64 	%p564, %fd780, 0d3FF0000000000000;
	selp.u64 	%rd1260, 1, 0, %p564;
	add.s64 	%rd2012, %rd1259, %rd1260;
	add.s32 	%r6156, %r6156, 4;
	setp.ne.s32 	%p565, %r6156, %r234;
	@%p565 bra 	$L__BB1_275;
$L__BB1_276:
	setp.eq.s32 	%p566, %r233, 0;
	@%p566 bra 	$L__BB1_280;
	setp.eq.s32 	%p567, %r233, 1;
	mul.hi.u32 	%r3362, %r6157, -1131474031;
	shr.u32 	%r3363, %r3362, 15;
	mul.lo.s32 	%r3364, %r3363, 44488;
	sub.s32 	%r3365, %r6157, %r3364;
	mul.lo.s32 	%r3366, %r3365, 48271;
	mul.lo.s32 	%r3367, %r3363, 3399;
	setp.lt.u32 	%p568, %r3366, %r3367;
	xor.b32  	%r3368, %r3367, 2147483647;
	neg.s32 	%r3369, %r3367;
	selp.b32 	%r3370, %r3368, %r3369, %p568;
	add.s32 	%r3371, %r3370, %r3366;
	add.s32 	%r3372, %r3371, -1;
	cvt.rn.f64.u32 	%fd781, %r3372;
	div.rn.f64 	%fd782, %fd781, 0d41DFFFFFFF800000;
	mul.hi.u32 	%r3373, %r3371, -1131474031;
	shr.u32 	%r3374, %r3373, 15;
	mul.lo.s32 	%r3375, %r3374, 44488;
	sub.s32 	%r3376, %r3371, %r3375;
	mul.lo.s32 	%r3377, %r3376, 48271;
	mul.lo.s32 	%r3378, %r3374, 3399;
	setp.lt.u32 	%p569, %r3377, %r3378;
	xor.b32  	%r3379, %r3378, 2147483647;
	neg.s32 	%r3380, %r3378;
	selp.b32 	%r3381, %r3379, %r3380, %p569;
	add.s32 	%r267, %r3381, %r3377;
	add.s32 	%r3382, %r267, -1;
	cvt.rn.f64.u32 	%fd783, %r3382;
	div.rn.f64 	%fd784, %fd783, 0d41DFFFFFFF800000;
	mul.f64 	%fd785, %fd784, %fd784;
	fma.rn.f64 	%fd786, %fd782, %fd782, %fd785;
	setp.le.f64 	%p570, %fd786, 0d3FF0000000000000;
	selp.u64 	%rd1261, 1, 0, %p570;
	add.s64 	%rd2012, %rd2012, %rd1261;
	@%p567 bra 	$L__BB1_280;
	setp.eq.s32 	%p571, %r233, 2;
	mul.hi.u32 	%r3383, %r267, -1131474031;
	shr.u32 	%r3384, %r3383, 15;
	mul.lo.s32 	%r3385, %r3384, 44488;
	sub.s32 	%r3386, %r267, %r3385;
	mul.lo.s32 	%r3387, %r3386, 48271;
	mul.lo.s32 	%r3388, %r3384, 3399;
	setp.lt.u32 	%p572, %r3387, %r3388;
	xor.b32  	%r3389, %r3388, 2147483647;
	neg.s32 	%r3390, %r3388;
	selp.b32 	%r3391, %r3389, %r3390, %p572;
	add.s32 	%r3392, %r3391, %r3387;
	add.s32 	%r3393, %r3392, -1;
	cvt.rn.f64.u32 	%fd787, %r3393;
	div.rn.f64 	%fd788, %fd787, 0d41DFFFFFFF800000;
	mul.hi.u32 	%r3394, %r3392, -1131474031;
	shr.u32 	%r3395, %r3394, 15;
	mul.lo.s32 	%r3396, %r3395, 44488;
	sub.s32 	%r3397, %r3392, %r3396;
	mul.lo.s32 	%r3398, %r3397, 48271;
	mul.lo.s32 	%r3399, %r3395, 3399;
	setp.lt.u32 	%p573, %r3398, %r3399;
	xor.b32  	%r3400, %r3399, 2147483647;
	neg.s32 	%r3401, %r3399;
	selp.b32 	%r3402, %r3400, %r3401, %p573;
	add.s32 	%r268, %r3402, %r3398;
	add.s32 	%r3403, %r268, -1;
	cvt.rn.f64.u32 	%fd789, %r3403;
	div.rn.f64 	%fd790, %fd789, 0d41DFFFFFFF800000;
	mul.f64 	%fd791, %fd790, %fd790;
	fma.rn.f64 	%fd792, %fd788, %fd788, %fd791;
	setp.le.f64 	%p574, %fd792, 0d3FF0000000000000;
	selp.u64 	%rd1262, 1, 0, %p574;
	add.s64 	%rd2012, %rd2012, %rd1262;
	@%p571 bra 	$L__BB1_280;
	mul.hi.u32 	%r3404, %r268, -1131474031;
	shr.u32 	%r3405, %r3404, 15;
	mul.lo.s32 	%r3406, %r3405, 44488;
	sub.s32 	%r3407, %r268, %r3406;
	mul.lo.s32 	%r3408, %r3407, 48271;
	mul.lo.s32 	%r3409, %r3405, 3399;
	setp.lt.u32 	%p575, %r3408, %r3409;
	xor.b32  	%r3410, %r3409, 2147483647;
	neg.s32 	%r3411, %r3409;
	selp.b32 	%r3412, %r3410, %r3411, %p575;
	add.s32 	%r3413, %r3412, %r3408;
	add.s32 	%r3414, %r3413, -1;
	cvt.rn.f64.u32 	%fd793, %r3414;
	div.rn.f64 	%fd794, %fd793, 0d41DFFFFFFF800000;
	mul.hi.u32 	%r3415, %r3413, -1131474031;
	shr.u32 	%r3416, %r3415, 15;
	mul.lo.s32 	%r3417, %r3416, 44488;
	sub.s32 	%r3418, %r3413, %r3417;
	mul.lo.s32 	%r3419, %r3418, 48271;
	mul.lo.s32 	%r3420, %r3416, 3399;
	setp.lt.u32 	%p576, %r3419, %r3420;
	xor.b32  	%r3421, %r3420, 2147483647;
	neg.s32 	%r3422, %r3420;
	selp.b32 	%r3423, %r3421, %r3422, %p576;
	add.s32 	%r3424, %r3423, %r3419;
	add.s32 	%r3425, %r3424, -1;
	cvt.rn.f64.u32 	%fd795, %r3425;
	div.rn.f64 	%fd796, %fd795, 0d41DFFFFFFF800000;
	mul.f64 	%fd797, %fd796, %fd796;
	fma.rn.f64 	%fd798, %fd794, %fd794, %fd797;
	setp.le.f64 	%p577, %fd798, 0d3FF0000000000000;
	selp.u64 	%rd1263, 1, 0, %p577;
	add.s64 	%rd2012, %rd2012, %rd1263;
$L__BB1_280:
	cvt.u32.u64 	%r269, %rd2012;
	add.s32 	%r270, %r260, %r248;
	setp.eq.s32 	%p578, %r270, 0;
	mov.b64 	%rd2016, 1;
	@%p578 bra 	$L__BB1_285;
	cvt.s64.s32 	%rd2014, %r270;
	mov.b64 	%rd2015, 48271;
	mov.b64 	%rd2016, 1;
$L__BB1_282:
	and.b64  	%rd1267, %rd2014, 1;
	setp.eq.b64 	%p579, %rd1267, 1;
	not.pred 	%p580, %p579;
	@%p580 bra 	$L__BB1_284;
	mul.lo.s64 	%rd1268, %rd2016, %rd2015;
	mul.hi.u64 	%rd1269, %rd1268, 8589934597;
	sub.s64 	%rd1270, %rd1268, %rd1269;
	shr.u64 	%rd1271, %rd1270, 1;
	add.s64 	%rd1272, %rd1271, %rd1269;
	shr.u64 	%rd1273, %rd1272, 30;
	mul.lo.s64 	%rd1274, %rd1273, 2147483647;
	sub.s64 	%rd2016, %rd1268, %rd1274;
$L__BB1_284:
	shr.u64 	%rd366, %rd2014, 1;
	mul.lo.s64 	%rd1275, %rd2015, %rd2015;
	mul.hi.u64 	%rd1276, %rd1275, -9223372032559808509;
	shr.u64 	%rd1277, %rd1276, 30;
	mul.lo.s64 	%rd1278, %rd1277, 2147483647;
	sub.s64 	%rd2015, %rd1275, %rd1278;
	setp.gt.u64 	%p581, %rd2014, 1;
	mov.u64 	%rd2014, %rd366;
	@%p581 bra 	$L__BB1_282;
$L__BB1_285:
	setp.lt.u32 	%p582, %r232, 3;
	mul.lo.s64 	%rd1281, %rd2016, %rd36;
	mul.hi.u64 	%rd1282, %rd1281, 8589934597;
	sub.s64 	%rd1283, %rd1281, %rd1282;
	shr.u64 	%rd1284, %rd1283, 1;
	add.s64 	%rd1285, %rd1284, %rd1282;
	shr.u64 	%rd1286, %rd1285, 30;
	cvt.u32.u64 	%r3426, %rd1286;
	mov.b64 	%rd1287, 2147483647;
	cvt.u32.u64 	%r3427, %rd1287;
	mul.lo.s32 	%r3428, %r3426, %r3427;
	cvt.u32.u64 	%r3429, %rd1281;
	sub.s32 	%r6160, %r3429, %r3428;
	mov.b64 	%rd2021, 0;
	@%p582 bra 	$L__BB1_288;
	mov.b32 	%r6159, 0;
	mov.b64 	%rd2021, 0;
$L__BB1_287:
	mul.hi.u32 	%r3431, %r6160, -1131474031;
	shr.u32 	%r3432, %r3431, 15;
	mul.lo.s32 	%r3433, %r3432, 44488;
	sub.s32 	%r3434, %r6160, %r3433;
	mul.lo.s32 	%r3435, %r3434, 48271;
	mul.lo.s32 	%r3436, %r3432, 3399;
	setp.lt.u32 	%p583, %r3435, %r3436;
	xor.b32  	%r3437, %r3436, 2147483647;
	neg.s32 	%r3438, %r3436;
	selp.b32 	%r3439, %r3437, %r3438, %p583;
	add.s32 	%r3440, %r3439, %r3435;
	add.s32 	%r3441, %r3440, -1;
	cvt.rn.f64.u32 	%fd799, %r3441;
	div.rn.f64 	%fd800, %fd799, 0d41DFFFFFFF800000;
	mul.hi.u32 	%r3442, %r3440, -1131474031;
	shr.u32 	%r3443, %r3442, 15;
	mul.lo.s32 	%r3444, %r3443, 44488;
	sub.s32 	%r3445, %r3440, %r3444;
	mul.lo.s32 	%r3446, %r3445, 48271;
	mul.lo.s32 	%r3447, %r3443, 3399;
	setp.lt.u32 	%p584, %r3446, %r3447;
	xor.b32  	%r3448, %r3447, 2147483647;
	neg.s32 	%r3449, %r3447;
	selp.b32 	%r3450, %r3448, %r3449, %p584;
	add.s32 	%r3451, %r3450, %r3446;
	add.s32 	%r3452, %r3451, -1;
	cvt.rn.f64.u32 	%fd801, %r3452;
	div.rn.f64 	%fd802, %fd801, 0d41DFFFFFFF800000;
	mul.f64 	%fd803, %fd802, %fd802;
	fma.rn.f64 	%fd804, %fd800, %fd800, %fd803;
	setp.le.f64 	%p585, %fd804, 0d3FF0000000000000;
	selp.u64 	%rd1289, 1, 0, %p585;
	add.s64 	%rd1290, %rd2021, %rd1289;
	mul.hi.u32 	%r3453, %r3451, -1131474031;
	shr.u32 	%r3454, %r3453, 15;
	mul.lo.s32 	%r3455, %r3454, 44488;
	sub.s32 	%r3456, %r3451, %r3455;
	mul.lo.s32 	%r3457, %r3456, 48271;
	mul.lo.s32 	%r3458, %r3454, 3399;
	setp.lt.u32 	%p586, %r3457, %r3458;
	xor.b32  	%r3459, %r3458, 2147483647;
	neg.s32 	%r3460, %r3458;
	selp.b32 	%r3461, %r3459, %r3460, %p586;
	add.s32 	%r3462, %r3461, %r3457;
	add.s32 	%r3463, %r3462, -1;
	cvt.rn.f64.u32 	%fd805, %r3463;
	div.rn.f64 	%fd806, %fd805, 0d41DFFFFFFF800000;
	mul.hi.u32 	%r3464, %r3462, -1131474031;
	shr.u32 	%r3465, %r3464, 15;
	mul.lo.s32 	%r3466, %r3465, 44488;
	sub.s32 	%r3467, %r3462, %r3466;
	mul.lo.s32 	%r3468, %r3467, 48271;
	mul.lo.s32 	%r3469, %r3465, 3399;
	setp.lt.u32 	%p587, %r3468, %r3469;
	xor.b32  	%r3470, %r3469, 2147483647;
	neg.s32 	%r3471, %r3469;
	selp.b32 	%r3472, %r3470, %r3471, %p587;
	add.s32 	%r3473, %r3472, %r3468;
	add.s32 	%r3474, %r3473, -1;
	cvt.rn.f64.u32 	%fd807, %r3474;
	div.rn.f64 	%fd808, %fd807, 0d41DFFFFFFF800000;
	mul.f64 	%fd809, %fd808, %fd808;
	fma.rn.f64 	%fd810, %fd806, %fd806, %fd809;
	setp.le.f64 	%p588, %fd810, 0d3FF0000000000000;
	selp.u64 	%rd1291, 1, 0, %p588;
	add.s64 	%rd1292, %rd1290, %rd1291;
	mul.hi.u32 	%r3475, %r3473, -1131474031;
	shr.u32 	%r3476, %r3475, 15;
	mul.lo.s32 	%r3477, %r3476, 44488;
	sub.s32 	%r3478, %r3473, %r3477;
	mul.lo.s32 	%r3479, %r3478, 48271;
	mul.lo.s32 	%r3480, %r3476, 3399;
	setp.lt.u32 	%p589, %r3479, %r3480;
	xor.b32  	%r3481, %r3480, 2147483647;
	neg.s32 	%r3482, %r3480;
	selp.b32 	%r3483, %r3481, %r3482, %p589;
	add.s32 	%r3484, %r3483, %r3479;
	add.s32 	%r3485, %r3484, -1;
	cvt.rn.f64.u32 	%fd811, %r3485;
	div.rn.f64 	%fd812, %fd811, 0d41DFFFFFFF800000;
	mul.hi.u32 	%r3486, %r3484, -1131474031;
	shr.u32 	%r3487, %r3486, 15;
	mul.lo.s32 	%r3488, %r3487, 44488;
	sub.s32 	%r3489, %r3484, %r3488;
	mul.lo.s32 	%r3490, %r3489, 48271;
	mul.lo.s32 	%r3491, %r3487, 3399;
	setp.lt.u32 	%p590, %r3490, %r3491;
	xor.b32  	%r3492, %r3491, 2147483647;
	neg.s32 	%r3493, %r3491;
	selp.b32 	%r3494, %r3492, %r3493, %p590;
	add.s32 	%r3495, %r3494, %r3490;
	add.s32 	%r3496, %r3495, -1;
	cvt.rn.f64.u32 	%fd813, %r3496;
	div.rn.f64 	%fd814, %fd813, 0d41DFFFFFFF800000;
	mul.f64 	%fd815, %fd814, %fd814;
	fma.rn.f64 	%fd816, %fd812, %fd812, %fd815;
	setp.le.f64 	%p591, %fd816, 0d3FF0000000000000;
	selp.u64 	%rd1293, 1, 0, %p591;
	add.s64 	%rd1294, %rd1292, %rd1293;
	mul.hi.u32 	%r3497, %r3495, -1131474031;
	shr.u32 	%r3498, %r3497, 15;
	mul.lo.s32 	%r3499, %r3498, 44488;
	sub.s32 	%r3500, %r3495, %r3499;
	mul.lo.s32 	%r3501, %r3500, 48271;
	mul.lo.s32 	%r3502, %r3498, 3399;
	setp.lt.u32 	%p592, %r3501, %r3502;
	xor.b32  	%r3503, %r3502, 2147483647;
	neg.s32 	%r3504, %r3502;
	selp.b32 	%r3505, %r3503, %r3504, %p592;
	add.s32 	%r3506, %r3505, %r3501;
	add.s32 	%r3507, %r3506, -1;
	cvt.rn.f64.u32 	%fd817, %r3507;
	div.rn.f64 	%fd818, %fd817, 0d41DFFFFFFF800000;
	mul.hi.u32 	%r3508, %r3506, -1131474031;
	shr.u32 	%r3509, %r3508, 15;
	mul.lo.s32 	%r3510, %r3509, 44488;
	sub.s32 	%r3511, %r3506, %r3510;
	mul.lo.s32 	%r3512, %r3511, 48271;
	mul.lo.s32 	%r3513, %r3509, 3399;
	setp.lt.u32 	%p593, %r3512, %r3513;
	xor.b32  	%r3514, %r3513, 2147483647;
	neg.s32 	%r3515, %r3513;
	selp.b32 	%r3516, %r3514, %r3515, %p593;
	add.s32 	%r6160, %r3516, %r3512;
	add.s32 	%r3517, %r6160, -1;
	cvt.rn.f64.u32 	%fd819, %r3517;
	div.rn.f64 	%fd820, %fd819, 0d41DFFFFFFF800000;
	mul.f64 	%fd821, %fd820, %fd820;
	fma.rn.f64 	%fd822, %fd818, %fd818, %fd821;
	setp.le.f64 	%p594, %fd822, 0d3FF0000000000000;
	selp.u64 	%rd1295, 1, 0, %p594;
	add.s64 	%rd2021, %rd1294, %rd1295;
	add.s32 	%r6159, %r6159, 4;
	setp.ne.s32 	%p595, %r6159, %r234;
	@%p595 bra 	$L__BB1_287;
$L__BB1_288:
	setp.eq.s32 	%p596, %r233, 0;
	@%p596 bra 	$L__BB1_292;
	setp.eq.s32 	%p597, %r233, 1;
	mul.hi.u32 	%r3518, %r6160, -1131474031;
	shr.u32 	%r3519, %r3518, 15;
	mul.lo.s32 	%r3520, %r3519, 44488;
	sub.s32 	%r3521, %r6160, %r3520;
	mul.lo.s32 	%r3522, %r3521, 48271;
	mul.lo.s32 	%r3523, %r3519, 3399;
	setp.lt.u32 	%p598, %r3522, %r3523;
	xor.b32  	%r3524, %r3523, 2147483647;
	neg.s32 	%r3525, %r3523;
	selp.b32 	%r3526, %r3524, %r3525, %p598;
	add.s32 	%r3527, %r3526, %r3522;
	add.s32 	%r3528, %r3527, -1;
	cvt.rn.f64.u32 	%fd823, %r3528;
	div.rn.f64 	%fd824, %fd823, 0d41DFFFFFFF800000;
	mul.hi.u32 	%r3529, %r3527, -1131474031;
	shr.u32 	%r3530, %r3529, 15;
	mul.lo.s32 	%r3531, %r3530, 44488;
	sub.s32 	%r3532, %r3527, %r3531;
	mul.lo.s32 	%r3533, %r3532, 48271;
	mul.lo.s32 	%r3534, %r3530, 3399;
	setp.lt.u32 	%p599, %r3533, %r3534;
	xor.b32  	%r3535, %r3534, 2147483647;
	neg.s32 	%r3536, %r3534;
	selp.b32 	%r3537, %r3535, %r3536, %p599;
	add.s32 	%r277, %r3537, %r3533;
	add.s32 	%r3538, %r277, -1;
	cvt.rn.f64.u32 	%fd825, %r3538;
	div.rn.f64 	%fd826, %fd825, 0d41DFFFFFFF800000;
	mul.f64 	%fd827, %fd826, %fd826;
	fma.rn.f64 	%fd828, %fd824, %fd824, %fd827;
	setp.le.f64 	%p600, %fd828, 0d3FF0000000000000;
	selp.u64 	%rd1296, 1, 0, %p600;
	add.s64 	%rd2021, %rd2021, %rd1296;
	@%p597 bra 	$L__BB1_292;
	setp.eq.s32 	%p601, %r233, 2;
	mul.hi.u32 	%r3539, %r277, -1131474031;
	shr.u32 	%r3540, %r3539, 15;
	mul.lo.s32 	%r3541, %r3540, 44488;
	sub.s32 	%r3542, %r277, %r3541;
	mul.lo.s32 	%r3543, %r3542, 48271;
	mul.lo.s32 	%r3544, %r3540, 3399;
	setp.lt.u32 	%p602, %r3543, %r3544;
	xor.b32  	%r3545, %r3544, 2147483647;
	neg.s32 	%r3546, %r3544;
	selp.b32 	%r3547, %r3545, %r3546, %p602;
	add.s32 	%r3548, %r3547, %r3543;
	add.s32 	%r3549, %r3548, -1;
	cvt.rn.f64.u32 	%fd829, %r3549;
	div.rn.f64 	%fd830, %fd829, 0d41DFFFFFFF800000;
	mul.hi.u32 	%r3550, %r3548, -1131474031;
	shr.u32 	%r3551, %r3550, 15;
	mul.lo.s32 	%r3552, %r3551, 44488;
	sub.s32 	%r3553, %r3548, %r3552;
	mul.lo.s32 	%r3554, %r3553, 48271;
	mul.lo.s32 	%r3555, %r3551, 3399;
	setp.lt.u32 	%p603, %r3554, %r3555;
	xor.b32  	%r3556, %r3555, 2147483647;
	neg.s32 	%r3557, %r3555;
	selp.b32 	%r3558, %r3556, %r3557, %p603;
	add.s32 	%r278, %r3558, %r3554;
	add.s32 	%r3559, %r278, -1;
	cvt.rn.f64.u32 	%fd831, %r3559;
	div.rn.f64 	%fd832, %fd831, 0d41DFFFFFFF800000;
	mul.f64 	%fd833, %fd832, %fd832;
	fma.rn.f64 	%fd834, %fd830, %fd830, %fd833;
	setp.le.f64 	%p604, %fd834, 0d3FF0000000000000;
	selp.u64 	%rd1297, 1, 0, %p604;
	add.s64 	%rd2021, %rd2021, %rd1297;
	@%p601 bra 	$L__BB1_292;
	mul.hi.u32 	%r3560, %r278, -1131474031;
	shr.u32 	%r3561, %r3560, 15;
	mul.lo.s32 	%r3562, %r3561, 44488;
	sub.s32 	%r3563, %r278, %r3562;
	mul.lo.s32 	%r3564, %r3563, 48271;
	mul.lo.s32 	%r3565, %r3561, 3399;
	setp.lt.u32 	%p605, %r3564, %r3565;
	xor.b32  	%r3566, %r3565, 2147483647;
	neg.s32 	%r3567, %r3565;
	selp.b32 	%r3568, %r3566, %r3567, %p605;
	add.s32 	%r3569, %r3568, %r3564;
	add.s32 	%r3570, %r3569, -1;
	cvt.rn.f64.u32 	%fd835, %r3570;
	div.rn.f64 	%fd836, %fd835, 0d41DFFFFFFF800000;
	mul.hi.u32 	%r3571, %r3569, -1131474031;
	shr.u32 	%r3572, %r3571, 15;
	mul.lo.s32 	%r3573, %r3572, 44488;
	sub.s32 	%r3574, %r3569, %r3573;
	mul.lo.s32 	%r3575, %r3574, 48271;
	mul.lo.s32 	%r3576, %r3572, 3399;
	setp.lt.u32 	%p606, %r3575, %r3576;
	xor.b32  	%r3577, %r3576, 2147483647;
	neg.s32 	%r3578, %r3576;
	selp.b32 	%r3579, %r3577, %r3578, %p606;
	add.s32 	%r3580, %r3579, %r3575;
	add.s32 	%r3581, %r3580, -1;
	cvt.rn.f64.u32 	%fd837, %r3581;
	div.rn.f64 	%fd838, %fd837, 0d41DFFFFFFF800000;
	mul.f64 	%fd839, %fd838, %fd838;
	fma.rn.f64 	%fd840, %fd836, %fd836, %fd839;
	setp.le.f64 	%p607, %fd840, 0d3FF0000000000000;
	selp.u64 	%rd1298, 1, 0, %p607;
	add.s64 	%rd2021, %rd2021, %rd1298;
$L__BB1_292:
	cvt.u32.u64 	%r279, %rd2021;
	shl.b32 	%r280, %r431, 11;
	add.s32 	%r281, %r280, %r237;
	setp.eq.s32 	%p608, %r281, 0;
	mov.b64 	%rd2025, 1;
	@%p608 bra 	$L__BB1_297;
	cvt.s64.s32 	%rd2023, %r281;
	mov.b64 	%rd2024, 48271;
	mov.b64 	%rd2025, 1;
$L__BB1_294:
	and.b64  	%rd1302, %rd2023, 1;
	setp.eq.b64 	%p609, %rd1302, 1;
	not.pred 	%p610, %p609;
	@%p610 bra 	$L__BB1_296;
	mul.lo.s64 	%rd1303, %rd2025, %rd2024;
	mul.hi.u64 	%rd1304, %rd1303, 8589934597;
	sub.s64 	%rd1305, %rd1303, %rd1304;
	shr.u64 	%rd1306, %rd1305, 1;
	add.s64 	%rd1307, %rd1306, %rd1304;
	shr.u64 	%rd1308, %rd1307, 30;
	mul.lo.s64 	%rd1309, %rd1308, 2147483647;
	sub.s64 	%rd2025, %rd1303, %rd1309;
$L__BB1_296:
	shr.u64 	%rd383, %rd2023, 1;
	mul.lo.s64 	%rd1310, %rd2024, %rd2024;
	mul.hi.u64 	%rd1311, %rd1310, -9223372032559808509;
	shr.u64 	%rd1312, %rd1311, 30;
	mul.lo.s64 	%rd1313, %rd1312, 2147483647;
	sub.s64 	%rd2024, %rd1310, %rd1313;
	setp.gt.u64 	%p611, %rd2023, 1;
	mov.u64 	%rd2023, %rd383;
	@%p611 bra 	$L__BB1_294;
$L__BB1_297:
	setp.lt.u32 	%p612, %r232, 3;
	mul.lo.s64 	%rd1316, %rd2025, %rd36;
	mul.hi.u64 	%rd1317, %rd1316, 8589934597;
	sub.s64 	%rd1318, %rd1316, %rd1317;
	shr.u64 	%rd1319, %rd1318, 1;
	add.s64 	%rd1320, %rd1319, %rd1317;
	shr.u64 	%rd1321, %rd1320, 30;
	cvt.u32.u64 	%r3582, %rd1321;
	mov.b64 	%rd1322, 2147483647;
	cvt.u32.u64 	%r3583, %rd1322;
	mul.lo.s32 	%r3584, %r3582, %r3583;
	cvt.u32.u64 	%r3585, %rd1316;
	sub.s32 	%r6163, %r3585, %r3584;
	mov.b64 	%rd2030, 0;
	@%p612 bra 	$L__BB1_300;
	mov.b32 	%r6162, 0;
	mov.b64 	%rd2030, 0;
$L__BB1_299:
	mul.hi.u32 	%r3587, %r6163, -1131474031;
	shr.u32 	%r3588, %r3587, 15;
	mul.lo.s32 	%r3589, %r3588, 44488;
	sub.s32 	%r3590, %r6163, %r3589;
	mul.lo.s32 	%r3591, %r3590, 48271;
	mul.lo.s32 	%r3592, %r3588, 3399;
	setp.lt.u32 	%p613, %r3591, %r3592;
	xor.b32  	%r3593, %r3592, 2147483647;
	neg.s32 	%r3594, %r3592;
	selp.b32 	%r3595, %r3593, %r3594, %p613;
	add.s32 	%r3596, %r3595, %r3591;
	add.s32 	%r3597, %r3596, -1;
	cvt.rn.f64.u32 	%fd841, %r3597;
	div.rn.f64 	%fd842, %fd841, 0d41DFFFFFFF800000;
	mul.hi.u32 	%r3598, %r3596, -1131474031;
	shr.u32 	%r3599, %r3598, 15;
	mul.lo.s32 	%r3600, %r3599, 44488;
	sub.s32 	%r3601, %r3596, %r3600;
	mul.lo.s32 	%r3602, %r3601, 48271;
	mul.lo.s32 	%r3603, %r3599, 3399;
	setp.lt.u32 	%p614, %r3602, %r3603;
	xor.b32  	%r3604, %r3603, 2147483647;
	neg.s32 	%r3605, %r3603;
	selp.b32 	%r3606, %r3604, %r3605, %p614;
	add.s32 	%r3607, %r3606, %r3602;
	add.s32 	%r3608, %r3607, -1;
	cvt.rn.f64.u32 	%fd843, %r3608;
	div.rn.f64 	%fd844, %fd843, 0d41DFFFFFFF800000;
	mul.f64 	%fd845, %fd844, %fd844;
	fma.rn.f64 	%fd846, %fd842, %fd842, %fd845;
	setp.le.f64 	%p615, %fd846, 0d3FF0000000000000;
	selp.u64 	%rd1324, 1, 0, %p615;
	add.s64 	%rd1325, %rd2030, %rd1324;
	mul.hi.u32 	%r3609, %r3607, -1131474031;
	shr.u32 	%r3610, %r3609, 15;
	mul.lo.s32 	%r3611, %r3610, 44488;
	sub.s32 	%r3612, %r3607, %r3611;
	mul.lo.s32 	%r3613, %r3612, 48271;
	mul.lo.s32 	%r3614, %r3610, 3399;
	setp.lt.u32 	%p616, %r3613, %r3614;
	xor.b32  	%r3615, %r3614, 2147483647;
	neg.s32 	%r3616, %r3614;
	selp.b32 	%r3617, %r3615, %r3616, %p616;
	add.s32 	%r3618, %r3617, %r3613;
	add.s32 	%r3619, %r3618, -1;
	cvt.rn.f64.u32 	%fd847, %r3619;
	div.rn.f64 	%fd848, %fd847, 0d41DFFFFFFF800000;
	mul.hi.u32 	%r3620, %r3618, -1131474031;
	shr.u32 	%r3621, %r3620, 15;
	mul.lo.s32 	%r3622, %r3621, 44488;
	sub.s32 	%r3623, %r3618, %r3622;
	mul.lo.s32 	%r3624, %r3623, 48271;
	mul.lo.s32 	%r3625, %r3621, 3399;
	setp.lt.u32 	%p617, %r3624, %r3625;
	xor.b32  	%r3626, %r3625, 2147483647;
	neg.s32 	%r3627, %r3625;
	selp.b32 	%r3628, %r3626, %r3627, %p617;
	add.s32 	%r3629, %r3628, %r3624;
	add.s32 	%r3630, %r3629, -1;
	cvt.rn.f64.u32 	%fd849, %r3630;
	div.rn.f64 	%fd850, %fd849, 0d41DFFFFFFF800000;
	mul.f64 	%fd851, %fd850, %fd850;
	fma.rn.f64 	%fd852, %fd848, %fd848, %fd851;
	setp.le.f64 	%p618, %fd852, 0d3FF0000000000000;
	selp.u64 	%rd1326, 1, 0, %p618;
	add.s64 	%rd1327, %rd1325, %rd1326;
	mul.hi.u32 	%r3631, %r3629, -1131474031;
	shr.u32 	%r3632, %r3631, 15;
	mul.lo.s32 	%r3633, %r3632, 44488;
	sub.s32 	%r3634, %r3629, %r3633;
	mul.lo.s32 	%r3635, %r3634, 48271;
	mul.lo.s32 	%r3636, %r3632, 3399;
	setp.lt.u32 	%p619, %r3635, %r3636;
	xor.b32  	%r3637, %r3636, 2147483647;
	neg.s32 	%r3638, %r3636;
	selp.b32 	%r3639, %r3637, %r3638, %p619;
	add.s32 	%r3640, %r3639, %r3635;
	add.s32 	%r3641, %r3640, -1;
	cvt.rn.f64.u32 	%fd853, %r3641;
	div.rn.f64 	%fd854, %fd853, 0d41DFFFFFFF800000;
	mul.hi.u32 	%r3642, %r3640, -1131474031;
	shr.u32 	%r3643, %r3642, 15;
	mul.lo.s32 	%r3644, %r3643, 44488;
	sub.s32 	%r3645, %r3640, %r3644;
	mul.lo.s32 	%r3646, %r3645, 48271;
	mul.lo.s32 	%r3647, %r3643, 3399;
	setp.lt.u32 	%p620, %r3646, %r3647;
	xor.b32  	%r3648, %r3647, 2147483647;
	neg.s32 	%r3649, %r3647;
	selp.b32 	%r3650, %r3648, %r3649, %p620;
	add.s32 	%r3651, %r3650, %r3646;
	add.s32 	%r3652, %r3651, -1;
	cvt.rn.f64.u32 	%fd855, %r3652;
	div.rn.f64 	%fd856, %fd855, 0d41DFFFFFFF800000;
	mul.f64 	%fd857, %fd856, %fd856;
	fma.rn.f64 	%fd858, %fd854, %fd854, %fd857;
	setp.le.f64 	%p621, %fd858, 0d3FF0000000000000;
	selp.u64 	%rd1328, 1, 0, %p621;
	add.s64 	%rd1329, %rd1327, %rd1328;
	mul.hi.u32 	%r3653, %r3651, -1131474031;
	shr.u32 	%r3654, %r3653, 15;
	mul.lo.s32 	%r3655, %r3654, 44488;
	sub.s32 	%r3656, %r3651, %r3655;
	mul.lo.s32 	%r3657, %r3656, 48271;
	mul.lo.s32 	%r3658, %r3654, 3399;
	setp.lt.u32 	%p622, %r3657, %r3658;
	xor.b32  	%r3659, %r3658, 2147483647;
	neg.s32 	%r3660, %r3658;
	selp.b32 	%r3661, %r3659, %r3660, %p622;
	add.s32 	%r3662, %r3661, %r3657;
	add.s32 	%r3663, %r3662, -1;
	cvt.rn.f64.u32 	%fd859, %r3663;
	div.rn.f64 	%fd860, %fd859, 0d41DFFFFFFF800000;
	mul.hi.u32 	%r3664, %r3662, -1131474031;
	shr.u32 	%r3665, %r3664, 15;
	mul.lo.s32 	%r3666, %r3665, 44488;
	sub.s32 	%r3667, %r3662, %r3666;
	mul.lo.s32 	%r3668, %r3667, 48271;
	mul.lo.s32 	%r3669, %r3665, 3399;
	setp.lt.u32 	%p623, %r3668, %r3669;
	xor.b32  	%r3670, %r3669, 2147483647;
	neg.s32 	%r3671, %r3669;
	selp.b32 	%r3672, %r3670, %r3671, %p623;
	add.s32 	%r6163, %r3672, %r3668;
	add.s32 	%r3673, %r6163, -1;
	cvt.rn.f64.u32 	%fd861, %r3673;
	div.rn.f64 	%fd862, %fd861, 0d41DFFFFFFF800000;
	mul.f64 	%fd863, %fd862, %fd862;
	fma.rn.f64 	%fd864, %fd860, %fd860, %fd863;
	setp.le.f64 	%p624, %fd864, 0d3FF0000000000000;
	selp.u64 	%rd1330, 1, 0, %p624;
	add.s64 	%rd2030, %rd1329, %rd1330;
	add.s32 	%r6162, %r6162, 4;
	setp.ne.s32 	%p625, %r6162, %r234;
	@%p625 bra 	$L__BB1_299;
$L__BB1_300:
	setp.eq.s32 	%p626, %r233, 0;
	@%p626 bra 	$L__BB1_304;
	setp.eq.s32 	%p627, %r233, 1;
	mul.hi.u32 	%r3674, %r6163, -1131474031;
	shr.u32 	%r3675, %r3674, 15;
	mul.lo.s32 	%r3676, %r3675, 44488;
	sub.s32 	%r3677, %r6163, %r3676;
	mul.lo.s32 	%r3678, %r3677, 48271;
	mul.lo.s32 	%r3679, %r3675, 3399;
	setp.lt.u32 	%p628, %r3678, %r3679;
	xor.b32  	%r3680, %r3679, 2147483647;
	neg.s32 	%r3681, %r3679;
	selp.b32 	%r3682, %r3680, %r3681, %p628;
	add.s32 	%r3683, %r3682, %r3678;
	add.s32 	%r3684, %r3683, -1;
	cvt.rn.f64.u32 	%fd865, %r3684;
	div.rn.f64 	%fd866, %fd865, 0d41DFFFFFFF800000;
	mul.hi.u32 	%r3685, %r3683, -1131474031;
	shr.u32 	%r3686, %r3685, 15;
	mul.lo.s32 	%r3687, %r3686, 44488;
	sub.s32 	%r3688, %r3683, %r3687;
	mul.lo.s32 	%r3689, %r3688, 48271;
	mul.lo.s32 	%r3690, %r3686, 3399;
	setp.lt.u32 	%p629, %r3689, %r3690;
	xor.b32  	%r3691, %r3690, 2147483647;
	neg.s32 	%r3692, %r3690;
	selp.b32 	%r3693, %r3691, %r3692, %p629;
	add.s32 	%r288, %r3693, %r3689;
	add.s32 	%r3694, %r288, -1;
	cvt.rn.f64.u32 	%fd867, %r3694;
	div.rn.f64 	%fd868, %fd867, 0d41DFFFFFFF800000;
	mul.f64 	%fd869, %fd868, %fd868;
	fma.rn.f64 	%fd870, %fd866, %fd866, %fd869;
	setp.le.f64 	%p630, %fd870, 0d3FF0000000000000;
	selp.u64 	%rd1331, 1, 0, %p630;
	add.s64 	%rd2030, %rd2030, %rd1331;
	@%p627 bra 	$L__BB1_304;
	setp.eq.s32 	%p631, %r233, 2;
	mul.hi.u32 	%r3695, %r288, -1131474031;
	shr.u32 	%r3696, %r3695, 15;
	mul.lo.s32 	%r3697, %r3696, 44488;
	sub.s32 	%r3698, %r288, %r3697;
	mul.lo.s32 	%r3699, %r3698, 48271;
	mul.lo.s32 	%r3700, %r3696, 3399;
	setp.lt.u32 	%p632, %r3699, %r3700;
	xor.b32  	%r3701, %r3700, 2147483647;
	neg.s32 	%r3702, %r3700;
	selp.b32 	%r3703, %r3701, %r3702, %p632;
	add.s32 	%r3704, %r3703, %r3699;
	add.s32 	%r3705, %r3704, -1;
	cvt.rn.f64.u32 	%fd871, %r3705;
	div.rn.f64 	%fd872, %fd871, 0d41DFFFFFFF800000;
	mul.hi.u32 	%r3706, %r3704, -1131474031;
	shr.u32 	%r3707, %r3706, 15;
	mul.lo.s32 	%r3708, %r3707, 44488;
	sub.s32 	%r3709, %r3704, %r3708;
	mul.lo.s32 	%r3710, %r3709, 48271;
	mul.lo.s32 	%r3711, %r3707, 3399;
	setp.lt.u32 	%p633, %r3710, %r3711;
	xor.b32  	%r3712, %r3711, 2147483647;
	neg.s32 	%r3713, %r3711;
	selp.b32 	%r3714, %r3712, %r3713, %p633;
	add.s32 	%r289, %r3714, %r3710;
	add.s32 	%r3715, %r289, -1;
	cvt.rn.f64.u32 	%fd873, %r3715;
	div.rn.f64 	%fd874, %fd873, 0d41DFFFFFFF800000;
	mul.f64 	%fd875, %fd874, %fd874;
	fma.rn.f64 	%fd876, %fd872, %fd872, %fd875;
	setp.le.f64 	%p634, %fd876, 0d3FF0000000000000;
	selp.u64 	%rd1332, 1, 0, %p634;
	add.s64 	%rd2030, %rd2030, %rd1332;
	@%p631 bra 	$L__BB1_304;
	mul.hi.u32 	%r3716, %r289, -1131474031;
	shr.u32 	%r3717, %r3716, 15;
	mul.lo.s32 	%r3718, %r3717, 44488;
	sub.s32 	%r3719, %r289, %r3718;
	mul.lo.s32 	%r3720, %r3719, 48271;
	mul.lo.s32 	%r3721, %r3717, 3399;
	setp.lt.u32 	%p635, %r3720, %r3721;
	xor.b32  	%r3722, %r3721, 2147483647;
	neg.s32 	%r3723, %r3721;
	selp.b32 	%r3724, %r3722, %r3723, %p635;
	add.s32 	%r3725, %r3724, %r3720;
	add.s32 	%r3726, %r3725, -1;
	cvt.rn.f64.u32 	%fd877, %r3726;
	div.rn.f64 	%fd878, %fd877, 0d41DFFFFFFF800000;
	mul.hi.u32 	%r3727, %r3725, -1131474031;
	shr.u32 	%r3728, %r3727, 15;
	mul.lo.s32 	%r3729, %r3728, 44488;
	sub.s32 	%r3730, %r3725, %r3729;
	mul.lo.s32 	%r3731, %r3730, 48271;
	mul.lo.s32 	%r3732, %r3728, 3399;
	setp.lt.u32 	%p636, %r3731, %r3732;
	xor.b32  	%r3733, %r3732, 2147483647;
	neg.s32 	%r3734, %r3732;
	selp.b32 	%r3735, %r3733, %r3734, %p636;
	add.s32 	%r3736, %r3735, %r3731;
	add.s32 	%r3737, %r3736, -1;
	cvt.rn.f64.u32 	%fd879, %r3737;
	div.rn.f64 	%fd880, %fd879, 0d41DFFFFFFF800000;
	mul.f64 	%fd881, %fd880, %fd880;
	fma.rn.f64 	%fd882, %fd878, %fd878, %fd881;
	setp.le.f64 	%p637, %fd882, 0d3FF0000000000000;
	selp.u64 	%rd1333, 1, 0, %p637;
	add.s64 	%rd2030, %rd2030, %rd1333;
$L__BB1_304:
	cvt.u32.u64 	%r290, %rd2030;
	add.s32 	%r291, %r281, %r248;
	setp.eq.s32 	%p638, %r291, 0;
	mov.b64 	%rd2034, 1;
	@%p638 bra 	$L__BB1_309;
	cvt.s64.s32 	%rd2032, %r291;
	mov.b64 	%rd2033, 48271;
	mov.b64 	%rd2034, 1;
$L__BB1_306:
	and.b64  	%rd1337, %rd2032, 1;
	setp.eq.b64 	%p639, %rd1337, 1;
	not.pred 	%p640, %p639;
	@%p640 bra 	$L__BB1_308;
	mul.lo.s64 	%rd1338, %rd2034, %rd2033;
	mul.hi.u64 	%rd1339, %rd1338, 8589934597;
	sub.s64 	%rd1340, %rd1338, %rd1339;
	shr.u64 	%rd1341, %rd1340, 1;
	add.s64 	%rd1342, %rd1341, %rd1339;
	shr.u64 	%rd1343, %rd1342, 30;
	mul.lo.s64 	%rd1344, %rd1343, 2147483647;
	sub.s64 	%rd2034, %rd1338, %rd1344;
$L__BB1_308:
	shr.u64 	%rd400, %rd2032, 1;
	mul.lo.s64 	%rd1345, %rd2033, %rd2033;
	mul.hi.u64 	%rd1346, %rd1345, -9223372032559808509;
	shr.u64 	%rd1347, %rd1346, 30;
	mul.lo.s64 	%rd1348, %rd1347, 2147483647;
	sub.s64 	%rd2033, %rd1345, %rd1348;
	setp.gt.u64 	%p641, %rd2032, 1;
	mov.u64 	%rd2032, %rd400;
	@%p641 bra 	$L__BB1_306;
$L__BB1_309:
	setp.lt.u32 	%p642, %r232, 3;
	mul.lo.s64 	%rd1351, %rd2034, %rd36;
	mul.hi.u64 	%rd1352, %rd1351, 8589934597;
	sub.s64 	%rd1353, %rd1351, %rd1352;
	shr.u64 	%rd1354, %rd1353, 1;
	add.s64 	%rd1355, %rd1354, %rd1352;
	shr.u64 	%rd1356, %rd1355, 30;
	cvt.u32.u64 	%r3738, %rd1356;
	mov.b64 	%rd1357, 2147483647;
	cvt.u32.u64 	%r3739, %rd1357;
	mul.lo.s32 	%r3740, %r3738, %r3739;
	cvt.u32.u64 	%r3741, %rd1351;
	sub.s32 	%r6166, %r3741, %r3740;
	mov.b64 	%rd2039, 0;
	@%p642 bra 	$L__BB1_312;
	mov.b32 	%r6165, 0;
	mov.b64 	%rd2039, 0;
$L__BB1_311:
	mul.hi.u32 	%r3743, %r6166, -1131474031;
	shr.u32 	%r3744, %r3743, 15;
	mul.lo.s32 	%r3745, %r3744, 44488;
	sub.s32 	%r3746, %r6166, %r3745;
	mul.lo.s32 	%r3747, %r3746, 48271;
	mul.lo.s32 	%r3748, %r3744, 3399;
	setp.lt.u32 	%p643, %r3747, %r3748;
	xor.b32  	%r3749, %r3748, 2147483647;
	neg.s32 	%r3750, %r3748;
	selp.b32 	%r3751, %r3749, %r3750, %p643;
	add.s32 	%r3752, %r3751, %r3747;
	add.s32 	%r3753, %r3752, -1;
	cvt.rn.f64.u32 	%fd883, %r3753;
	div.rn.f64 	%fd884, %fd883, 0d41DFFFFFFF800000;
	mul.hi.u32 	%r3754, %r3752, -1131474031;
	shr.u32 	%r3755, %r3754, 15;
	mul.lo.s32 	%r3756, %r3755, 44488;
	sub.s32 	%r3757, %r3752, %r3756;
	mul.lo.s32 	%r3758, %r3757, 48271;
	mul.lo.s32 	%r3759, %r3755, 3399;
	setp.lt.u32 	%p644, %r3758, %r3759;
	xor.b32  	%r3760, %r3759, 2147483647;
	neg.s32 	%r3761, %r3759;
	selp.b32 	%r3762, %r3760, %r3761, %p644;
	add.s32 	%r3763, %r3762, %r3758;
	add.s32 	%r3764, %r3763, -1;
	cvt.rn.f64.u32 	%fd885, %r3764;
	div.rn.f64 	%fd886, %fd885, 0d41DFFFFFFF800000;
	mul.f64 	%fd887, %fd886, %fd886;
	fma.rn.f64 	%fd888, %fd884, %fd884, %fd887;
	setp.le.f64 	%p645, %fd888, 0d3FF0000000000000;
	selp.u64 	%rd1359, 1, 0, %p645;
	add.s64 	%rd1360, %rd2039, %rd1359;
	mul.hi.u32 	%r3765, %r3763, -1131474031;
	shr.u32 	%r3766, %r3765, 15;
	mul.lo.s32 	%r3767, %r3766, 44488;
	sub.s32 	%r3768, %r3763, %r3767;
	mul.lo.s32 	%r3769, %r3768, 48271;
	mul.lo.s32 	%r3770, %r3766, 3399;
	setp.lt.u32 	%p646, %r3769, %r3770;
	xor.b32  	%r3771, %r3770, 2147483647;
	neg.s32 	%r3772, %r3770;
	selp.b32 	%r3773, %r3771, %r3772, %p646;
	add.s32 	%r3774, %r3773, %r3769;
	add.s32 	%r3775, %r3774, -1;
	cvt.rn.f64.u32 	%fd889, %r3775;
	div.rn.f64 	%fd890, %fd889, 0d41DFFFFFFF800000;
	mul.hi.u32 	%r3776, %r3774, -1131474031;
	shr.u32 	%r3777, %r3776, 15;
	mul.lo.s32 	%r3778, %r3777, 44488;
	sub.s32 	%r3779, %r3774, %r3778;
	mul.lo.s32 	%r3780, %r3779, 48271;
	mul.lo.s32 	%r3781, %r3777, 3399;
	setp.lt.u32 	%p647, %r3780, %r3781;
	xor.b32  	%r3782, %r3781, 2147483647;
	neg.s32 	%r3783, %r3781;
	selp.b32 	%r3784, %r3782, %r3783, %p647;
	add.s32 	%r3785, %r3784, %r3780;
	add.s32 	%r3786, %r3785, -1;
	cvt.rn.f64.u32 	%fd891, %r3786;
	div.rn.f64 	%fd892, %fd891, 0d41DFFFFFFF800000;
	mul.f64 	%fd893, %fd892, %fd892;
	fma.rn.f64 	%fd894, %fd890, %fd890, %fd893;
	setp.le.f64 	%p648, %fd894, 0d3FF0000000000000;
	selp.u64 	%rd1361, 1, 0, %p648;
	add.s64 	%rd1362, %rd1360, %rd1361;
	mul.hi.u32 	%r3787, %r3785, -1131474031;
	shr.u32 	%r3788, %r3787, 15;
	mul.lo.s32 	%r3789, %r3788, 44488;
	sub.s32 	%r3790, %r3785, %r3789;
	mul.lo.s32 	%r3791, %r3790, 48271;
	mul.lo.s32 	%r3792, %r3788, 3399;
	setp.lt.u32 	%p649, %r3791, %r3792;
	xor.b32  	%r3793, %r3792, 2147483647;
	neg.s32 	%r3794, %r3792;
	selp.b32 	%r3795, %r3793, %r3794, %p649;
	add.s32 	%r3796, %r3795, %r3791;
	add.s32 	%r3797, %r3796, -1;
	cvt.rn.f64.u32 	%fd895, %r3797;
	div.rn.f64 	%fd896, %fd895, 0d41DFFFFFFF800000;
	mul.hi.u32 	%r3798, %r3796, -1131474031;
	shr.u32 	%r3799, %r3798, 15;
	mul.lo.s32 	%r3800, %r3799, 44488;
	sub.s32 	%r3801, %r3796, %r3800;
	mul.lo.s32 	%r3802, %r3801, 48271;
	mul.lo.s32 	%r3803, %r3799, 3399;
	setp.lt.u32 	%p650, %r3802, %r3803;
	xor.b32  	%r3804, %r3803, 2147483647;
	neg.s32 	%r3805, %r3803;
	selp.b32 	%r3806, %r3804, %r3805, %p650;
	add.s32 	%r3807, %r3806, %r3802;
	add.s32 	%r3808, %r3807, -1;
	cvt.rn.f64.u32 	%fd897, %r3808;
	div.rn.f64 	%fd898, %fd897, 0d41DFFFFFFF800000;
	mul.f64 	%fd899, %fd898, %fd898;
	fma.rn.f64 	%fd900, %fd896, %fd896, %fd899;
	setp.le.f64 	%p651, %fd900, 0d3FF0000000000000;
	selp.u64 	%rd1363, 1, 0, %p651;
	add.s64 	%rd1364, %rd1362, %rd1363;
	mul.hi.u32 	%r3809, %r3807, -1131474031;
	shr.u32 	%r3810, %r3809, 15;
	mul.lo.s32 	%r3811, %r3810, 44488;
	sub.s32 	%r3812, %r3807, %r3811;
	mul.lo.s32 	%r3813, %r3812, 48271;
	mul.lo.s32 	%r3814, %r3810, 3399;
	setp.lt.u32 	%p652, %r3813, %r3814;
	xor.b32  	%r3815, %r3814, 2147483647;
	neg.s32 	%r3816, %r3814;
	selp.b32 	%r3817, %r3815, %r3816, %p652;
	add.s32 	%r3818, %r3817, %r3813;
	add.s32 	%r3819, %r3818, -1;
	cvt.rn.f64.u32 	%fd901, %r3819;
	div.rn.f64 	%fd902, %fd901, 0d41DFFFFFFF800000;
	mul.hi.u32 	%r3820, %r3818, -1131474031;
	shr.u32 	%r3821, %r3820, 15;
	mul.lo.s32 	%r3822, %r3821, 44488;
	sub.s32 	%r3823, %r3818, %r3822;
	mul.lo.s32 	%r3824, %r3823, 48271;
	mul.lo.s32 	%r3825, %r3821, 3399;
	setp.lt.u32 	%p653, %r3824, %r3825;
	xor.b32  	%r3826, %r3825, 2147483647;
	neg.s32 	%r3827, %r3825;
	selp.b32 	%r3828, %r3826, %r3827, %p653;
	add.s32 	%r6166, %r3828, %r3824;
	add.s32 	%r3829, %r6166, -1;
	cvt.rn.f64.u32 	%fd903, %r3829;
	div.rn.f64 	%fd904, %fd903, 0d41DFFFFFFF800000;
	mul.f64 	%fd905, %fd904, %fd904;
	fma.rn.f64 	%fd906, %fd902, %fd902, %fd905;
	setp.le.f64 	%p654, %fd906, 0d3FF0000000000000;
	selp.u64 	%rd1365, 1, 0, %p654;
	add.s64 	%rd2039, %rd1364, %rd1365;
	add.s32 	%r6165, %r6165, 4;
	setp.ne.s32 	%p655, %r6165, %r234;
	@%p655 bra 	$L__BB1_311;
$L__BB1_312:
	setp.eq.s32 	%p656, %r233, 0;
	@%p656 bra 	$L__BB1_316;
	setp.eq.s32 	%p657, %r233, 1;
	mul.hi.u32 	%r3830, %r6166, -1131474031;
	shr.u32 	%r3831, %r3830, 15;
	mul.lo.s32 	%r3832, %r3831, 44488;
	sub.s32 	%r3833, %r6166, %r3832;
	mul.lo.s32 	%r3834, %r3833, 48271;
	mul.lo.s32 	%r3835, %r3831, 3399;
	setp.lt.u32 	%p658, %r3834, %r3835;
	xor.b32  	%r3836, %r3835, 2147483647;
	neg.s32 	%r3837, %r3835;
	selp.b32 	%r3838, %r3836, %r3837, %p658;
	add.s32 	%r3839, %r3838, %r3834;
	add.s32 	%r3840, %r3839, -1;
	cvt.rn.f64.u32 	%fd907, %r3840;
	div.rn.f64 	%fd908, %fd907, 0d41DFFFFFFF800000;
	mul.hi.u32 	%r3841, %r3839, -1131474031;
	shr.u32 	%r3842, %r3841, 15;
	mul.lo.s32 	%r3843, %r3842, 44488;
	sub.s32 	%r3844, %r3839, %r3843;
	mul.lo.s32 	%r3845, %r3844, 48271;
	mul.lo.s32 	%r3846, %r3842, 3399;
	setp.lt.u32 	%p659, %r3845, %r3846;
	xor.b32  	%r3847, %r3846, 2147483647;
	neg.s32 	%r3848, %r3846;
	selp.b32 	%r3849, %r3847, %r3848, %p659;
	add.s32 	%r298, %r3849, %r3845;
	add.s32 	%r3850, %r298, -1;
	cvt.rn.f64.u32 	%fd909, %r3850;
	div.rn.f64 	%fd910, %fd909, 0d41DFFFFFFF800000;
	mul.f64 	%fd911, %fd910, %fd910;
	fma.rn.f64 	%fd912, %fd908, %fd908, %fd911;
	setp.le.f64 	%p660, %fd912, 0d3FF0000000000000;
	selp.u64 	%rd1366, 1, 0, %p660;
	add.s64 	%rd2039, %rd2039, %rd1366;
	@%p657 bra 	$L__BB1_316;
	setp.eq.s32 	%p661, %r233, 2;
	mul.hi.u32 	%r3851, %r298, -1131474031;
	shr.u32 	%r3852, %r3851, 15;
	mul.lo.s32 	%r3853, %r3852, 44488;
	sub.s32 	%r3854, %r298, %r3853;
	mul.lo.s32 	%r3855, %r3854, 48271;
	mul.lo.s32 	%r3856, %r3852, 3399;
	setp.lt.u32 	%p662, %r3855, %r3856;
	xor.b32  	%r3857, %r3856, 2147483647;
	neg.s32 	%r3858, %r3856;
	selp.b32 	%r3859, %r3857, %r3858, %p662;
	add.s32 	%r3860, %r3859, %r3855;
	add.s32 	%r3861, %r3860, -1;
	cvt.rn.f64.u32 	%fd913, %r3861;
	div.rn.f64 	%fd914, %fd913, 0d41DFFFFFFF800000;
	mul.hi.u32 	%r3862, %r3860, -1131474031;
	shr.u32 	%r3863, %r3862, 15;
	mul.lo.s32 	%r3864, %r3863, 44488;
	sub.s32 	%r3865, %r3860, %r3864;
	mul.lo.s32 	%r3866, %r3865, 48271;
	mul.lo.s32 	%r3867, %r3863, 3399;
	setp.lt.u32 	%p663, %r3866, %r3867;
	xor.b32  	%r3868, %r3867, 2147483647;
	neg.s32 	%r3869, %r3867;
	selp.b32 	%r3870, %r3868, %r3869, %p663;
	add.s32 	%r299, %r3870, %r3866;
	add.s32 	%r3871, %r299, -1;
	cvt.rn.f64.u32 	%fd915, %r3871;
	div.rn.f64 	%fd916, %fd915, 0d41DFFFFFFF800000;
	mul.f64 	%fd917, %fd916, %fd916;
	fma.rn.f64 	%fd918, %fd914, %fd914, %fd917;
	setp.le.f64 	%p664, %fd918, 0d3FF0000000000000;
	selp.u64 	%rd1367, 1, 0, %p664;
	add.s64 	%rd2039, %rd2039, %rd1367;
	@%p661 bra 	$L__BB1_316;
	mul.hi.u32 	%r3872, %r299, -1131474031;
	shr.u32 	%r3873, %r3872, 15;
	mul.lo.s32 	%r3874, %r3873, 44488;
	sub.s32 	%r3875, %r299, %r3874;
	mul.lo.s32 	%r3876, %r3875, 48271;
	mul.lo.s32 	%r3877, %r3873, 3399;
	setp.lt.u32 	%p665, %r3876, %r3877;
	xor.b32  	%r3878, %r3877, 2147483647;
	neg.s32 	%r3879, %r3877;
	selp.b32 	%r3880, %r3878, %r3879, %p665;
	add.s32 	%r3881, %r3880, %r3876;
	add.s32 	%r3882, %r3881, -1;
	cvt.rn.f64.u32 	%fd919, %r3882;
	div.rn.f64 	%fd920, %fd919, 0d41DFFFFFFF800000;
	mul.hi.u32 	%r3883, %r3881, -1131474031;
	shr.u32 	%r3884, %r3883, 15;
	mul.lo.s32 	%r3885, %r3884, 44488;
	sub.s32 	%r3886, %r3881, %r3885;
	mul.lo.s32 	%r3887, %r3886, 48271;
	mul.lo.s32 	%r3888, %r3884, 3399;
	setp.lt.u32 	%p666, %r3887, %r3888;
	xor.b32  	%r3889, %r3888, 2147483647;
	neg.s32 	%r3890, %r3888;
	selp.b32 	%r3891, %r3889, %r3890, %p666;
	add.s32 	%r3892, %r3891, %r3887;
	add.s32 	%r3893, %r3892, -1;
	cvt.rn.f64.u32 	%fd921, %r3893;
	div.rn.f64 	%fd922, %fd921, 0d41DFFFFFFF800000;
	mul.f64 	%fd923, %fd922, %fd922;
	fma.rn.f64 	%fd924, %fd920, %fd920, %fd923;
	setp.le.f64 	%p667, %fd924, 0d3FF0000000000000;
	selp.u64 	%rd1368, 1, 0, %p667;
	add.s64 	%rd2039, %rd2039, %rd1368;
$L__BB1_316:
	cvt.u32.u64 	%r300, %rd2039;
	add.s32 	%r301, %r259, %r281;
	setp.eq.s32 	%p668, %r301, 0;
	mov.b64 	%rd2043, 1;
	@%p668 bra 	$L__BB1_321;
	cvt.s64.s32 	%rd2041, %r301;
	mov.b64 	%rd2042, 48271;
	mov.b64 	%rd2043, 1;
$L__BB1_318:
	and.b64  	%rd1372, %rd2041, 1;
	setp.eq.b64 	%p669, %rd1372, 1;
	not.pred 	%p670, %p669;
	@%p670 bra 	$L__BB1_320;
	mul.lo.s64 	%rd1373, %rd2043, %rd2042;
	mul.hi.u64 	%rd1374, %rd1373, 8589934597;
	sub.s64 	%rd1375, %rd1373, %rd1374;
	shr.u64 	%rd1376, %rd1375, 1;
	add.s64 	%rd1377, %rd1376, %rd1374;
	shr.u64 	%rd1378, %rd1377, 30;
	mul.lo.s64 	%rd1379, %rd1378, 2147483647;
	sub.s64 	%rd2043, %rd1373, %rd1379;
$L__BB1_320:
	shr.u64 	%rd417, %rd2041, 1;
	mul.lo.s64 	%rd1380, %rd2042, %rd2042;
	mul.hi.u64 	%rd1381, %rd1380, -9223372032559808509;
	shr.u64 	%rd1382, %rd1381, 30;
	mul.lo.s64 	%rd1383, %rd1382, 2147483647;
	sub.s64 	%rd2042, %rd1380, %rd1383;
	setp.gt.u64 	%p671, %rd2041, 1;
	mov.u64 	%rd2041, %rd417;
	@%p671 bra 	$L__BB1_318;
$L__BB1_321:
	setp.lt.u32 	%p672, %r232, 3;
	mul.lo.s64 	%rd1386, %rd2043, %rd36;
	mul.hi.u64 	%rd1387, %rd1386, 8589934597;
	sub.s64 	%rd1388, %rd1386, %rd1387;
	shr.u64 	%rd1389, %rd1388, 1;
	add.s64 	%rd1390, %rd1389, %rd1387;
	shr.u64 	%rd1391, %rd1390, 30;
	cvt.u32.u64 	%r3894, %rd1391;
	mov.b64 	%rd1392, 2147483647;
	cvt.u32.u64 	%r3895, %rd1392;
	mul.lo.s32 	%r3896, %r3894, %r3895;
	cvt.u32.u64 	%r3897, %rd1386;
	sub.s32 	%r6169, %r3897, %r3896;
	mov.b64 	%rd2048, 0;
	@%p672 bra 	$L__BB1_324;
	mov.b32 	%r6168, 0;
	mov.b64 	%rd2048, 0;
$L__BB1_323:
	mul.hi.u32 	%r3899, %r6169, -1131474031;
	shr.u32 	%r3900, %r3899, 15;
	mul.lo.s32 	%r3901, %r3900, 44488;
	sub.s32 	%r3902, %r6169, %r3901;
	mul.lo.s32 	%r3903, %r3902, 48271;
	mul.lo.s32 	%r3904, %r3900, 3399;
	setp.lt.u32 	%p673, %r3903, %r3904;
	xor.b32  	%r3905, %r3904, 2147483647;
	neg.s32 	%r3906, %r3904;
	selp.b32 	%r3907, %r3905, %r3906, %p673;
	add.s32 	%r3908, %r3907, %r3903;
	add.s32 	%r3909, %r3908, -1;
	cvt.rn.f64.u32 	%fd925, %r3909;
	div.rn.f64 	%fd926, %fd925, 0d41DFFFFFFF800000;
	mul.hi.u32 	%r3910, %r3908, -1131474031;
	shr.u32 	%r3911, %r3910, 15;
	mul.lo.s32 	%r3912, %r3911, 44488;
	sub.s32 	%r3913, %r3908, %r3912;
	mul.lo.s32 	%r3914, %r3913, 48271;
	mul.lo.s32 	%r3915, %r3911, 3399;
	setp.lt.u32 	%p674, %r3914, %r3915;
	xor.b32  	%r3916, %r3915, 2147483647;
	neg.s32 	%r3917, %r3915;
	selp.b32 	%r3918, %r3916, %r3917, %p674;
	add.s32 	%r3919, %r3918, %r3914;
	add.s32 	%r3920, %r3919, -1;
	cvt.rn.f64.u32 	%fd927, %r3920;
	div.rn.f64 	%fd928, %fd927, 0d41DFFFFFFF800000;
	mul.f64 	%fd929, %fd928, %fd928;
	fma.rn.f64 	%fd930, %fd926, %fd926, %fd929;
	setp.le.f64 	%p675, %fd930, 0d3FF0000000000000;
	selp.u64 	%rd1394, 1, 0, %p675;
	add.s64 	%rd1395, %rd2048, %rd1394;
	mul.hi.u32 	%r3921, %r3919, -1131474031;
	shr.u32 	%r3922, %r3921, 15;
	mul.lo.s32 	%r3923, %r3922, 44488;
	sub.s32 	%r3924, %r3919, %r3923;
	mul.lo.s32 	%r3925, %r3924, 48271;
	mul.lo.s32 	%r3926, %r3922, 3399;
	setp.lt.u32 	%p676, %r3925, %r3926;
	xor.b32  	%r3927, %r3926, 2147483647;
	neg.s32 	%r3928, %r3926;
	selp.b32 	%r3929, %r3927, %r3928, %p676;
	add.s32 	%r3930, %r3929, %r3925;
	add.s32 	%r3931, %r3930, -1;
	cvt.rn.f64.u32 	%fd931, %r3931;
	div.rn.f64 	%fd932, %fd931, 0d41DFFFFFFF800000;
	mul.hi.u32 	%r3932, %r3930, -1131474031;
	shr.u32 	%r3933, %r3932, 15;
	mul.lo.s32 	%r3934, %r3933, 44488;
	sub.s32 	%r3935, %r3930, %r3934;
	mul.lo.s32 	%r3936, %r3935, 48271;
	mul.lo.s32 	%r3937, %r3933, 3399;
	setp.lt.u32 	%p677, %r3936, %r3937;
	xor.b32  	%r3938, %r3937, 2147483647;
	neg.s32 	%r3939, %r3937;
	selp.b32 	%r3940, %r3938, %r3939, %p677;
	add.s32 	%r3941, %r3940, %r3936;
	add.s32 	%r3942, %r3941, -1;
	cvt.rn.f64.u32 	%fd933, %r3942;
	div.rn.f64 	%fd934, %fd933, 0d41DFFFFFFF800000;
	mul.f64 	%fd935, %fd934, %fd934;
	fma.rn.f64 	%fd936, %fd932, %fd932, %fd935;
	setp.le.f64 	%p678, %fd936, 0d3FF0000000000000;
	selp.u64 	%rd1396, 1, 0, %p678;
	add.s64 	%rd1397, %rd1395, %rd1396;
	mul.hi.u32 	%r3943, %r3941, -1131474031;
	shr.u32 	%r3944, %r3943, 15;
	mul.lo.s32 	%r3945, %r3944, 44488;
	sub.s32 	%r3946, %r3941, %r3945;
	mul.lo.s32 	%r3947, %r3946, 48271;
	mul.lo.s32 	%r3948, %r3944, 3399;
	setp.lt.u32 	%p679, %r3947, %r3948;
	xor.b32  	%r3949, %r3948, 2147483647;
	neg.s32 	%r3950, %r3948;
	selp.b32 	%r3951, %r3949, %r3950, %p679;
	add.s32 	%r3952, %r3951, %r3947;
	add.s32 	%r3953, %r3952, -1;
	cvt.rn.f64.u32 	%fd937, %r3953;
	div.rn.f64 	%fd938, %fd937, 0d41DFFFFFFF800000;
	mul.hi.u32 	%r3954, %r3952, -1131474031;
	shr.u32 	%r3955, %r3954, 15;
	mul.lo.s32 	%r3956, %r3955, 44488;
	sub.s32 	%r3957, %r3952, %r3956;
	mul.lo.s32 	%r3958, %r3957, 48271;
	mul.lo.s32 	%r3959, %r3955, 3399;
	setp.lt.u32 	%p680, %r3958, %r3959;
	xor.b32  	%r3960, %r3959, 2147483647;
	neg.s32 	%r3961, %r3959;
	selp.b32 	%r3962, %r3960, %r3961, %p680;
	add.s32 	%r3963, %r3962, %r3958;
	add.s32 	%r3964, %r3963, -1;
	cvt.rn.f64.u32 	%fd939, %r3964;
	div.rn.f64 	%fd940, %fd939, 0d41DFFFFFFF800000;
	mul.f64 	%fd941, %fd940, %fd940;
	fma.rn.f64 	%fd942, %fd938, %fd938, %fd941;
	setp.le.f64 	%p681, %fd942, 0d3FF0000000000000;
	selp.u64 	%rd1398, 1, 0, %p681;
	add.s64 	%rd1399, %rd1397, %rd1398;
	mul.hi.u32 	%r3965, %r3963, -1131474031;
	shr.u32 	%r3966, %r3965, 15;
	mul.lo.s32 	%r3967, %r3966, 44488;
	sub.s32 	%r3968, %r3963, %r3967;
	mul.lo.s32 	%r3969, %r3968, 48271;
	mul.lo.s32 	%r3970, %r3966, 3399;
	setp.lt.u32 	%p682, %r3969, %r3970;
	xor.b32  	%r3971, %r3970, 2147483647;
	neg.s32 	%r3972, %r3970;
	selp.b32 	%r3973, %r3971, %r3972, %p682;
	add.s32 	%r3974, %r3973, %r3969;
	add.s32 	%r3975, %r3974, -1;
	cvt.rn.f64.u32 	%fd943, %r3975;
	div.rn.f64 	%fd944, %fd943, 0d41DFFFFFFF800000;
	mul.hi.u32 	%r3976, %r3974, -1131474031;
	shr.u32 	%r3977, %r3976, 15;
	mul.lo.s32 	%r3978, %r3977, 44488;
	sub.s32 	%r3979, %r3974, %r3978;
	mul.lo.s32 	%r3980, %r3979, 48271;
	mul.lo.s32 	%r3981, %r3977, 3399;
	setp.lt.u32 	%p683, %r3980, %r3981;
	xor.b32  	%r3982, %r3981, 2147483647;
	neg.s32 	%r3983, %r3981;
	selp.b32 	%r3984, %r3982, %r3983, %p683;
	add.s32 	%r6169, %r3984, %r3980;
	add.s32 	%r3985, %r6169, -1;
	cvt.rn.f64.u32 	%fd945, %r3985;
	div.rn.f64 	%fd946, %fd945, 0d41DFFFFFFF800000;
	mul.f64 	%fd947, %fd946, %fd946;
	fma.rn.f64 	%fd948, %fd944, %fd944, %fd947;
	setp.le.f64 	%p684, %fd948, 0d3FF0000000000000;
	selp.u64 	%rd1400, 1, 0, %p684;
	add.s64 	%rd2048, %rd1399, %rd1400;
	add.s32 	%r6168, %r6168, 4;
	setp.ne.s32 	%p685, %r6168, %r234;
	@%p685 bra 	$L__BB1_323;
$L__BB1_324:
	setp.eq.s32 	%p686, %r233, 0;
	@%p686 bra 	$L__BB1_328;
	setp.eq.s32 	%p687, %r233, 1;
	mul.hi.u32 	%r3986, %r6169, -1131474031;
	shr.u32 	%r3987, %r3986, 15;
	mul.lo.s32 	%r3988, %r3987, 44488;
	sub.s32 	%r3989, %r6169, %r3988;
	mul.lo.s32 	%r3990, %r3989, 48271;
	mul.lo.s32 	%r3991, %r3987, 3399;
	setp.lt.u32 	%p688, %r3990, %r3991;
	xor.b32  	%r3992, %r3991, 2147483647;
	neg.s32 	%r3993, %r3991;
	selp.b32 	%r3994, %r3992, %r3993, %p688;
	add.s32 	%r3995, %r3994, %r3990;
	add.s32 	%r3996, %r3995, -1;
	cvt.rn.f64.u32 	%fd949, %r3996;
	div.rn.f64 	%fd950, %fd949, 0d41DFFFFFFF800000;
	mul.hi.u32 	%r3997, %r3995, -1131474031;
	shr.u32 	%r3998, %r3997, 15;
	mul.lo.s32 	%r3999, %r3998, 44488;
	sub.s32 	%r4000, %r3995, %r3999;
	mul.lo.s32 	%r4001, %r4000, 48271;
	mul.lo.s32 	%r4002, %r3998, 3399;
	setp.lt.u32 	%p689, %r4001, %r4002;
	xor.b32  	%r4003, %r4002, 2147483647;
	neg.s32 	%r4004, %r4002;
	selp.b32 	%r4005, %r4003, %r4004, %p689;
	add.s32 	%r308, %r4005, %r4001;
	add.s32 	%r4006, %r308, -1;
	cvt.rn.f64.u32 	%fd951, %r4006;
	div.rn.f64 	%fd952, %fd951, 0d41DFFFFFFF800000;
	mul.f64 	%fd953, %fd952, %fd952;
	fma.rn.f64 	%fd954, %fd950, %fd950, %fd953;
	setp.le.f64 	%p690, %fd954, 0d3FF0000000000000;
	selp.u64 	%rd1401, 1, 0, %p690;
	add.s64 	%rd2048, %rd2048, %rd1401;
	@%p687 bra 	$L__BB1_328;
	setp.eq.s32 	%p691, %r233, 2;
	mul.hi.u32 	%r4007, %r308, -1131474031;
	shr.u32 	%r4008, %r4007, 15;
	mul.lo.s32 	%r4009, %r4008, 44488;
	sub.s32 	%r4010, %r308, %r4009;
	mul.lo.s32 	%r4011, %r4010, 48271;
	mul.lo.s32 	%r4012, %r4008, 3399;
	setp.lt.u32 	%p692, %r4011, %r4012;
	xor.b32  	%r4013, %r4012, 2147483647;
	neg.s32 	%r4014, %r4012;
	selp.b32 	%r4015, %r4013, %r4014, %p692;
	add.s32 	%r4016, %r4015, %r4011;
	add.s32 	%r4017, %r4016, -1;
	cvt.rn.f64.u32 	%fd955, %r4017;
	div.rn.f64 	%fd956, %fd955, 0d41DFFFFFFF800000;
	mul.hi.u32 	%r4018, %r4016, -1131474031;
	shr.u32 	%r4019, %r4018, 15;
	mul.lo.s32 	%r4020, %r4019, 44488;
	sub.s32 	%r4021, %r4016, %r4020;
	mul.lo.s32 	%r4022, %r4021, 48271;
	mul.lo.s32 	%r4023, %r4019, 3399;
	setp.lt.u32 	%p693, %r4022, %r4023;
	xor.b32  	%r4024, %r4023, 2147483647;
	neg.s32 	%r4025, %r4023;
	selp.b32 	%r4026, %r4024, %r4025, %p693;
	add.s32 	%r309, %r4026, %r4022;
	add.s32 	%r4027, %r309, -1;
	cvt.rn.f64.u32 	%fd957, %r4027;
	div.rn.f64 	%fd958, %fd957, 0d41DFFFFFFF800000;
	mul.f64 	%fd959, %fd958, %fd958;
	fma.rn.f64 	%fd960, %fd956, %fd956, %fd959;
	setp.le.f64 	%p694, %fd960, 0d3FF0000000000000;
	selp.u64 	%rd1402, 1, 0, %p694;
	add.s64 	%rd2048, %rd2048, %rd1402;
	@%p691 bra 	$L__BB1_328;
	mul.hi.u32 	%r4028, %r309, -1131474031;
	shr.u32 	%r4029, %r4028, 15;
	mul.lo.s32 	%r4030, %r4029, 44488;
	sub.s32 	%r4031, %r309, %r4030;
	mul.lo.s32 	%r4032, %r4031, 48271;
	mul.lo.s32 	%r4033, %r4029, 3399;
	setp.lt.u32 	%p695, %r4032, %r4033;
	xor.b32  	%r4034, %r4033, 2147483647;
	neg.s32 	%r4035, %r4033;
	selp.b32 	%r4036, %r4034, %r4035, %p695;
	add.s32 	%r4037, %r4036, %r4032;
	add.s32 	%r4038, %r4037, -1;
	cvt.rn.f64.u32 	%fd961, %r4038;
	div.rn.f64 	%fd962, %fd961, 0d41DFFFFFFF800000;
	mul.hi.u32 	%r4039, %r4037, -1131474031;
	shr.u32 	%r4040, %r4039, 15;
	mul.lo.s32 	%r4041, %r4040, 44488;
	sub.s32 	%r4042, %r4037, %r4041;
	mul.lo.s32 	%r4043, %r4042, 48271;
	mul.lo.s32 	%r4044, %r4040, 3399;
	setp.lt.u32 	%p696, %r4043, %r4044;
	xor.b32  	%r4045, %r4044, 2147483647;
	neg.s32 	%r4046, %r4044;
	selp.b32 	%r4047, %r4045, %r4046, %p696;
	add.s32 	%r4048, %r4047, %r4043;
	add.s32 	%r4049, %r4048, -1;
	cvt.rn.f64.u32 	%fd963, %r4049;
	div.rn.f64 	%fd964, %fd963, 0d41DFFFFFFF800000;
	mul.f64 	%fd965, %fd964, %fd964;
	fma.rn.f64 	%fd966, %fd962, %fd962, %fd965;
	setp.le.f64 	%p697, %fd966, 0d3FF0000000000000;
	selp.u64 	%rd1403, 1, 0, %p697;
	add.s64 	%rd2048, %rd2048, %rd1403;
$L__BB1_328:
	cvt.u32.u64 	%r310, %rd2048;
	add.s32 	%r311, %r301, %r248;
	setp.eq.s32 	%p698, %r311, 0;
	mov.b64 	%rd2052, 1;
	@%p698 bra 	$L__BB1_333;
	cvt.s64.s32 	%rd2050, %r311;
	mov.b64 	%rd2051, 48271;
	mov.b64 	%rd2052, 1;
$L__BB1_330:
	and.b64  	%rd1407, %rd2050, 1;
	setp.eq.b64 	%p699, %rd1407, 1;
	not.pred 	%p700, %p699;
	@%p700 bra 	$L__BB1_332;
	mul.lo.s64 	%rd1408, %rd2052, %rd2051;
	mul.hi.u64 	%rd1409, %rd1408, 8589934597;
	sub.s64 	%rd1410, %rd1408, %rd1409;
	shr.u64 	%rd1411, %rd1410, 1;
	add.s64 	%rd1412, %rd1411, %rd1409;
	shr.u64 	%rd1413, %rd1412, 30;
	mul.lo.s64 	%rd1414, %rd1413, 2147483647;
	sub.s64 	%rd2052, %rd1408, %rd1414;
$L__BB1_332:
	shr.u64 	%rd434, %rd2050, 1;
	mul.lo.s64 	%rd1415, %rd2051, %rd2051;
	mul.hi.u64 	%rd1416, %rd1415, -9223372032559808509;
	shr.u64 	%rd1417, %rd1416, 30;
	mul.lo.s64 	%rd1418, %rd1417, 2147483647;
	sub.s64 	%rd2051, %rd1415, %rd1418;
	setp.gt.u64 	%p701, %rd2050, 1;
	mov.u64 	%rd2050, %rd434;
	@%p701 bra 	$L__BB1_330;
$L__BB1_333:
	setp.lt.u32 	%p702, %r232, 3;
	mul.lo.s64 	%rd1421, %rd2052, %rd36;
	mul.hi.u64 	%rd1422, %rd1421, 8589934597;
	sub.s64 	%rd1423, %rd1421, %rd1422;
	shr.u64 	%rd1424, %rd1423, 1;
	add.s64 	%rd1425, %rd1424, %rd1422;
	shr.u64 	%rd1426, %rd1425, 30;
	cvt.u32.u64 	%r4050, %rd1426;
	mov.b64 	%rd1427, 2147483647;
	cvt.u32.u64 	%r4051, %rd1427;
	mul.lo.s32 	%r4052, %r4050, %r4051;
	cvt.u32.u64 	%r4053, %rd1421;
	sub.s32 	%r6172, %r4053, %r4052;
	mov.b64 	%rd2057, 0;
	@%p702 bra 	$L__BB1_336;
	mov.b32 	%r6171, 0;
	mov.b64 	%rd2057, 0;
$L__BB1_335:
	mul.hi.u32 	%r4055, %r6172, -1131474031;
	shr.u32 	%r4056, %r4055, 15;
	mul.lo.s32 	%r4057, %r4056, 44488;
	sub.s32 	%r4058, %r6172, %r4057;
	mul.lo.s32 	%r4059, %r4058, 48271;
	mul.lo.s32 	%r4060, %r4056, 3399;
	setp.lt.u32 	%p703, %r4059, %r4060;
	xor.b32  	%r4061, %r4060, 2147483647;
	neg.s32 	%r4062, %r4060;
	selp.b32 	%r4063, %r4061, %r4062, %p703;
	add.s32 	%r4064, %r4063, %r4059;
	add.s32 	%r4065, %r4064, -1;
	cvt.rn.f64.u32 	%fd967, %r4065;
	div.rn.f64 	%fd968, %fd967, 0d41DFFFFFFF800000;
	mul.hi.u32 	%r4066, %r4064, -1131474031;
	shr.u32 	%r4067, %r4066, 15;
	mul.lo.s32 	%r4068, %r4067, 44488;
	sub.s32 	%r4069, %r4064, %r4068;
	mul.lo.s32 	%r4070, %r4069, 48271;
	mul.lo.s32 	%r4071, %r4067, 3399;
	setp.lt.u32 	%p704, %r4070, %r4071;
	xor.b32  	%r4072, %r4071, 2147483647;
	neg.s32 	%r4073, %r4071;
	selp.b32 	%r4074, %r4072, %r4073, %p704;
	add.s32 	%r4075, %r4074, %r4070;
	add.s32 	%r4076, %r4075, -1;
	cvt.rn.f64.u32 	%fd969, %r4076;
	div.rn.f64 	%fd970, %fd969, 0d41DFFFFFFF800000;
	mul.f64 	%fd971, %fd970, %fd970;
	fma.rn.f64 	%fd972, %fd968, %fd968, %fd971;
	setp.le.f64 	%p705, %fd972, 0d3FF0000000000000;
	selp.u64 	%rd1429, 1, 0, %p705;
	add.s64 	%rd1430, %rd2057, %rd1429;
	mul.hi.u32 	%r4077, %r4075, -1131474031;
	shr.u32 	%r4078, %r4077, 15;
	mul.lo.s32 	%r4079, %r4078, 44488;
	sub.s32 	%r4080, %r4075, %r4079;
	mul.lo.s32 	%r4081, %r4080, 48271;
	mul.lo.s32 	%r4082, %r4078, 3399;
	setp.lt.u32 	%p706, %r4081, %r4082;
	xor.b32  	%r4083, %r4082, 2147483647;
	neg.s32 	%r4084, %r4082;
	selp.b32 	%r4085, %r4083, %r4084, %p706;
	add.s32 	%r4086, %r4085, %r4081;
	add.s32 	%r4087, %r4086, -1;
	cvt.rn.f64.u32 	%fd973, %r4087;
	div.rn.f64 	%fd974, %fd973, 0d41DFFFFFFF800000;
	mul.hi.u32 	%r4088, %r4086, -1131474031;
	shr.u32 	%r4089, %r4088, 15;
	mul.lo.s32 	%r4090, %r4089, 44488;
	sub.s32 	%r4091, %r4086, %r4090;
	mul.lo.s32 	%r4092, %r4091, 48271;
	mul.lo.s32 	%r4093, %r4089, 3399;
	setp.lt.u32 	%p707, %r4092, %r4093;
	xor.b32  	%r4094, %r4093, 2147483647;
	neg.s32 	%r4095, %r4093;
	selp.b32 	%r4096, %r4094, %r4095, %p707;
	add.s32 	%r4097, %r4096, %r4092;
	add.s32 	%r4098, %r4097, -1;
	cvt.rn.f64.u32 	%fd975, %r4098;
	div.rn.f64 	%fd976, %fd975, 0d41DFFFFFFF800000;
	mul.f64 	%fd977, %fd976, %fd976;
	fma.rn.f64 	%fd978, %fd974, %fd974, %fd977;
	setp.le.f64 	%p708, %fd978, 0d3FF0000000000000;
	selp.u64 	%rd1431, 1, 0, %p708;
	add.s64 	%rd1432, %rd1430, %rd1431;
	mul.hi.u32 	%r4099, %r4097, -1131474031;
	shr.u32 	%r4100, %r4099, 15;
	mul.lo.s32 	%r4101, %r4100, 44488;
	sub.s32 	%r4102, %r4097, %r4101;
	mul.lo.s32 	%r4103, %r4102, 48271;
	mul.lo.s32 	%r4104, %r4100, 3399;
	setp.lt.u32 	%p709, %r4103, %r4104;
	xor.b32  	%r4105, %r4104, 2147483647;
	neg.s32 	%r4106, %r4104;
	selp.b32 	%r4107, %r4105, %r4106, %p709;
	add.s32 	%r4108, %r4107, %r4103;
	add.s32 	%r4109, %r4108, -1;
	cvt.rn.f64.u32 	%fd979, %r4109;
	div.rn.f64 	%fd980, %fd979, 0d41DFFFFFFF800000;
	mul.hi.u32 	%r4110, %r4108, -1131474031;
	shr.u32 	%r4111, %r4110, 15;
	mul.lo.s32 	%r4112, %r4111, 44488;
	sub.s32 	%r4113, %r4108, %r4112;
	mul.lo.s32 	%r4114, %r4113, 48271;
	mul.lo.s32 	%r4115, %r4111, 3399;
	setp.lt.u32 	%p710, %r4114, %r4115;
	xor.b32  	%r4116, %r4115, 2147483647;
	neg.s32 	%r4117, %r4115;
	selp.b32 	%r4118, %r4116, %r4117, %p710;
	add.s32 	%r4119, %r4118, %r4114;
	add.s32 	%r4120, %r4119, -1;
	cvt.rn.f64.u32 	%fd981, %r4120;
	div.rn.f64 	%fd982, %fd981, 0d41DFFFFFFF800000;
	mul.f64 	%fd983, %fd982, %fd982;
	fma.rn.f64 	%fd984, %fd980, %fd980, %fd983;
	setp.le.f64 	%p711, %fd984, 0d3FF0000000000000;
	selp.u64 	%rd1433, 1, 0, %p711;
	add.s64 	%rd1434, %rd1432, %rd1433;
	mul.hi.u32 	%r4121, %r4119, -1131474031;
	shr.u32 	%r4122, %r4121, 15;
	mul.lo.s32 	%r4123, %r4122, 44488;
	sub.s32 	%r4124, %r4119, %r4123;
	mul.lo.s32 	%r4125, %r4124, 48271;
	mul.lo.s32 	%r4126, %r4122, 3399;
	setp.lt.u32 	%p712, %r4125, %r4126;
	xor.b32  	%r4127, %r4126, 2147483647;
	neg.s32 	%r4128, %r4126;
	selp.b32 	%r4129, %r4127, %r4128, %p712;
	add.s32 	%r4130, %r4129, %r4125;
	add.s32 	%r4131, %r4130, -1;
	cvt.rn.f64.u32 	%fd985, %r4131;
	div.rn.f64 	%fd986, %fd985, 0d41DFFFFFFF800000;
	mul.hi.u32 	%r4132, %r4130, -1131474031;
	shr.u32 	%r4133, %r4132, 15;
	mul.lo.s32 	%r4134, %r4133, 44488;
	sub.s32 	%r4135, %r4130, %r4134;
	mul.lo.s32 	%r4136, %r4135, 48271;
	mul.lo.s32 	%r4137, %r4133, 3399;
	setp.lt.u32 	%p713, %r4136, %r4137;
	xor.b32  	%r4138, %r4137, 2147483647;
	neg.s32 	%r4139, %r4137;
	selp.b32 	%r4140, %r4138, %r4139, %p713;
	add.s32 	%r6172, %r4140, %r4136;
	add.s32 	%r4141, %r6172, -1;
	cvt.rn.f64.u32 	%fd987, %r4141;
	div.rn.f64 	%fd988, %fd987, 0d41DFFFFFFF800000;
	mul.f64 	%fd989, %fd988, %fd988;
	fma.rn.f64 	%fd990, %fd986, %fd986, %fd989;
	setp.le.f64 	%p714, %fd990, 0d3FF0000000000000;
	selp.u64 	%rd1435, 1, 0, %p714;
	add.s64 	%rd2057, %rd1434, %rd1435;
	add.s32 	%r6171, %r6171, 4;
	setp.ne.s32 	%p715, %r6171, %r234;
	@%p715 bra 	$L__BB1_335;
$L__BB1_336:
	setp.eq.s32 	%p716, %r233, 0;
	@%p716 bra 	$L__BB1_340;
	setp.eq.s32 	%p717, %r233, 1;
	mul.hi.u32 	%r4142, %r6172, -1131474031;
	shr.u32 	%r4143, %r4142, 15;
	mul.lo.s32 	%r4144, %r4143, 44488;
	sub.s32 	%r4145, %r6172, %r4144;
	mul.lo.s32 	%r4146, %r4145, 48271;
	mul.lo.s32 	%r4147, %r4143, 3399;
	setp.lt.u32 	%p718, %r4146, %r4147;
	xor.b32  	%r4148, %r4147, 2147483647;
	neg.s32 	%r4149, %r4147;
	selp.b32 	%r4150, %r4148, %r4149, %p718;
	add.s32 	%r4151, %r4150, %r4146;
	add.s32 	%r4152, %r4151, -1;
	cvt.rn.f64.u32 	%fd991, %r4152;
	div.rn.f64 	%fd992, %fd991, 0d41DFFFFFFF800000;
	mul.hi.u32 	%r4153, %r4151, -1131474031;
	shr.u32 	%r4154, %r4153, 15;
	mul.lo.s32 	%r4155, %r4154, 44488;
	sub.s32 	%r4156, %r4151, %r4155;
	mul.lo.s32 	%r4157, %r4156, 48271;
	mul.lo.s32 	%r4158, %r4154, 3399;
	setp.lt.u32 	%p719, %r4157, %r4158;
	xor.b32  	%r4159, %r4158, 2147483647;
	neg.s32 	%r4160, %r4158;
	selp.b32 	%r4161, %r4159, %r4160, %p719;
	add.s32 	%r318, %r4161, %r4157;
	add.s32 	%r4162, %r318, -1;
	cvt.rn.f64.u32 	%fd993, %r4162;
	div.rn.f64 	%fd994, %fd993, 0d41DFFFFFFF800000;
	mul.f64 	%fd995, %fd994, %fd994;
	fma.rn.f64 	%fd996, %fd992, %fd992, %fd995;
	setp.le.f64 	%p720, %fd996, 0d3FF0000000000000;
	selp.u64 	%rd1436, 1, 0, %p720;
	add.s64 	%rd2057, %rd2057, %rd1436;
	@%p717 bra 	$L__BB1_340;
	setp.eq.s32 	%p721, %r233, 2;
	mul.hi.u32 	%r4163, %r318, -1131474031;
	shr.u32 	%r4164, %r4163, 15;
	mul.lo.s32 	%r4165, %r4164, 44488;
	sub.s32 	%r4166, %r318, %r4165;
	mul.lo.s32 	%r4167, %r4166, 48271;
	mul.lo.s32 	%r4168, %r4164, 3399;
	setp.lt.u32 	%p722, %r4167, %r4168;
	xor.b32  	%r4169, %r4168, 2147483647;
	neg.s32 	%r4170, %r4168;
	selp.b32 	%r4171, %r4169, %r4170, %p722;
	add.s32 	%r4172, %r4171, %r4167;
	add.s32 	%r4173, %r4172, -1;
	cvt.rn.f64.u32 	%fd997, %r4173;
	div.rn.f64 	%fd998, %fd997, 0d41DFFFFFFF800000;
	mul.hi.u32 	%r4174, %r4172, -1131474031;
	shr.u32 	%r4175, %r4174, 15;
	mul.lo.s32 	%r4176, %r4175, 44488;
	sub.s32 	%r4177, %r4172, %r4176;
	mul.lo.s32 	%r4178, %r4177, 48271;
	mul.lo.s32 	%r4179, %r4175, 3399;
	setp.lt.u32 	%p723, %r4178, %r4179;
	xor.b32  	%r4180, %r4179, 2147483647;
	neg.s32 	%r4181, %r4179;
	selp.b32 	%r4182, %r4180, %r4181, %p723;
	add.s32 	%r319, %r4182, %r4178;
	add.s32 	%r4183, %r319, -1;
	cvt.rn.f64.u32 	%fd999, %r4183;
	div.rn.f64 	%fd1000, %fd999, 0d41DFFFFFFF800000;
	mul.f64 	%fd1001, %fd1000, %fd1000;
	fma.rn.f64 	%fd1002, %fd998, %fd998, %fd1001;
	setp.le.f64 	%p724, %fd1002, 0d3FF0000000000000;
	selp.u64 	%rd1437, 1, 0, %p724;
	add.s64 	%rd2057, %rd2057, %rd1437;
	@%p721 bra 	$L__BB1_340;
	mul.hi.u32 	%r4184, %r319, -1131474031;
	shr.u32 	%r4185, %r4184, 15;
	mul.lo.s32 	%r4186, %r4185, 44488;
	sub.s32 	%r4187, %r319, %r4186;
	mul.lo.s32 	%r4188, %r4187, 48271;
	mul.lo.s32 	%r4189, %r4185, 3399;
	setp.lt.u32 	%p725, %r4188, %r4189;
	xor.b32  	%r4190, %r4189, 2147483647;
	neg.s32 	%r4191, %r4189;
	selp.b32 	%r4192, %r4190, %r4191, %p725;
	add.s32 	%r4193, %r4192, %r4188;
	add.s32 	%r4194, %r4193, -1;
	cvt.rn.f64.u32 	%fd1003, %r4194;
	div.rn.f64 	%fd1004, %fd1003, 0d41DFFFFFFF800000;
	mul.hi.u32 	%r4195, %r4193, -1131474031;
	shr.u32 	%r4196, %r4195, 15;
	mul.lo.s32 	%r4197, %r4196, 44488;
	sub.s32 	%r4198, %r4193, %r4197;
	mul.lo.s32 	%r4199, %r4198, 48271;
	mul.lo.s32 	%r4200, %r4196, 3399;
	setp.lt.u32 	%p726, %r4199, %r4200;
	xor.b32  	%r4201, %r4200, 2147483647;
	neg.s32 	%r4202, %r4200;
	selp.b32 	%r4203, %r4201, %r4202, %p726;
	add.s32 	%r4204, %r4203, %r4199;
	add.s32 	%r4205, %r4204, -1;
	cvt.rn.f64.u32 	%fd1005, %r4205;
	div.rn.f64 	%fd1006, %fd1005, 0d41DFFFFFFF800000;
	mul.f64 	%fd1007, %fd1006, %fd1006;
	fma.rn.f64 	%fd1008, %fd1004, %fd1004, %fd1007;
	setp.le.f64 	%p727, %fd1008, 0d3FF0000000000000;
	selp.u64 	%rd1438, 1, 0, %p727;
	add.s64 	%rd2057, %rd2057, %rd1438;
$L__BB1_340:
	cvt.u32.u64 	%r320, %rd2057;
	shl.b32 	%r4206, %r431, 12;
	add.s32 	%r321, %r4206, %r237;
	setp.eq.s32 	%p728, %r321, 0;
	mov.b64 	%rd2061, 1;
	@%p728 bra 	$L__BB1_345;
	cvt.s64.s32 	%rd2059, %r321;
	mov.b64 	%rd2060, 48271;
	mov.b64 	%rd2061, 1;
$L__BB1_342:
	and.b64  	%rd1442, %rd2059, 1;
	setp.eq.b64 	%p729, %rd1442, 1;
	not.pred 	%p730, %p729;
	@%p730 bra 	$L__BB1_344;
	mul.lo.s64 	%rd1443, %rd2061, %rd2060;
	mul.hi.u64 	%rd1444, %rd1443, 8589934597;
	sub.s64 	%rd1445, %rd1443, %rd1444;
	shr.u64 	%rd1446, %rd1445, 1;
	add.s64 	%rd1447, %rd1446, %rd1444;
	shr.u64 	%rd1448, %rd1447, 30;
	mul.lo.s64 	%rd1449, %rd1448, 2147483647;
	sub.s64 	%rd2061, %rd1443, %rd1449;
$L__BB1_344:
	shr.u64 	%rd451, %rd2059, 1;
	mul.lo.s64 	%rd1450, %rd2060, %rd2060;
	mul.hi.u64 	%rd1451, %rd1450, -9223372032559808509;
	shr.u64 	%rd1452, %rd1451, 30;
	mul.lo.s64 	%rd1453, %rd1452, 2147483647;
	sub.s64 	%rd2060, %rd1450, %rd1453;
	setp.gt.u64 	%p731, %rd2059, 1;
	mov.u64 	%rd2059, %rd451;
	@%p731 bra 	$L__BB1_342;
$L__BB1_345:
	setp.lt.u32 	%p732, %r232, 3;
	mul.lo.s64 	%rd1456, %rd2061, %rd36;
	mul.hi.u64 	%rd1457, %rd1456, 8589934597;
	sub.s64 	%rd1458, %rd1456, %rd1457;
	shr.u64 	%rd1459, %rd1458, 1;
	add.s64 	%rd1460, %rd1459, %rd1457;
	shr.u64 	%rd1461, %rd1460, 30;
	cvt.u32.u64 	%r4207, %rd1461;
	mov.b64 	%rd1462, 2147483647;
	cvt.u32.u64 	%r4208, %rd1462;
	mul.lo.s32 	%r4209, %r4207, %r4208;
	cvt.u32.u64 	%r4210, %rd1456;
	sub.s32 	%r6175, %r4210, %r4209;
	mov.b64 	%rd2066, 0;
	@%p732 bra 	$L__BB1_348;
	mov.b32 	%r6174, 0;
	mov.b64 	%rd2066, 0;
$L__BB1_347:
	mul.hi.u32 	%r4212, %r6175, -1131474031;
	shr.u32 	%r4213, %r4212, 15;
	mul.lo.s32 	%r4214, %r4213, 44488;
	sub.s32 	%r4215, %r6175, %r4214;
	mul.lo.s32 	%r4216, %r4215, 48271;
	mul.lo.s32 	%r4217, %r4213, 3399;
	setp.lt.u32 	%p733, %r4216, %r4217;
	xor.b32  	%r4218, %r4217, 2147483647;
	neg.s32 	%r4219, %r4217;
	selp.b32 	%r4220, %r4218, %r4219, %p733;
	add.s32 	%r4221, %r4220, %r4216;
	add.s32 	%r4222, %r4221, -1;
	cvt.rn.f64.u32 	%fd1009, %r4222;
	div.rn.f64 	%fd1010, %fd1009, 0d41DFFFFFFF800000;
	mul.hi.u32 	%r4223, %r4221, -1131474031;
	shr.u32 	%r4224, %r4223, 15;
	mul.lo.s32 	%r4225, %r4224, 44488;
	sub.s32 	%r4226, %r4221, %r4225;
	mul.lo.s32 	%r4227, %r4226, 48271;
	mul.lo.s32 	%r4228, %r4224, 3399;
	setp.lt.u32 	%p734, %r4227, %r4228;
	xor.b32  	%r4229, %r4228, 2147483647;
	neg.s32 	%r4230, %r4228;
	selp.b32 	%r4231, %r4229, %r4230, %p734;
	add.s32 	%r4232, %r4231, %r4227;
	add.s32 	%r4233, %r4232, -1;
	cvt.rn.f64.u32 	%fd1011, %r4233;
	div.rn.f64 	%fd1012, %fd1011, 0d41DFFFFFFF800000;
	mul.f64 	%fd1013, %fd1012, %fd1012;
	fma.rn.f64 	%fd1014, %fd1010, %fd1010, %fd1013;
	setp.le.f64 	%p735, %fd1014, 0d3FF0000000000000;
	selp.u64 	%rd1464, 1, 0, %p735;
	add.s64 	%rd1465, %rd2066, %rd1464;
	mul.hi.u32 	%r4234, %r4232, -1131474031;
	shr.u32 	%r4235, %r4234, 15;
	mul.lo.s32 	%r4236, %r4235, 44488;
	sub.s32 	%r4237, %r4232, %r4236;
	mul.lo.s32 	%r4238, %r4237, 48271;
	mul.lo.s32 	%r4239, %r4235, 3399;
	setp.lt.u32 	%p736, %r4238, %r4239;
	xor.b32  	%r4240, %r4239, 2147483647;
	neg.s32 	%r4241, %r4239;
	selp.b32 	%r4242, %r4240, %r4241, %p736;
	add.s32 	%r4243, %r4242, %r4238;
	add.s32 	%r4244, %r4243, -1;
	cvt.rn.f64.u32 	%fd1015, %r4244;
	div.rn.f64 	%fd1016, %fd1015, 0d41DFFFFFFF800000;
	mul.hi.u32 	%r4245, %r4243, -1131474031;
	shr.u32 	%r4246, %r4245, 15;
	mul.lo.s32 	%r4247, %r4246, 44488;
	sub.s32 	%r4248, %r4243, %r4247;
	mul.lo.s32 	%r4249, %r4248, 48271;
	mul.lo.s32 	%r4250, %r4246, 3399;
	setp.lt.u32 	%p737, %r4249, %r4250;
	xor.b32  	%r4251, %r4250, 2147483647;
	neg.s32 	%r4252, %r4250;
	selp.b32 	%r4253, %r4251, %r4252, %p737;
	add.s32 	%r4254, %r4253, %r4249;
	add.s32 	%r4255, %r4254, -1;
	cvt.rn.f64.u32 	%fd1017, %r4255;
	div.rn.f64 	%fd1018, %fd1017, 0d41DFFFFFFF800000;
	mul.f64 	%fd1019, %fd1018, %fd1018;
	fma.rn.f64 	%fd1020, %fd1016, %fd1016, %fd1019;
	setp.le.f64 	%p738, %fd1020, 0d3FF0000000000000;
	selp.u64 	%rd1466, 1, 0, %p738;
	add.s64 	%rd1467, %rd1465, %rd1466;
	mul.hi.u32 	%r4256, %r4254, -1131474031;
	shr.u32 	%r4257, %r4256, 15;
	mul.lo.s32 	%r4258, %r4257, 44488;
	sub.s32 	%r4259, %r4254, %r4258;
	mul.lo.s32 	%r4260, %r4259, 48271;
	mul.lo.s32 	%r4261, %r4257, 3399;
	setp.lt.u32 	%p739, %r4260, %r4261;
	xor.b32  	%r4262, %r4261, 2147483647;
	neg.s32 	%r4263, %r4261;
	selp.b32 	%r4264, %r4262, %r4263, %p739;
	add.s32 	%r4265, %r4264, %r4260;
	add.s32 	%r4266, %r4265, -1;
	cvt.rn.f64.u32 	%fd1021, %r4266;
	div.rn.f64 	%fd1022, %fd1021, 0d41DFFFFFFF800000;
	mul.hi.u32 	%r4267, %r4265, -1131474031;
	shr.u32 	%r4268, %r4267, 15;
	mul.lo.s32 	%r4269, %r4268, 44488;
	sub.s32 	%r4270, %r4265, %r4269;
	mul.lo.s32 	%r4271, %r4270, 48271;
	mul.lo.s32 	%r4272, %r4268, 3399;
	setp.lt.u32 	%p740, %r4271, %r4272;
	xor.b32  	%r4273, %r4272, 2147483647;
	neg.s32 	%r4274, %r4272;
	selp.b32 	%r4275, %r4273, %r4274, %p740;
	add.s32 	%r4276, %r4275, %r4271;
	add.s32 	%r4277, %r4276, -1;
	cvt.rn.f64.u32 	%fd1023, %r4277;
	div.rn.f64 	%fd1024, %fd1023, 0d41DFFFFFFF800000;
	mul.f64 	%fd1025, %fd1024, %fd1024;
	fma.rn.f64 	%fd1026, %fd1022, %fd1022, %fd1025;
	setp.le.f64 	%p741, %fd1026, 0d3FF0000000000000;
	selp.u64 	%rd1468, 1, 0, %p741;
	add.s64 	%rd1469, %rd1467, %rd1468;
	mul.hi.u32 	%r4278, %r4276, -1131474031;
	shr.u32 	%r4279, %r4278, 15;
	mul.lo.s32 	%r4280, %r4279, 44488;
	sub.s32 	%r4281, %r4276, %r4280;
	mul.lo.s32 	%r4282, %r4281, 48271;
	mul.lo.s32 	%r4283, %r4279, 3399;
	setp.lt.u32 	%p742, %r4282, %r4283;
	xor.b32  	%r4284, %r4283, 2147483647;
	neg.s32 	%r4285, %r4283;
	selp.b32 	%r4286, %r4284, %r4285, %p742;
	add.s32 	%r4287, %r4286, %r4282;
	add.s32 	%r4288, %r4287, -1;
	cvt.rn.f64.u32 	%fd1027, %r4288;
	div.rn.f64 	%fd1028, %fd1027, 0d41DFFFFFFF800000;
	mul.hi.u32 	%r4289, %r4287, -1131474031;
	shr.u32 	%r4290, %r4289, 15;
	mul.lo.s32 	%r4291, %r4290, 44488;
	sub.s32 	%r4292, %r4287, %r4291;
	mul.lo.s32 	%r4293, %r4292, 48271;
	mul.lo.s32 	%r4294, %r4290, 3399;
	setp.lt.u32 	%p743, %r4293, %r4294;
	xor.b32  	%r4295, %r4294, 2147483647;
	neg.s32 	%r4296, %r4294;
	selp.b32 	%r4297, %r4295, %r4296, %p743;
	add.s32 	%r6175, %r4297, %r4293;
	add.s32 	%r4298, %r6175, -1;
	cvt.rn.f64.u32 	%fd1029, %r4298;
	div.rn.f64 	%fd1030, %fd1029, 0d41DFFFFFFF800000;
	mul.f64 	%fd1031, %fd1030, %fd1030;
	fma.rn.f64 	%fd1032, %fd1028, %fd1028, %fd1031;
	setp.le.f64 	%p744, %fd1032, 0d3FF0000000000000;
	selp.u64 	%rd1470, 1, 0, %p744;
	add.s64 	%rd2066, %rd1469, %rd1470;
	add.s32 	%r6174, %r6174, 4;
	setp.ne.s32 	%p745, %r6174, %r234;
	@%p745 bra 	$L__BB1_347;
$L__BB1_348:
	setp.eq.s32 	%p746, %r233, 0;
	@%p746 bra 	$L__BB1_352;
	setp.eq.s32 	%p747, %r233, 1;
	mul.hi.u32 	%r4299, %r6175, -1131474031;
	shr.u32 	%r4300, %r4299, 15;
	mul.lo.s32 	%r4301, %r4300, 44488;
	sub.s32 	%r4302, %r6175, %r4301;
	mul.lo.s32 	%r4303, %r4302, 48271;
	mul.lo.s32 	%r4304, %r4300, 3399;
	setp.lt.u32 	%p748, %r4303, %r4304;
	xor.b32  	%r4305, %r4304, 2147483647;
	neg.s32 	%r4306, %r4304;
	selp.b32 	%r4307, %r4305, %r4306, %p748;
	add.s32 	%r4308, %r4307, %r4303;
	add.s32 	%r4309, %r4308, -1;
	cvt.rn.f64.u32 	%fd1033, %r4309;
	div.rn.f64 	%fd1034, %fd1033, 0d41DFFFFFFF800000;
	mul.hi.u32 	%r4310, %r4308, -1131474031;
	shr.u32 	%r4311, %r4310, 15;
	mul.lo.s32 	%r4312, %r4311, 44488;
	sub.s32 	%r4313, %r4308, %r4312;
	mul.lo.s32 	%r4314, %r4313, 48271;
	mul.lo.s32 	%r4315, %r4311, 3399;
	setp.lt.u32 	%p749, %r4314, %r4315;
	xor.b32  	%r4316, %r4315, 2147483647;
	neg.s32 	%r4317, %r4315;
	selp.b32 	%r4318, %r4316, %r4317, %p749;
	add.s32 	%r328, %r4318, %r4314;
	add.s32 	%r4319, %r328, -1;
	cvt.rn.f64.u32 	%fd1035, %r4319;
	div.rn.f64 	%fd1036, %fd1035, 0d41DFFFFFFF800000;
	mul.f64 	%fd1037, %fd1036, %fd1036;
	fma.rn.f64 	%fd1038, %fd1034, %fd1034, %fd1037;
	setp.le.f64 	%p750, %fd1038, 0d3FF0000000000000;
	selp.u64 	%rd1471, 1, 0, %p750;
	add.s64 	%rd2066, %rd2066, %rd1471;
	@%p747 bra 	$L__BB1_352;
	setp.eq.s32 	%p751, %r233, 2;
	mul.hi.u32 	%r4320, %r328, -1131474031;
	shr.u32 	%r4321, %r4320, 15;
	mul.lo.s32 	%r4322, %r4321, 44488;
	sub.s32 	%r4323, %r328, %r4322;
	mul.lo.s32 	%r4324, %r4323, 48271;
	mul.lo.s32 	%r4325, %r4321, 3399;
	setp.lt.u32 	%p752, %r4324, %r4325;
	xor.b32  	%r4326, %r4325, 2147483647;
	neg.s32 	%r4327, %r4325;
	selp.b32 	%r4328, %r4326, %r4327, %p752;
	add.s32 	%r4329, %r4328, %r4324;
	add.s32 	%r4330, %r4329, -1;
	cvt.rn.f64.u32 	%fd1039, %r4330;
	div.rn.f64 	%fd1040, %fd1039, 0d41DFFFFFFF800000;
	mul.hi.u32 	%r4331, %r4329, -1131474031;
	shr.u32 	%r4332, %r4331, 15;
	mul.lo.s32 	%r4333, %r4332, 44488;
	sub.s32 	%r4334, %r4329, %r4333;
	mul.lo.s32 	%r4335, %r4334, 48271;
	mul.lo.s32 	%r4336, %r4332, 3399;
	setp.lt.u32 	%p753, %r4335, %r4336;
	xor.b32  	%r4337, %r4336, 2147483647;
	neg.s32 	%r4338, %r4336;
	selp.b32 	%r4339, %r4337, %r4338, %p753;
	add.s32 	%r329, %r4339, %r4335;
	add.s32 	%r4340, %r329, -1;
	cvt.rn.f64.u32 	%fd1041, %r4340;
	div.rn.f64 	%fd1042, %fd1041, 0d41DFFFFFFF800000;
	mul.f64 	%fd1043, %fd1042, %fd1042;
	fma.rn.f64 	%fd1044, %fd1040, %fd1040, %fd1043;
	setp.le.f64 	%p754, %fd1044, 0d3FF0000000000000;
	selp.u64 	%rd1472, 1, 0, %p754;
	add.s64 	%rd2066, %rd2066, %rd1472;
	@%p751 bra 	$L__BB1_352;
	mul.hi.u32 	%r4341, %r329, -1131474031;
	shr.u32 	%r4342, %r4341, 15;
	mul.lo.s32 	%r4343, %r4342, 44488;
	sub.s32 	%r4344, %r329, %r4343;
	mul.lo.s32 	%r4345, %r4344, 48271;
	mul.lo.s32 	%r4346, %r4342, 3399;
	setp.lt.u32 	%p755, %r4345, %r4346;
	xor.b32  	%r4347, %r4346, 2147483647;
	neg.s32 	%r4348, %r4346;
	selp.b32 	%r4349, %r4347, %r4348, %p755;
	add.s32 	%r4350, %r4349, %r4345;
	add.s32 	%r4351, %r4350, -1;
	cvt.rn.f64.u32 	%fd1045, %r4351;
	div.rn.f64 	%fd1046, %fd1045, 0d41DFFFFFFF800000;
	mul.hi.u32 	%r4352, %r4350, -1131474031;
	shr.u32 	%r4353, %r4352, 15;
	mul.lo.s32 	%r4354, %r4353, 44488;
	sub.s32 	%r4355, %r4350, %r4354;
	mul.lo.s32 	%r4356, %r4355, 48271;
	mul.lo.s32 	%r4357, %r4353, 3399;
	setp.lt.u32 	%p756, %r4356, %r4357;
	xor.b32  	%r4358, %r4357, 2147483647;
	neg.s32 	%r4359, %r4357;
	selp.b32 	%r4360, %r4358, %r4359, %p756;
	add.s32 	%r4361, %r4360, %r4356;
	add.s32 	%r4362, %r4361, -1;
	cvt.rn.f64.u32 	%fd1047, %r4362;
	div.rn.f64 	%fd1048, %fd1047, 0d41DFFFFFFF800000;
	mul.f64 	%fd1049, %fd1048, %fd1048;
	fma.rn.f64 	%fd1050, %fd1046, %fd1046, %fd1049;
	setp.le.f64 	%p757, %fd1050, 0d3FF0000000000000;
	selp.u64 	%rd1473, 1, 0, %p757;
	add.s64 	%rd2066, %rd2066, %rd1473;
$L__BB1_352:
	cvt.u32.u64 	%r330, %rd2066;
	add.s32 	%r331, %r321, %r248;
	setp.eq.s32 	%p758, %r331, 0;
	mov.b64 	%rd2070, 1;
	@%p758 bra 	$L__BB1_357;
	cvt.s64.s32 	%rd2068, %r331;
	mov.b64 	%rd2069, 48271;
	mov.b64 	%rd2070, 1;
$L__BB1_354:
	and.b64  	%rd1477, %rd2068, 1;
	setp.eq.b64 	%p759, %rd1477, 1;
	not.pred 	%p760, %p759;
	@%p760 bra 	$L__BB1_356;
	mul.lo.s64 	%rd1478, %rd2070, %rd2069;
	mul.hi.u64 	%rd1479, %rd1478, 8589934597;
	sub.s64 	%rd1480, %rd1478, %rd1479;
	shr.u64 	%rd1481, %rd1480, 1;
	add.s64 	%rd1482, %rd1481, %rd1479;
	shr.u64 	%rd1483, %rd1482, 30;
	mul.lo.s64 	%rd1484, %rd1483, 2147483647;
	sub.s64 	%rd2070, %rd1478, %rd1484;
$L__BB1_356:
	shr.u64 	%rd468, %rd2068, 1;
	mul.lo.s64 	%rd1485, %rd2069, %rd2069;
	mul.hi.u64 	%rd1486, %rd1485, -9223372032559808509;
	shr.u64 	%rd1487, %rd1486, 30;
	mul.lo.s64 	%rd1488, %rd1487, 2147483647;
	sub.s64 	%rd2069, %rd1485, %rd1488;
	setp.gt.u64 	%p761, %rd2068, 1;
	mov.u64 	%rd2068, %rd468;
	@%p761 bra 	$L__BB1_354;
$L__BB1_357:
	setp.lt.u32 	%p762, %r232, 3;
	mul.lo.s64 	%rd1491, %rd2070, %rd36;
	mul.hi.u64 	%rd1492, %rd1491, 8589934597;
	sub.s64 	%rd1493, %rd1491, %rd1492;
	shr.u64 	%rd1494, %rd1493, 1;
	add.s64 	%rd1495, %rd1494, %rd1492;
	shr.u64 	%rd1496, %rd1495, 30;
	cvt.u32.u64 	%r4363, %rd1496;
	mov.b64 	%rd1497, 2147483647;
	cvt.u32.u64 	%r4364, %rd1497;
	mul.lo.s32 	%r4365, %r4363, %r4364;
	cvt.u32.u64 	%r4366, %rd1491;
	sub.s32 	%r6178, %r4366, %r4365;
	mov.b64 	%rd2075, 0;
	@%p762 bra 	$L__BB1_360;
	mov.b32 	%r6177, 0;
	mov.b64 	%rd2075, 0;
$L__BB1_359:
	mul.hi.u32 	%r4368, %r6178, -1131474031;
	shr.u32 	%r4369, %r4368, 15;
	mul.lo.s32 	%r4370, %r4369, 44488;
	sub.s32 	%r4371, %r6178, %r4370;
	mul.lo.s32 	%r4372, %r4371, 48271;
	mul.lo.s32 	%r4373, %r4369, 3399;
	setp.lt.u32 	%p763, %r4372, %r4373;
	xor.b32  	%r4374, %r4373, 2147483647;
	neg.s32 	%r4375, %r4373;
	selp.b32 	%r4376, %r4374, %r4375, %p763;
	add.s32 	%r4377, %r4376, %r4372;
	add.s32 	%r4378, %r4377, -1;
	cvt.rn.f64.u32 	%fd1051, %r4378;
	div.rn.f64 	%fd1052, %fd1051, 0d41DFFFFFFF800000;
	mul.hi.u32 	%r4379, %r4377, -1131474031;
	shr.u32 	%r4380, %r4379, 15;
	mul.lo.s32 	%r4381, %r4380, 44488;
	sub.s32 	%r4382, %r4377, %r4381;
	mul.lo.s32 	%r4383, %r4382, 48271;
	mul.lo.s32 	%r4384, %r4380, 3399;
	setp.lt.u32 	%p764, %r4383, %r4384;
	xor.b32  	%r4385, %r4384, 2147483647;
	neg.s32 	%r4386, %r4384;
	selp.b32 	%r4387, %r4385, %r4386, %p764;
	add.s32 	%r4388, %r4387, %r4383;
	add.s32 	%r4389, %r4388, -1;
	cvt.rn.f64.u32 	%fd1053, %r4389;
	div.rn.f64 	%fd1054, %fd1053, 0d41DFFFFFFF800000;
	mul.f64 	%fd1055, %fd1054, %fd1054;
	fma.rn.f64 	%fd1056, %fd1052, %fd1052, %fd1055;
	setp.le.f64 	%p765, %fd1056, 0d3FF0000000000000;
	selp.u64 	%rd1499, 1, 0, %p765;
	add.s64 	%rd1500, %rd2075, %rd1499;
	mul.hi.u32 	%r4390, %r4388, -1131474031;
	shr.u32 	%r4391, %r4390, 15;
	mul.lo.s32 	%r4392, %r4391, 44488;
	sub.s32 	%r4393, %r4388, %r4392;
	mul.lo.s32 	%r4394, %r4393, 48271;
	mul.lo.s32 	%r4395, %r4391, 3399;
	setp.lt.u32 	%p766, %r4394, %r4395;
	xor.b32  	%r4396, %r4395, 2147483647;
	neg.s32 	%r4397, %r4395;
	selp.b32 	%r4398, %r4396, %r4397, %p766;
	add.s32 	%r4399, %r4398, %r4394;
	add.s32 	%r4400, %r4399, -1;
	cvt.rn.f64.u32 	%fd1057, %r4400;
	div.rn.f64 	%fd1058, %fd1057, 0d41DFFFFFFF800000;
	mul.hi.u32 	%r4401, %r4399, -1131474031;
	shr.u32 	%r4402, %r4401, 15;
	mul.lo.s32 	%r4403, %r4402, 44488;
	sub.s32 	%r4404, %r4399, %r4403;
	mul.lo.s32 	%r4405, %r4404, 48271;
	mul.lo.s32 	%r4406, %r4402, 3399;
	setp.lt.u32 	%p767, %r4405, %r4406;
	xor.b32  	%r4407, %r4406, 2147483647;
	neg.s32 	%r4408, %r4406;
	selp.b32 	%r4409, %r4407, %r4408, %p767;
	add.s32 	%r4410, %r4409, %r4405;
	add.s32 	%r4411, %r4410, -1;
	cvt.rn.f64.u32 	%fd1059, %r4411;
	div.rn.f64 	%fd1060, %fd1059, 0d41DFFFFFFF800000;
	mul.f64 	%fd1061, %fd1060, %fd1060;
	fma.rn.f64 	%fd1062, %fd1058, %fd1058, %fd1061;
	setp.le.f64 	%p768, %fd1062, 0d3FF0000000000000;
	selp.u64 	%rd1501, 1, 0, %p768;
	add.s64 	%rd1502, %rd1500, %rd1501;
	mul.hi.u32 	%r4412, %r4410, -1131474031;
	shr.u32 	%r4413, %r4412, 15;
	mul.lo.s32 	%r4414, %r4413, 44488;
	sub.s32 	%r4415, %r4410, %r4414;
	mul.lo.s32 	%r4416, %r4415, 48271;
	mul.lo.s32 	%r4417, %r4413, 3399;
	setp.lt.u32 	%p769, %r4416, %r4417;
	xor.b32  	%r4418, %r4417, 2147483647;
	neg.s32 	%r4419, %r4417;
	selp.b32 	%r4420, %r4418, %r4419, %p769;
	add.s32 	%r4421, %r4420, %r4416;
	add.s32 	%r4422, %r4421, -1;
	cvt.rn.f64.u32 	%fd1063, %r4422;
	div.rn.f64 	%fd1064, %fd1063, 0d41DFFFFFFF800000;
	mul.hi.u32 	%r4423, %r4421, -1131474031;
	shr.u32 	%r4424, %r4423, 15;
	mul.lo.s32 	%r4425, %r4424, 44488;
	sub.s32 	%r4426, %r4421, %r4425;
	mul.lo.s32 	%r4427, %r4426, 48271;
	mul.lo.s32 	%r4428, %r4424, 3399;
	setp.lt.u32 	%p770, %r4427, %r4428;
	xor.b32  	%r4429, %r4428, 2147483647;
	neg.s32 	%r4430, %r4428;
	selp.b32 	%r4431, %r4429, %r4430, %p770;
	add.s32 	%r4432, %r4431, %r4427;
	add.s32 	%r4433, %r4432, -1;
	cvt.rn.f64.u32 	%fd1065, %r4433;
	div.rn.f64 	%fd1066, %fd1065, 0d41DFFFFFFF800000;
	mul.f64 	%fd1067, %fd1066, %fd1066;
	fma.rn.f64 	%fd1068, %fd1064, %fd1064, %fd1067;
	setp.le.f64 	%p771, %fd1068, 0d3FF0000000000000;
	selp.u64 	%rd1503, 1, 0, %p771;
	add.s64 	%rd1504, %rd1502, %rd1503;
	mul.hi.u32 	%r4434, %r4432, -1131474031;
	shr.u32 	%r4435, %r4434, 15;
	mul.lo.s32 	%r4436, %r4435, 44488;
	sub.s32 	%r4437, %r4432, %r4436;
	mul.lo.s32 	%r4438, %r4437, 48271;
	mul.lo.s32 	%r4439, %r4435, 3399;
	setp.lt.u32 	%p772, %r4438, %r4439;
	xor.b32  	%r4440, %r4439, 2147483647;
	neg.s32 	%r4441, %r4439;
	selp.b32 	%r4442, %r4440, %r4441, %p772;
	add.s32 	%r4443, %r4442, %r4438;
	add.s32 	%r4444, %r4443, -1;
	cvt.rn.f64.u32 	%fd1069, %r4444;
	div.rn.f64 	%fd1070, %fd1069, 0d41DFFFFFFF800000;
	mul.hi.u32 	%r4445, %r4443, -1131474031;
	shr.u32 	%r4446, %r4445, 15;
	mul.lo.s32 	%r4447, %r4446, 44488;
	sub.s32 	%r4448, %r4443, %r4447;
	mul.lo.s32 	%r4449, %r4448, 48271;
	mul.lo.s32 	%r4450, %r4446, 3399;
	setp.lt.u32 	%p773, %r4449, %r4450;
	xor.b32  	%r4451, %r4450, 2147483647;
	neg.s32 	%r4452, %r4450;
	selp.b32 	%r4453, %r4451, %r4452, %p773;
	add.s32 	%r6178, %r4453, %r4449;
	add.s32 	%r4454, %r6178, -1;
	cvt.rn.f64.u32 	%fd1071, %r4454;
	div.rn.f64 	%fd1072, %fd1071, 0d41DFFFFFFF800000;
	mul.f64 	%fd1073, %fd1072, %fd1072;
	fma.rn.f64 	%fd1074, %fd1070, %fd1070, %fd1073;
	setp.le.f64 	%p774, %fd1074, 0d3FF0000000000000;
	selp.u64 	%rd1505, 1, 0, %p774;
	add.s64 	%rd2075, %rd1504, %rd1505;
	add.s32 	%r6177, %r6177, 4;
	setp.ne.s32 	%p775, %r6177, %r234;
	@%p775 bra 	$L__BB1_359;
$L__BB1_360:
	setp.eq.s32 	%p776, %r233, 0;
	@%p776 bra 	$L__BB1_364;
	setp.eq.s32 	%p777, %r233, 1;
	mul.hi.u32 	%r4455, %r6178, -1131474031;
	shr.u32 	%r4456, %r4455, 15;
	mul.lo.s32 	%r4457, %r4456, 44488;
	sub.s32 	%r4458, %r6178, %r4457;
	mul.lo.s32 	%r4459, %r4458, 48271;
	mul.lo.s32 	%r4460, %r4456, 3399;
	setp.lt.u32 	%p778, %r4459, %r4460;
	xor.b32  	%r4461, %r4460, 2147483647;
	neg.s32 	%r4462, %r4460;
	selp.b32 	%r4463, %r4461, %r4462, %p778;
	add.s32 	%r4464, %r4463, %r4459;
	add.s32 	%r4465, %r4464, -1;
	cvt.rn.f64.u32 	%fd1075, %r4465;
	div.rn.f64 	%fd1076, %fd1075, 0d41DFFFFFFF800000;
	mul.hi.u32 	%r4466, %r4464, -1131474031;
	shr.u32 	%r4467, %r4466, 15;
	mul.lo.s32 	%r4468, %r4467, 44488;
	sub.s32 	%r4469, %r4464, %r4468;
	mul.lo.s32 	%r4470, %r4469, 48271;
	mul.lo.s32 	%r4471, %r4467, 3399;
	setp.lt.u32 	%p779, %r4470, %r4471;
	xor.b32  	%r4472, %r4471, 2147483647;
	neg.s32 	%r4473, %r4471;
	selp.b32 	%r4474, %r4472, %r4473, %p779;
	add.s32 	%r338, %r4474, %r4470;
	add.s32 	%r4475, %r338, -1;
	cvt.rn.f64.u32 	%fd1077, %r4475;
	div.rn.f64 	%fd1078, %fd1077, 0d41DFFFFFFF800000;
	mul.f64 	%fd1079, %fd1078, %fd1078;
	fma.rn.f64 	%fd1080, %fd1076, %fd1076, %fd1079;
	setp.le.f64 	%p780, %fd1080, 0d3FF0000000000000;
	selp.u64 	%rd1506, 1, 0, %p780;
	add.s64 	%rd2075, %rd2075, %rd1506;
	@%p777 bra 	$L__BB1_364;
	setp.eq.s32 	%p781, %r233, 2;
	mul.hi.u32 	%r4476, %r338, -1131474031;
	shr.u32 	%r4477, %r4476, 15;
	mul.lo.s32 	%r4478, %r4477, 44488;
	sub.s32 	%r4479, %r338, %r4478;
	mul.lo.s32 	%r4480, %r4479, 48271;
	mul.lo.s32 	%r4481, %r4477, 3399;
	setp.lt.u32 	%p782, %r4480, %r4481;
	xor.b32  	%r4482, %r4481, 2147483647;
	neg.s32 	%r4483, %r4481;
	selp.b32 	%r4484, %r4482, %r4483, %p782;
	add.s32 	%r4485, %r4484, %r4480;
	add.s32 	%r4486, %r4485, -1;
	cvt.rn.f64.u32 	%fd1081, %r4486;
	div.rn.f64 	%fd1082, %fd1081, 0d41DFFFFFFF800000;
	mul.hi.u32 	%r4487, %r4485, -1131474031;
	shr.u32 	%r4488, %r4487, 15;
	mul.lo.s32 	%r4489, %r4488, 44488;
	sub.s32 	%r4490, %r4485, %r4489;
	mul.lo.s32 	%r4491, %r4490, 48271;
	mul.lo.s32 	%r4492, %r4488, 3399;
	setp.lt.u32 	%p783, %r4491, %r4492;
	xor.b32  	%r4493, %r4492, 2147483647;
	neg.s32 	%r4494, %r4492;
	selp.b32 	%r4495, %r4493, %r4494, %p783;
	add.s32 	%r339, %r4495, %r4491;
	add.s32 	%r4496, %r339, -1;
	cvt.rn.f64.u32 	%fd1083, %r4496;
	div.rn.f64 	%fd1084, %fd1083, 0d41DFFFFFFF800000;
	mul.f64 	%fd1085, %fd1084, %fd1084;
	fma.rn.f64 	%fd1086, %fd1082, %fd1082, %fd1085;
	setp.le.f64 	%p784, %fd1086, 0d3FF0000000000000;
	selp.u64 	%rd1507, 1, 0, %p784;
	add.s64 	%rd2075, %rd2075, %rd1507;
	@%p781 bra 	$L__BB1_364;
	mul.hi.u32 	%r4497, %r339, -1131474031;
	shr.u32 	%r4498, %r4497, 15;
	mul.lo.s32 	%r4499, %r4498, 44488;
	sub.s32 	%r4500, %r339, %r4499;
	mul.lo.s32 	%r4501, %r4500, 48271;
	mul.lo.s32 	%r4502, %r4498, 3399;
	setp.lt.u32 	%p785, %r4501, %r4502;
	xor.b32  	%r4503, %r4502, 2147483647;
	neg.s32 	%r4504, %r4502;
	selp.b32 	%r4505, %r4503, %r4504, %p785;
	add.s32 	%r4506, %r4505, %r4501;
	add.s32 	%r4507, %r4506, -1;
	cvt.rn.f64.u32 	%fd1087, %r4507;
	div.rn.f64 	%fd1088, %fd1087, 0d41DFFFFFFF800000;
	mul.hi.u32 	%r4508, %r4506, -1131474031;
	shr.u32 	%r4509, %r4508, 15;
	mul.lo.s32 	%r4510, %r4509, 44488;
	sub.s32 	%r4511, %r4506, %r4510;
	mul.lo.s32 	%r4512, %r4511, 48271;
	mul.lo.s32 	%r4513, %r4509, 3399;
	setp.lt.u32 	%p786, %r4512, %r4513;
	xor.b32  	%r4514, %r4513, 2147483647;
	neg.s32 	%r4515, %r4513;
	selp.b32 	%r4516, %r4514, %r4515, %p786;
	add.s32 	%r4517, %r4516, %r4512;
	add.s32 	%r4518, %r4517, -1;
	cvt.rn.f64.u32 	%fd1089, %r4518;
	div.rn.f64 	%fd1090, %fd1089, 0d41DFFFFFFF800000;
	mul.f64 	%fd1091, %fd1090, %fd1090;
	fma.rn.f64 	%fd1092, %fd1088, %fd1088, %fd1091;
	setp.le.f64 	%p787, %fd1092, 0d3FF0000000000000;
	selp.u64 	%rd1508, 1, 0, %p787;
	add.s64 	%rd2075, %rd2075, %rd1508;
$L__BB1_364:
	cvt.u32.u64 	%r340, %rd2075;
	add.s32 	%r341, %r259, %r321;
	setp.eq.s32 	%p788, %r341, 0;
	mov.b64 	%rd2079, 1;
	@%p788 bra 	$L__BB1_369;
	cvt.s64.s32 	%rd2077, %r341;
	mov.b64 	%rd2078, 48271;
	mov.b64 	%rd2079, 1;
$L__BB1_366:
	and.b64  	%rd1512, %rd2077, 1;
	setp.eq.b64 	%p789, %rd1512, 1;
	not.pred 	%p790, %p789;
	@%p790 bra 	$L__BB1_368;
	mul.lo.s64 	%rd1513, %rd2079, %rd2078;
	mul.hi.u64 	%rd1514, %rd1513, 8589934597;
	sub.s64 	%rd1515, %rd1513, %rd1514;
	shr.u64 	%rd1516, %rd1515, 1;
	add.s64 	%rd1517, %rd1516, %rd1514;
	shr.u64 	%rd1518, %rd1517, 30;
	mul.lo.s64 	%rd1519, %rd1518, 2147483647;
	sub.s64 	%rd2079, %rd1513, %rd1519;
$L__BB1_368:
	shr.u64 	%rd485, %rd2077, 1;
	mul.lo.s64 	%rd1520, %rd2078, %rd2078;
	mul.hi.u64 	%rd1521, %rd1520, -9223372032559808509;
	shr.u64 	%rd1522, %rd1521, 30;
	mul.lo.s64 	%rd1523, %rd1522, 2147483647;
	sub.s64 	%rd2078, %rd1520, %rd1523;
	setp.gt.u64 	%p791, %rd2077, 1;
	mov.u64 	%rd2077, %rd485;
	@%p791 bra 	$L__BB1_366;
$L__BB1_369:
	setp.lt.u32 	%p792, %r232, 3;
	mul.lo.s64 	%rd1526, %rd2079, %rd36;
	mul.hi.u64 	%rd1527, %rd1526, 8589934597;
	sub.s64 	%rd1528, %rd1526, %rd1527;
	shr.u64 	%rd1529, %rd1528, 1;
	add.s64 	%rd1530, %rd1529, %rd1527;
	shr.u64 	%rd1531, %rd1530, 30;
	cvt.u32.u64 	%r4519, %rd1531;
	mov.b64 	%rd1532, 2147483647;
	cvt.u32.u64 	%r4520, %rd1532;
	mul.lo.s32 	%r4521, %r4519, %r4520;
	cvt.u32.u64 	%r4522, %rd1526;
	sub.s32 	%r6181, %r4522, %r4521;
	mov.b64 	%rd2084, 0;
	@%p792 bra 	$L__BB1_372;
	mov.b32 	%r6180, 0;
	mov.b64 	%rd2084, 0;
$L__BB1_371:
	mul.hi.u32 	%r4524, %r6181, -1131474031;
	shr.u32 	%r4525, %r4524, 15;
	mul.lo.s32 	%r4526, %r4525, 44488;
	sub.s32 	%r4527, %r6181, %r4526;
	mul.lo.s32 	%r4528, %r4527, 48271;
	mul.lo.s32 	%r4529, %r4525, 3399;
	setp.lt.u32 	%p793, %r4528, %r4529;
	xor.b32  	%r4530, %r4529, 2147483647;
	neg.s32 	%r4531, %r4529;
	selp.b32 	%r4532, %r4530, %r4531, %p793;
	add.s32 	%r4533, %r4532, %r4528;
	add.s32 	%r4534, %r4533, -1;
	cvt.rn.f64.u32 	%fd1093, %r4534;
	div.rn.f64 	%fd1094, %fd1093, 0d41DFFFFFFF800000;
	mul.hi.u32 	%r4535, %r4533, -1131474031;
	shr.u32 	%r4536, %r4535, 15;
	mul.lo.s32 	%r4537, %r4536, 44488;
	sub.s32 	%r4538, %r4533, %r4537;
	mul.lo.s32 	%r4539, %r4538, 48271;
	mul.lo.s32 	%r4540, %r4536, 3399;
	setp.lt.u32 	%p794, %r4539, %r4540;
	xor.b32  	%r4541, %r4540, 2147483647;
	neg.s32 	%r4542, %r4540;
	selp.b32 	%r4543, %r4541, %r4542, %p794;
	add.s32 	%r4544, %r4543, %r4539;
	add.s32 	%r4545, %r4544, -1;
	cvt.rn.f64.u32 	%fd1095, %r4545;
	div.rn.f64 	%fd1096, %fd1095, 0d41DFFFFFFF800000;
	mul.f64 	%fd1097, %fd1096, %fd1096;
	fma.rn.f64 	%fd1098, %fd1094, %fd1094, %fd1097;
	setp.le.f64 	%p795, %fd1098, 0d3FF0000000000000;
	selp.u64 	%rd1534, 1, 0, %p795;
	add.s64 	%rd1535, %rd2084, %rd1534;
	mul.hi.u32 	%r4546, %r4544, -1131474031;
	shr.u32 	%r4547, %r4546, 15;
	mul.lo.s32 	%r4548, %r4547, 44488;
	sub.s32 	%r4549, %r4544, %r4548;
	mul.lo.s32 	%r4550, %r4549, 48271;
	mul.lo.s32 	%r4551, %r4547, 3399;
	setp.lt.u32 	%p796, %r4550, %r4551;
	xor.b32  	%r4552, %r4551, 2147483647;
	neg.s32 	%r4553, %r4551;
	selp.b32 	%r4554, %r4552, %r4553, %p796;
	add.s32 	%r4555, %r4554, %r4550;
	add.s32 	%r4556, %r4555, -1;
	cvt.rn.f64.u32 	%fd1099, %r4556;
	div.rn.f64 	%fd1100, %fd1099, 0d41DFFFFFFF800000;
	mul.hi.u32 	%r4557, %r4555, -1131474031;
	shr.u32 	%r4558, %r4557, 15;
	mul.lo.s32 	%r4559, %r4558, 44488;
	sub.s32 	%r4560, %r4555, %r4559;
	mul.lo.s32 	%r4561, %r4560, 48271;
	mul.lo.s32 	%r4562, %r4558, 3399;
	setp.lt.u32 	%p797, %r4561, %r4562;
	xor.b32  	%r4563, %r4562, 2147483647;
	neg.s32 	%r4564, %r4562;
	selp.b32 	%r4565, %r4563, %r4564, %p797;
	add.s32 	%r4566, %r4565, %r4561;
	add.s32 	%r4567, %r4566, -1;
	cvt.rn.f64.u32 	%fd1101, %r4567;
	div.rn.f64 	%fd1102, %fd1101, 0d41DFFFFFFF800000;
	mul.f64 	%fd1103, %fd1102, %fd1102;
	fma.rn.f64 	%fd1104, %fd1100, %fd1100, %fd1103;
	setp.le.f64 	%p798, %fd1104, 0d3FF0000000000000;
	selp.u64 	%rd1536, 1, 0, %p798;
	add.s64 	%rd1537, %rd1535, %rd1536;
	mul.hi.u32 	%r4568, %r4566, -1131474031;
	shr.u32 	%r4569, %r4568, 15;
	mul.lo.s32 	%r4570, %r4569, 44488;
	sub.s32 	%r4571, %r4566, %r4570;
	mul.lo.s32 	%r4572, %r4571, 48271;
	mul.lo.s32 	%r4573, %r4569, 3399;
	setp.lt.u32 	%p799, %r4572, %r4573;
	xor.b32  	%r4574, %r4573, 2147483647;
	neg.s32 	%r4575, %r4573;
	selp.b32 	%r4576, %r4574, %r4575, %p799;
	add.s32 	%r4577, %r4576, %r4572;
	add.s32 	%r4578, %r4577, -1;
	cvt.rn.f64.u32 	%fd1105, %r4578;
	div.rn.f64 	%fd1106, %fd1105, 0d41DFFFFFFF800000;
	mul.hi.u32 	%r4579, %r4577, -1131474031;
	shr.u32 	%r4580, %r4579, 15;
	mul.lo.s32 	%r4581, %r4580, 44488;
	sub.s32 	%r4582, %r4577, %r4581;
	mul.lo.s32 	%r4583, %r4582, 48271;
	mul.lo.s32 	%r4584, %r4580, 3399;
	setp.lt.u32 	%p800, %r4583, %r4584;
	xor.b32  	%r4585, %r4584, 2147483647;
	neg.s32 	%r4586, %r4584;
	selp.b32 	%r4587, %r4585, %r4586, %p800;
	add.s32 	%r4588, %r4587, %r4583;
	add.s32 	%r4589, %r4588, -1;
	cvt.rn.f64.u32 	%fd1107, %r4589;
	div.rn.f64 	%fd1108, %fd1107, 0d41DFFFFFFF800000;
	mul.f64 	%fd1109, %fd1108, %fd1108;
	fma.rn.f64 	%fd1110, %fd1106, %fd1106, %fd1109;
	setp.le.f64 	%p801, %fd1110, 0d3FF0000000000000;
	selp.u64 	%rd1538, 1, 0, %p801;
	add.s64 	%rd1539, %rd1537, %rd1538;
	mul.hi.u32 	%r4590, %r4588, -1131474031;
	shr.u32 	%r4591, %r4590, 15;
	mul.lo.s32 	%r4592, %r4591, 44488;
	sub.s32 	%r4593, %r4588, %r4592;
	mul.lo.s32 	%r4594, %r4593, 48271;
	mul.lo.s32 	%r4595, %r4591, 3399;
	setp.lt.u32 	%p802, %r4594, %r4595;
	xor.b32  	%r4596, %r4595, 2147483647;
	neg.s32 	%r4597, %r4595;
	selp.b32 	%r4598, %r4596, %r4597, %p802;
	add.s32 	%r4599, %r4598, %r4594;
	add.s32 	%r4600, %r4599, -1;
	cvt.rn.f64.u32 	%fd1111, %r4600;
	div.rn.f64 	%fd1112, %fd1111, 0d41DFFFFFFF800000;
	mul.hi.u32 	%r4601, %r4599, -1131474031;
	shr.u32 	%r4602, %r4601, 15;
	mul.lo.s32 	%r4603, %r4602, 44488;
	sub.s32 	%r4604, %r4599, %r4603;
	mul.lo.s32 	%r4605, %r4604, 48271;
	mul.lo.s32 	%r4606, %r4602, 3399;
	setp.lt.u32 	%p803, %r4605, %r4606;
	xor.b32  	%r4607, %r4606, 2147483647;
	neg.s32 	%r4608, %r4606;
	selp.b32 	%r4609, %r4607, %r4608, %p803;
	add.s32 	%r6181, %r4609, %r4605;
	add.s32 	%r4610, %r6181, -1;
	cvt.rn.f64.u32 	%fd1113, %r4610;
	div.rn.f64 	%fd1114, %fd1113, 0d41DFFFFFFF800000;
	mul.f64 	%fd1115, %fd1114, %fd1114;
	fma.rn.f64 	%fd1116, %fd1112, %fd1112, %fd1115;
	setp.le.f64 	%p804, %fd1116, 0d3FF0000000000000;
	selp.u64 	%rd1540, 1, 0, %p804;
	add.s64 	%rd2084, %rd1539, %rd1540;
	add.s32 	%r6180, %r6180, 4;
	setp.ne.s32 	%p805, %r6180, %r234;
	@%p805 bra 	$L__BB1_371;
$L__BB1_372:
	setp.eq.s32 	%p806, %r233, 0;
	@%p806 bra 	$L__BB1_376;
	setp.eq.s32 	%p807, %r233, 1;
	mul.hi.u32 	%r4611, %r6181, -1131474031;
	shr.u32 	%r4612, %r4611, 15;
	mul.lo.s32 	%r4613, %r4612, 44488;
	sub.s32 	%r4614, %r6181, %r4613;
	mul.lo.s32 	%r4615, %r4614, 48271;
	mul.lo.s32 	%r4616, %r4612, 3399;
	setp.lt.u32 	%p808, %r4615, %r4616;
	xor.b32  	%r4617, %r4616, 2147483647;
	neg.s32 	%r4618, %r4616;
	selp.b32 	%r4619, %r4617, %r4618, %p808;
	add.s32 	%r4620, %r4619, %r4615;
	add.s32 	%r4621, %r4620, -1;
	cvt.rn.f64.u32 	%fd1117, %r4621;
	div.rn.f64 	%fd1118, %fd1117, 0d41DFFFFFFF800000;
	mul.hi.u32 	%r4622, %r4620, -1131474031;
	shr.u32 	%r4623, %r4622, 15;
	mul.lo.s32 	%r4624, %r4623, 44488;
	sub.s32 	%r4625, %r4620, %r4624;
	mul.lo.s32 	%r4626, %r4625, 48271;
	mul.lo.s32 	%r4627, %r4623, 3399;
	setp.lt.u32 	%p809, %r4626, %r4627;
	xor.b32  	%r4628, %r4627, 2147483647;
	neg.s32 	%r4629, %r4627;
	selp.b32 	%r4630, %r4628, %r4629, %p809;
	add.s32 	%r348, %r4630, %r4626;
	add.s32 	%r4631, %r348, -1;
	cvt.rn.f64.u32 	%fd1119, %r4631;
	div.rn.f64 	%fd1120, %fd1119, 0d41DFFFFFFF800000;
	mul.f64 	%fd1121, %fd1120, %fd1120;
	fma.rn.f64 	%fd1122, %fd1118, %fd1118, %fd1121;
	setp.le.f64 	%p810, %fd1122, 0d3FF0000000000000;
	selp.u64 	%rd1541, 1, 0, %p810;
	add.s64 	%rd2084, %rd2084, %rd1541;
	@%p807 bra 	$L__BB1_376;
	setp.eq.s32 	%p811, %r233, 2;
	mul.hi.u32 	%r4632, %r348, -1131474031;
	shr.u32 	%r4633, %r4632, 15;
	mul.lo.s32 	%r4634, %r4633, 44488;
	sub.s32 	%r4635, %r348, %r4634;
	mul.lo.s32 	%r4636, %r4635, 48271;
	mul.lo.s32 	%r4637, %r4633, 3399;
	setp.lt.u32 	%p812, %r4636, %r4637;
	xor.b32  	%r4638, %r4637, 2147483647;
	neg.s32 	%r4639, %r4637;
	selp.b32 	%r4640, %r4638, %r4639, %p812;
	add.s32 	%r4641, %r4640, %r4636;
	add.s32 	%r4642, %r4641, -1;
	cvt.rn.f64.u32 	%fd1123, %r4642;
	div.rn.f64 	%fd1124, %fd1123, 0d41DFFFFFFF800000;
	mul.hi.u32 	%r4643, %r4641, -1131474031;
	shr.u32 	%r4644, %r4643, 15;
	mul.lo.s32 	%r4645, %r4644, 44488;
	sub.s32 	%r4646, %r4641, %r4645;
	mul.lo.s32 	%r4647, %r4646, 48271;
	mul.lo.s32 	%r4648, %r4644, 3399;
	setp.lt.u32 	%p813, %r4647, %r4648;
	xor.b32  	%r4649, %r4648, 2147483647;
	neg.s32 	%r4650, %r4648;
	selp.b32 	%r4651, %r4649, %r4650, %p813;
	add.s32 	%r349, %r4651, %r4647;
	add.s32 	%r4652, %r349, -1;
	cvt.rn.f64.u32 	%fd1125, %r4652;
	div.rn.f64 	%fd1126, %fd1125, 0d41DFFFFFFF800000;
	mul.f64 	%fd1127, %fd1126, %fd1126;
	fma.rn.f64 	%fd1128, %fd1124, %fd1124, %fd1127;
	setp.le.f64 	%p814, %fd1128, 0d3FF0000000000000;
	selp.u64 	%rd1542, 1, 0, %p814;
	add.s64 	%rd2084, %rd2084, %rd1542;
	@%p811 bra 	$L__BB1_376;
	mul.hi.u32 	%r4653, %r349, -1131474031;
	shr.u32 	%r4654, %r4653, 15;
	mul.lo.s32 	%r4655, %r4654, 44488;
	sub.s32 	%r4656, %r349, %r4655;
	mul.lo.s32 	%r4657, %r4656, 48271;
	mul.lo.s32 	%r4658, %r4654, 3399;
	setp.lt.u32 	%p815, %r4657, %r4658;
	xor.b32  	%r4659, %r4658, 2147483647;
	neg.s32 	%r4660, %r4658;
	selp.b32 	%r4661, %r4659, %r4660, %p815;
	add.s32 	%r4662, %r4661, %r4657;
	add.s32 	%r4663, %r4662, -1;
	cvt.rn.f64.u32 	%fd1129, %r4663;
	div.rn.f64 	%fd1130, %fd1129, 0d41DFFFFFFF800000;
	mul.hi.u32 	%r4664, %r4662, -1131474031;
	shr.u32 	%r4665, %r4664, 15;
	mul.lo.s32 	%r4666, %r4665, 44488;
	sub.s32 	%r4667, %r4662, %r4666;
	mul.lo.s32 	%r4668, %r4667, 48271;
	mul.lo.s32 	%r4669, %r4665, 3399;
	setp.lt.u32 	%p816, %r4668, %r4669;
	xor.b32  	%r4670, %r4669, 2147483647;
	neg.s32 	%r4671, %r4669;
	selp.b32 	%r4672, %r4670, %r4671, %p816;
	add.s32 	%r4673, %r4672, %r4668;
	add.s32 	%r4674, %r4673, -1;
	cvt.rn.f64.u32 	%fd1131, %r4674;
	div.rn.f64 	%fd1132, %fd1131, 0d41DFFFFFFF800000;
	mul.f64 	%fd1133, %fd1132, %fd1132;
	fma.rn.f64 	%fd1134, %fd1130, %fd1130, %fd1133;
	setp.le.f64 	%p817, %fd1134, 0d3FF0000000000000;
	selp.u64 	%rd1543, 1, 0, %p817;
	add.s64 	%rd2084, %rd2084, %rd1543;
$L__BB1_376:
	cvt.u32.u64 	%r350, %rd2084;
	add.s32 	%r351, %r341, %r248;
	setp.eq.s32 	%p818, %r351, 0;
	mov.b64 	%rd2088, 1;
	@%p818 bra 	$L__BB1_381;
	cvt.s64.s32 	%rd2086, %r351;
	mov.b64 	%rd2087, 48271;
	mov.b64 	%rd2088, 1;
$L__BB1_378:
	and.b64  	%rd1547, %rd2086, 1;
	setp.eq.b64 	%p819, %rd1547, 1;
	not.pred 	%p820, %p819;
	@%p820 bra 	$L__BB1_380;
	mul.lo.s64 	%rd1548, %rd2088, %rd2087;
	mul.hi.u64 	%rd1549, %rd1548, 8589934597;
	sub.s64 	%rd1550, %rd1548, %rd1549;
	shr.u64 	%rd1551, %rd1550, 1;
	add.s64 	%rd1552, %rd1551, %rd1549;
	shr.u64 	%rd1553, %rd1552, 30;
	mul.lo.s64 	%rd1554, %rd1553, 2147483647;
	sub.s64 	%rd2088, %rd1548, %rd1554;
$L__BB1_380:
	shr.u64 	%rd502, %rd2086, 1;
	mul.lo.s64 	%rd1555, %rd2087, %rd2087;
	mul.hi.u64 	%rd1556, %rd1555, -9223372032559808509;
	shr.u64 	%rd1557, %rd1556, 30;
	mul.lo.s64 	%rd1558, %rd1557, 2147483647;
	sub.s64 	%rd2087, %rd1555, %rd1558;
	setp.gt.u64 	%p821, %rd2086, 1;
	mov.u64 	%rd2086, %rd502;
	@%p821 bra 	$L__BB1_378;
$L__BB1_381:
	setp.lt.u32 	%p822, %r232, 3;
	mul.lo.s64 	%rd1561, %rd2088, %rd36;
	mul.hi.u64 	%rd1562, %rd1561, 8589934597;
	sub.s64 	%rd1563, %rd1561, %rd1562;
	shr.u64 	%rd1564, %rd1563, 1;
	add.s64 	%rd1565, %rd1564, %rd1562;
	shr.u64 	%rd1566, %rd1565, 30;
	cvt.u32.u64 	%r4675, %rd1566;
	mov.b64 	%rd1567, 2147483647;
	cvt.u32.u64 	%r4676, %rd1567;
	mul.lo.s32 	%r4677, %r4675, %r4676;
	cvt.u32.u64 	%r4678, %rd1561;
	sub.s32 	%r6184, %r4678, %r4677;
	mov.b64 	%rd2093, 0;
	@%p822 bra 	$L__BB1_384;
	mov.b32 	%r6183, 0;
	mov.b64 	%rd2093, 0;
$L__BB1_383:
	mul.hi.u32 	%r4680, %r6184, -1131474031;
	shr.u32 	%r4681, %r4680, 15;
	mul.lo.s32 	%r4682, %r4681, 44488;
	sub.s32 	%r4683, %r6184, %r4682;
	mul.lo.s32 	%r4684, %r4683, 48271;
	mul.lo.s32 	%r4685, %r4681, 3399;
	setp.lt.u32 	%p823, %r4684, %r4685;
	xor.b32  	%r4686, %r4685, 2147483647;
	neg.s32 	%r4687, %r4685;
	selp.b32 	%r4688, %r4686, %r4687, %p823;
	add.s32 	%r4689, %r4688, %r4684;
	add.s32 	%r4690, %r4689, -1;
	cvt.rn.f64.u32 	%fd1135, %r4690;
	div.rn.f64 	%fd1136, %fd1135, 0d41DFFFFFFF800000;
	mul.hi.u32 	%r4691, %r4689, -1131474031;
	shr.u32 	%r4692, %r4691, 15;
	mul.lo.s32 	%r4693, %r4692, 44488;
	sub.s32 	%r4694, %r4689, %r4693;
	mul.lo.s32 	%r4695, %r4694, 48271;
	mul.lo.s32 	%r4696, %r4692, 3399;
	setp.lt.u32 	%p824, %r4695, %r4696;
	xor.b32  	%r4697, %r4696, 2147483647;
	neg.s32 	%r4698, %r4696;
	selp.b32 	%r4699, %r4697, %r4698, %p824;
	add.s32 	%r4700, %r4699, %r4695;
	add.s32 	%r4701, %r4700, -1;
	cvt.rn.f64.u32 	%fd1137, %r4701;
	div.rn.f64 	%fd1138, %fd1137, 0d41DFFFFFFF800000;
	mul.f64 	%fd1139, %fd1138, %fd1138;
	fma.rn.f64 	%fd1140, %fd1136, %fd1136, %fd1139;
	setp.le.f64 	%p825, %fd1140, 0d3FF0000000000000;
	selp.u64 	%rd1569, 1, 0, %p825;
	add.s64 	%rd1570, %rd2093, %rd1569;
	mul.hi.u32 	%r4702, %r4700, -1131474031;
	shr.u32 	%r4703, %r4702, 15;
	mul.lo.s32 	%r4704, %r4703, 44488;
	sub.s32 	%r4705, %r4700, %r4704;
	mul.lo.s32 	%r4706, %r4705, 48271;
	mul.lo.s32 	%r4707, %r4703, 3399;
	setp.lt.u32 	%p826, %r4706, %r4707;
	xor.b32  	%r4708, %r4707, 2147483647;
	neg.s32 	%r4709, %r4707;
	selp.b32 	%r4710, %r4708, %r4709, %p826;
	add.s32 	%r4711, %r4710, %r4706;
	add.s32 	%r4712, %r4711, -1;
	cvt.rn.f64.u32 	%fd1141, %r4712;
	div.rn.f64 	%fd1142, %fd1141, 0d41DFFFFFFF800000;
	mul.hi.u32 	%r4713, %r4711, -1131474031;
	shr.u32 	%r4714, %r4713, 15;
	mul.lo.s32 	%r4715, %r4714, 44488;
	sub.s32 	%r4716, %r4711, %r4715;
	mul.lo.s32 	%r4717, %r4716, 48271;
	mul.lo.s32 	%r4718, %r4714, 3399;
	setp.lt.u32 	%p827, %r4717, %r4718;
	xor.b32  	%r4719, %r4718, 2147483647;
	neg.s32 	%r4720, %r4718;
	selp.b32 	%r4721, %r4719, %r4720, %p827;
	add.s32 	%r4722, %r4721, %r4717;
	add.s32 	%r4723, %r4722, -1;
	cvt.rn.f64.u32 	%fd1143, %r4723;
	div.rn.f64 	%fd1144, %fd1143, 0d41DFFFFFFF800000;
	mul.f64 	%fd1145, %fd1144, %fd1144;
	fma.rn.f64 	%fd1146, %fd1142, %fd1142, %fd1145;
	setp.le.f64 	%p828, %fd1146, 0d3FF0000000000000;
	selp.u64 	%rd1571, 1, 0, %p828;
	add.s64 	%rd1572, %rd1570, %rd1571;
	mul.hi.u32 	%r4724, %r4722, -1131474031;
	shr.u32 	%r4725, %r4724, 15;
	mul.lo.s32 	%r4726, %r4725, 44488;
	sub.s32 	%r4727, %r4722, %r4726;
	mul.lo.s32 	%r4728, %r4727, 48271;
	mul.lo.s32 	%r4729, %r4725, 3399;
	setp.lt.u32 	%p829, %r4728, %r4729;
	xor.b32  	%r4730, %r4729, 2147483647;
	neg.s32 	%r4731, %r4729;
	selp.b32 	%r4732, %r4730, %r4731, %p829;
	add.s32 	%r4733, %r4732, %r4728;
	add.s32 	%r4734, %r4733, -1;
	cvt.rn.f64.u32 	%fd1147, %r4734;
	div.rn.f64 	%fd1148, %fd1147, 0d41DFFFFFFF800000;
	mul.hi.u32 	%r4735, %r4733, -1131474031;
	shr.u32 	%r4736, %r4735, 15;
	mul.lo.s32 	%r4737, %r4736, 44488;
	sub.s32 	%r4738, %r4733, %r4737;
	mul.lo.s32 	%r4739, %r4738, 48271;
	mul.lo.s32 	%r4740, %r4736, 3399;
	setp.lt.u32 	%p830, %r4739, %r4740;
	xor.b32  	%r4741, %r4740, 2147483647;
	neg.s32 	%r4742, %r4740;
	selp.b32 	%r4743, %r4741, %r4742, %p830;
	add.s32 	%r4744, %r4743, %r4739;
	add.s32 	%r4745, %r4744, -1;
	cvt.rn.f64.u32 	%fd1149, %r4745;
	div.rn.f64 	%fd1150, %fd1149, 0d41DFFFFFFF800000;
	mul.f64 	%fd1151, %fd1150, %fd1150;
	fma.rn.f64 	%fd1152, %fd1148, %fd1148, %fd1151;
	setp.le.f64 	%p831, %fd1152, 0d3FF0000000000000;
	selp.u64 	%rd1573, 1, 0, %p831;
	add.s64 	%rd1574, %rd1572, %rd1573;
	mul.hi.u32 	%r4746, %r4744, -1131474031;
	shr.u32 	%r4747, %r4746, 15;
	mul.lo.s32 	%r4748, %r4747, 44488;
	sub.s32 	%r4749, %r4744, %r4748;
	mul.lo.s32 	%r4750, %r4749, 48271;
	mul.lo.s32 	%r4751, %r4747, 3399;
	setp.lt.u32 	%p832, %r4750, %r4751;
	xor.b32  	%r4752, %r4751, 2147483647;
	neg.s32 	%r4753, %r4751;
	selp.b32 	%r4754, %r4752, %r4753, %p832;
	add.s32 	%r4755, %r4754, %r4750;
	add.s32 	%r4756, %r4755, -1;
	cvt.rn.f64.u32 	%fd1153, %r4756;
	div.rn.f64 	%fd1154, %fd1153, 0d41DFFFFFFF800000;
	mul.hi.u32 	%r4757, %r4755, -1131474031;
	shr.u32 	%r4758, %r4757, 15;
	mul.lo.s32 	%r4759, %r4758, 44488;
	sub.s32 	%r4760, %r4755, %r4759;
	mul.lo.s32 	%r4761, %r4760, 48271;
	mul.lo.s32 	%r4762, %r4758, 3399;
	setp.lt.u32 	%p833, %r4761, %r4762;
	xor.b32  	%r4763, %r4762, 2147483647;
	neg.s32 	%r4764, %r4762;
	selp.b32 	%r4765, %r4763, %r4764, %p833;
	add.s32 	%r6184, %r4765, %r4761;
	add.s32 	%r4766, %r6184, -1;
	cvt.rn.f64.u32 	%fd1155, %r4766;
	div.rn.f64 	%fd1156, %fd1155, 0d41DFFFFFFF800000;
	mul.f64 	%fd1157, %fd1156, %fd1156;
	fma.rn.f64 	%fd1158, %fd1154, %fd1154, %fd1157;
	setp.le.f64 	%p834, %fd1158, 0d3FF0000000000000;
	selp.u64 	%rd1575, 1, 0, %p834;
	add.s64 	%rd2093, %rd1574, %rd1575;
	add.s32 	%r6183, %r6183, 4;
	setp.ne.s32 	%p835, %r6183, %r234;
	@%p835 bra 	$L__BB1_383;
$L__BB1_384:
	setp.eq.s32 	%p836, %r233, 0;
	@%p836 bra 	$L__BB1_388;
	setp.eq.s32 	%p837, %r233, 1;
	mul.hi.u32 	%r4767, %r6184, -1131474031;
	shr.u32 	%r4768, %r4767, 15;
	mul.lo.s32 	%r4769, %r4768, 44488;
	sub.s32 	%r4770, %r6184, %r4769;
	mul.lo.s32 	%r4771, %r4770, 48271;
	mul.lo.s32 	%r4772, %r4768, 3399;
	setp.lt.u32 	%p838, %r4771, %r4772;
	xor.b32  	%r4773, %r4772, 2147483647;
	neg.s32 	%r4774, %r4772;
	selp.b32 	%r4775, %r4773, %r4774, %p838;
	add.s32 	%r4776, %r4775, %r4771;
	add.s32 	%r4777, %r4776, -1;
	cvt.rn.f64.u32 	%fd1159, %r4777;
	div.rn.f64 	%fd1160, %fd1159, 0d41DFFFFFFF800000;
	mul.hi.u32 	%r4778, %r4776, -1131474031;
	shr.u32 	%r4779, %r4778, 15;
	mul.lo.s32 	%r4780, %r4779, 44488;
	sub.s32 	%r4781, %r4776, %r4780;
	mul.lo.s32 	%r4782, %r4781, 48271;
	mul.lo.s32 	%r4783, %r4779, 3399;
	setp.lt.u32 	%p839, %r4782, %r4783;
	xor.b32  	%r4784, %r4783, 2147483647;
	neg.s32 	%r4785, %r4783;
	selp.b32 	%r4786, %r4784, %r4785, %p839;
	add.s32 	%r358, %r4786, %r4782;
	add.s32 	%r4787, %r358, -1;
	cvt.rn.f64.u32 	%fd1161, %r4787;
	div.rn.f64 	%fd1162, %fd1161, 0d41DFFFFFFF800000;
	mul.f64 	%fd1163, %fd1162, %fd1162;
	fma.rn.f64 	%fd1164, %fd1160, %fd1160, %fd1163;
	setp.le.f64 	%p840, %fd1164, 0d3FF0000000000000;
	selp.u64 	%rd1576, 1, 0, %p840;
	add.s64 	%rd2093, %rd2093, %rd1576;
	@%p837 bra 	$L__BB1_388;
	setp.eq.s32 	%p841, %r233, 2;
	mul.hi.u32 	%r4788, %r358, -1131474031;
	shr.u32 	%r4789, %r4788, 15;
	mul.lo.s32 	%r4790, %r4789, 44488;
	sub.s32 	%r4791, %r358, %r4790;
	mul.lo.s32 	%r4792, %r4791, 48271;
	mul.lo.s32 	%r4793, %r4789, 3399;
	setp.lt.u32 	%p842, %r4792, %r4793;
	xor.b32  	%r4794, %r4793, 2147483647;
	neg.s32 	%r4795, %r4793;
	selp.b32 	%r4796, %r4794, %r4795, %p842;
	add.s32 	%r4797, %r4796, %r4792;
	add.s32 	%r4798, %r4797, -1;
	cvt.rn.f64.u32 	%fd1165, %r4798;
	div.rn.f64 	%fd1166, %fd1165, 0d41DFFFFFFF800000;
	mul.hi.u32 	%r4799, %r4797, -1131474031;
	shr.u32 	%r4800, %r4799, 15;
	mul.lo.s32 	%r4801, %r4800, 44488;
	sub.s32 	%r4802, %r4797, %r4801;
	mul.lo.s32 	%r4803, %r4802, 48271;
	mul.lo.s32 	%r4804, %r4800, 3399;
	setp.lt.u32 	%p843, %r4803, %r4804;
	xor.b32  	%r4805, %r4804, 2147483647;
	neg.s32 	%r4806, %r4804;
	selp.b32 	%r4807, %r4805, %r4806, %p843;
	add.s32 	%r359, %r4807, %r4803;
	add.s32 	%r4808, %r359, -1;
	cvt.rn.f64.u32 	%fd1167, %r4808;
	div.rn.f64 	%fd1168, %fd1167, 0d41DFFFFFFF800000;
	mul.f64 	%fd1169, %fd1168, %fd1168;
	fma.rn.f64 	%fd1170, %fd1166, %fd1166, %fd1169;
	setp.le.f64 	%p844, %fd1170, 0d3FF0000000000000;
	selp.u64 	%rd1577, 1, 0, %p844;
	add.s64 	%rd2093, %rd2093, %rd1577;
	@%p841 bra 	$L__BB1_388;
	mul.hi.u32 	%r4809, %r359, -1131474031;
	shr.u32 	%r4810, %r4809, 15;
	mul.lo.s32 	%r4811, %r4810, 44488;
	sub.s32 	%r4812, %r359, %r4811;
	mul.lo.s32 	%r4813, %r4812, 48271;
	mul.lo.s32 	%r4814, %r4810, 3399;
	setp.lt.u32 	%p845, %r4813, %r4814;
	xor.b32  	%r4815, %r4814, 2147483647;
	neg.s32 	%r4816, %r4814;
	selp.b32 	%r4817, %r4815, %r4816, %p845;
	add.s32 	%r4818, %r4817, %r4813;
	add.s32 	%r4819, %r4818, -1;
	cvt.rn.f64.u32 	%fd1171, %r4819;
	div.rn.f64 	%fd1172, %fd1171, 0d41DFFFFFFF800000;
	mul.hi.u32 	%r4820, %r4818, -1131474031;
	shr.u32 	%r4821, %r4820, 15;
	mul.lo.s32 	%r4822, %r4821, 44488;
	sub.s32 	%r4823, %r4818, %r4822;
	mul.lo.s32 	%r4824, %r4823, 48271;
	mul.lo.s32 	%r4825, %r4821, 3399;
	setp.lt.u32 	%p846, %r4824, %r4825;
	xor.b32  	%r4826, %r4825, 2147483647;
	neg.s32 	%r4827, %r4825;
	selp.b32 	%r4828, %r4826, %r4827, %p846;
	add.s32 	%r4829, %r4828, %r4824;
	add.s32 	%r4830, %r4829, -1;
	cvt.rn.f64.u32 	%fd1173, %r4830;
	div.rn.f64 	%fd1174, %fd1173, 0d41DFFFFFFF800000;
	mul.f64 	%fd1175, %fd1174, %fd1174;
	fma.rn.f64 	%fd1176, %fd1172, %fd1172, %fd1175;
	setp.le.f64 	%p847, %fd1176, 0d3FF0000000000000;
	selp.u64 	%rd1578, 1, 0, %p847;
	add.s64 	%rd2093, %rd2093, %rd1578;
$L__BB1_388:
	cvt.u32.u64 	%r360, %rd2093;
	add.s32 	%r361, %r280, %r321;
	setp.eq.s32 	%p848, %r361, 0;
	mov.b64 	%rd2097, 1;
	@%p848 bra 	$L__BB1_393;
	cvt.s64.s32 	%rd2095, %r361;
	mov.b64 	%rd2096, 48271;
	mov.b64 	%rd2097, 1;
$L__BB1_390:
	and.b64  	%rd1582, %rd2095, 1;
	setp.eq.b64 	%p849, %rd1582, 1;
	not.pred 	%p850, %p849;
	@%p850 bra 	$L__BB1_392;
	mul.lo.s64 	%rd1583, %rd2097, %rd2096;
	mul.hi.u64 	%rd1584, %rd1583, 8589934597;
	sub.s64 	%rd1585, %rd1583, %rd1584;
	shr.u64 	%rd1586, %rd1585, 1;
	add.s64 	%rd1587, %rd1586, %rd1584;
	shr.u64 	%rd1588, %rd1587, 30;
	mul.lo.s64 	%rd1589, %rd1588, 2147483647;
	sub.s64 	%rd2097, %rd1583, %rd1589;
$L__BB1_392:
	shr.u64 	%rd519, %rd2095, 1;
	mul.lo.s64 	%rd1590, %rd2096, %rd2096;
	mul.hi.u64 	%rd1591, %rd1590, -9223372032559808509;
	shr.u64 	%rd1592, %rd1591, 30;
	mul.lo.s64 	%rd1593, %rd1592, 2147483647;
	sub.s64 	%rd2096, %rd1590, %rd1593;
	setp.gt.u64 	%p851, %rd2095, 1;
	mov.u64 	%rd2095, %rd519;
	@%p851 bra 	$L__BB1_390;
$L__BB1_393:
	setp.lt.u32 	%p852, %r232, 3;
	mul.lo.s64 	%rd1596, %rd2097, %rd36;
	mul.hi.u64 	%rd1597, %rd1596, 8589934597;
	sub.s64 	%rd1598, %rd1596, %rd1597;
	shr.u64 	%rd1599, %rd1598, 1;
	add.s64 	%rd1600, %rd1599, %rd1597;
	shr.u64 	%rd1601, %rd1600, 30;
	cvt.u32.u64 	%r4831, %rd1601;
	mov.b64 	%rd1602, 2147483647;
	cvt.u32.u64 	%r4832, %rd1602;
	mul.lo.s32 	%r4833, %r4831, %r4832;
	cvt.u32.u64 	%r4834, %rd1596;
	sub.s32 	%r6187, %r4834, %r4833;
	mov.b64 	%rd2102, 0;
	@%p852 bra 	$L__BB1_396;
	mov.b32 	%r6186, 0;
	mov.b64 	%rd2102, 0;
$L__BB1_395:
	mul.hi.u32 	%r4836, %r6187, -1131474031;
	shr.u32 	%r4837, %r4836, 15;
	mul.lo.s32 	%r4838, %r4837, 44488;
	sub.s32 	%r4839, %r6187, %r4838;
	mul.lo.s32 	%r4840, %r4839, 48271;
	mul.lo.s32 	%r4841, %r4837, 3399;
	setp.lt.u32 	%p853, %r4840, %r4841;
	xor.b32  	%r4842, %r4841, 2147483647;
	neg.s32 	%r4843, %r4841;
	selp.b32 	%r4844, %r4842, %r4843, %p853;
	add.s32 	%r4845, %r4844, %r4840;
	add.s32 	%r4846, %r4845, -1;
	cvt.rn.f64.u32 	%fd1177, %r4846;
	div.rn.f64 	%fd1178, %fd1177, 0d41DFFFFFFF800000;
	mul.hi.u32 	%r4847, %r4845, -1131474031;
	shr.u32 	%r4848, %r4847, 15;
	mul.lo.s32 	%r4849, %r4848, 44488;
	sub.s32 	%r4850, %r4845, %r4849;
	mul.lo.s32 	%r4851, %r4850, 48271;
	mul.lo.s32 	%r4852, %r4848, 3399;
	setp.lt.u32 	%p854, %r4851, %r4852;
	xor.b32  	%r4853, %r4852, 2147483647;
	neg.s32 	%r4854, %r4852;
	selp.b32 	%r4855, %r4853, %r4854, %p854;
	add.s32 	%r4856, %r4855, %r4851;
	add.s32 	%r4857, %r4856, -1;
	cvt.rn.f64.u32 	%fd1179, %r4857;
	div.rn.f64 	%fd1180, %fd1179, 0d41DFFFFFFF800000;
	mul.f64 	%fd1181, %fd1180, %fd1180;
	fma.rn.f64 	%fd1182, %fd1178, %fd1178, %fd1181;
	setp.le.f64 	%p855, %fd1182, 0d3FF0000000000000;
	selp.u64 	%rd1604, 1, 0, %p855;
	add.s64 	%rd1605, %rd2102, %rd1604;
	mul.hi.u32 	%r4858, %r4856, -1131474031;
	shr.u32 	%r4859, %r4858, 15;
	mul.lo.s32 	%r4860, %r4859, 44488;
	sub.s32 	%r4861, %r4856, %r4860;
	mul.lo.s32 	%r4862, %r4861, 48271;
	mul.lo.s32 	%r4863, %r4859, 3399;
	setp.lt.u32 	%p856, %r4862, %r4863;
	xor.b32  	%r4864, %r4863, 2147483647;
	neg.s32 	%r4865, %r4863;
	selp.b32 	%r4866, %r4864, %r4865, %p856;
	add.s32 	%r4867, %r4866, %r4862;
	add.s32 	%r4868, %r4867, -1;
	cvt.rn.f64.u32 	%fd1183, %r4868;
	div.rn.f64 	%fd1184, %fd1183, 0d41DFFFFFFF800000;
	mul.hi.u32 	%r4869, %r4867, -1131474031;
	shr.u32 	%r4870, %r4869, 15;
	mul.lo.s32 	%r4871, %r4870, 44488;
	sub.s32 	%r4872, %r4867, %r4871;
	mul.lo.s32 	%r4873, %r4872, 48271;
	mul.lo.s32 	%r4874, %r4870, 3399;
	setp.lt.u32 	%p857, %r4873, %r4874;
	xor.b32  	%r4875, %r4874, 2147483647;
	neg.s32 	%r4876, %r4874;
	selp.b32 	%r4877, %r4875, %r4876, %p857;
	add.s32 	%r4878, %r4877, %r4873;
	add.s32 	%r4879, %r4878, -1;
	cvt.rn.f64.u32 	%fd1185, %r4879;
	div.rn.f64 	%fd1186, %fd1185, 0d41DFFFFFFF800000;
	mul.f64 	%fd1187, %fd1186, %fd1186;
	fma.rn.f64 	%fd1188, %fd1184, %fd1184, %fd1187;
	setp.le.f64 	%p858, %fd1188, 0d3FF0000000000000;
	selp.u64 	%rd1606, 1, 0, %p858;
	add.s64 	%rd1607, %rd1605, %rd1606;
	mul.hi.u32 	%r4880, %r4878, -1131474031;
	shr.u32 	%r4881, %r4880, 15;
	mul.lo.s32 	%r4882, %r4881, 44488;
	sub.s32 	%r4883, %r4878, %r4882;
	mul.lo.s32 	%r4884, %r4883, 48271;
	mul.lo.s32 	%r4885, %r4881, 3399;
	setp.lt.u32 	%p859, %r4884, %r4885;
	xor.b32  	%r4886, %r4885, 2147483647;
	neg.s32 	%r4887, %r4885;
	selp.b32 	%r4888, %r4886, %r4887, %p859;
	add.s32 	%r4889, %r4888, %r4884;
	add.s32 	%r4890, %r4889, -1;
	cvt.rn.f64.u32 	%fd1189, %r4890;
	div.rn.f64 	%fd1190, %fd1189, 0d41DFFFFFFF800000;
	mul.hi.u32 	%r4891, %r4889, -1131474031;
	shr.u32 	%r4892, %r4891, 15;
	mul.lo.s32 	%r4893, %r4892, 44488;
	sub.s32 	%r4894, %r4889, %r4893;
	mul.lo.s32 	%r4895, %r4894, 48271;
	mul.lo.s32 	%r4896, %r4892, 3399;
	setp.lt.u32 	%p860, %r4895, %r4896;
	xor.b32  	%r4897, %r4896, 2147483647;
	neg.s32 	%r4898, %r4896;
	selp.b32 	%r4899, %r4897, %r4898, %p860;
	add.s32 	%r4900, %r4899, %r4895;
	add.s32 	%r4901, %r4900, -1;
	cvt.rn.f64.u32 	%fd1191, %r4901;
	div.rn.f64 	%fd1192, %fd1191, 0d41DFFFFFFF800000;
	mul.f64 	%fd1193, %fd1192, %fd1192;
	fma.rn.f64 	%fd1194, %fd1190, %fd1190, %fd1193;
	setp.le.f64 	%p861, %fd1194, 0d3FF0000000000000;
	selp.u64 	%rd1608, 1, 0, %p861;
	add.s64 	%rd1609, %rd1607, %rd1608;
	mul.hi.u32 	%r4902, %r4900, -1131474031;
	shr.u32 	%r4903, %r4902, 15;
	mul.lo.s32 	%r4904, %r4903, 44488;
	sub.s32 	%r4905, %r4900, %r4904;
	mul.lo.s32 	%r4906, %r4905, 48271;
	mul.lo.s32 	%r4907, %r4903, 3399;
	setp.lt.u32 	%p862, %r4906, %r4907;
	xor.b32  	%r4908, %r4907, 2147483647;
	neg.s32 	%r4909, %r4907;
	selp.b32 	%r4910, %r4908, %r4909, %p862;
	add.s32 	%r4911, %r4910, %r4906;
	add.s32 	%r4912, %r4911, -1;
	cvt.rn.f64.u32 	%fd1195, %r4912;
	div.rn.f64 	%fd1196, %fd1195, 0d41DFFFFFFF800000;
	mul.hi.u32 	%r4913, %r4911, -1131474031;
	shr.u32 	%r4914, %r4913, 15;
	mul.lo.s32 	%r4915, %r4914, 44488;
	sub.s32 	%r4916, %r4911, %r4915;
	mul.lo.s32 	%r4917, %r4916, 48271;
	mul.lo.s32 	%r4918, %r4914, 3399;
	setp.lt.u32 	%p863, %r4917, %r4918;
	xor.b32  	%r4919, %r4918, 2147483647;
	neg.s32 	%r4920, %r4918;
	selp.b32 	%r4921, %r4919, %r4920, %p863;
	add.s32 	%r6187, %r4921, %r4917;
	add.s32 	%r4922, %r6187, -1;
	cvt.rn.f64.u32 	%fd1197, %r4922;
	div.rn.f64 	%fd1198, %fd1197, 0d41DFFFFFFF800000;
	mul.f64 	%fd1199, %fd1198, %fd1198;
	fma.rn.f64 	%fd1200, %fd1196, %fd1196, %fd1199;
	setp.le.f64 	%p864, %fd1200, 0d3FF0000000000000;
	selp.u64 	%rd1610, 1, 0, %p864;
	add.s64 	%rd2102, %rd1609, %rd1610;
	add.s32 	%r6186, %r6186, 4;
	setp.ne.s32 	%p865, %r6186, %r234;
	@%p865 bra 	$L__BB1_395;
$L__BB1_396:
	setp.eq.s32 	%p866, %r233, 0;
	@%p866 bra 	$L__BB1_400;
	setp.eq.s32 	%p867, %r233, 1;
	mul.hi.u32 	%r4923, %r6187, -1131474031;
	shr.u32 	%r4924, %r4923, 15;
	mul.lo.s32 	%r4925, %r4924, 44488;
	sub.s32 	%r4926, %r6187, %r4925;
	mul.lo.s32 	%r4927, %r4926, 48271;
	mul.lo.s32 	%r4928, %r4924, 3399;
	setp.lt.u32 	%p868, %r4927, %r4928;
	xor.b32  	%r4929, %r4928, 2147483647;
	neg.s32 	%r4930, %r4928;
	selp.b32 	%r4931, %r4929, %r4930, %p868;
	add.s32 	%r4932, %r4931, %r4927;
	add.s32 	%r4933, %r4932, -1;
	cvt.rn.f64.u32 	%fd1201, %r4933;
	div.rn.f64 	%fd1202, %fd1201, 0d41DFFFFFFF800000;
	mul.hi.u32 	%r4934, %r4932, -1131474031;
	shr.u32 	%r4935, %r4934, 15;
	mul.lo.s32 	%r4936, %r4935, 44488;
	sub.s32 	%r4937, %r4932, %r4936;
	mul.lo.s32 	%r4938, %r4937, 48271;
	mul.lo.s32 	%r4939, %r4935, 3399;
	setp.lt.u32 	%p869, %r4938, %r4939;
	xor.b32  	%r4940, %r4939, 2147483647;
	neg.s32 	%r4941, %r4939;
	selp.b32 	%r4942, %r4940, %r4941, %p869;
	add.s32 	%r368, %r4942, %r4938;
	add.s32 	%r4943, %r368, -1;
	cvt.rn.f64.u32 	%fd1203, %r4943;
	div.rn.f64 	%fd1204, %fd1203, 0d41DFFFFFFF800000;
	mul.f64 	%fd1205, %fd1204, %fd1204;
	fma.rn.f64 	%fd1206, %fd1202, %fd1202, %fd1205;
	setp.le.f64 	%p870, %fd1206, 0d3FF0000000000000;
	selp.u64 	%rd1611, 1, 0, %p870;
	add.s64 	%rd2102, %rd2102, %rd1611;
	@%p867 bra 	$L__BB1_400;
	setp.eq.s32 	%p871, %r233, 2;
	mul.hi.u32 	%r4944, %r368, -1131474031;
	shr.u32 	%r4945, %r4944, 15;
	mul.lo.s32 	%r4946, %r4945, 44488;
	sub.s32 	%r4947, %r368, %r4946;
	mul.lo.s32 	%r4948, %r4947, 48271;
	mul.lo.s32 	%r4949, %r4945, 3399;
	setp.lt.u32 	%p872, %r4948, %r4949;
	xor.b32  	%r4950, %r4949, 2147483647;
	neg.s32 	%r4951, %r4949;
	selp.b32 	%r4952, %r4950, %r4951, %p872;
	add.s32 	%r4953, %r4952, %r4948;
	add.s32 	%r4954, %r4953, -1;
	cvt.rn.f64.u32 	%fd1207, %r4954;
	div.rn.f64 	%fd1208, %fd1207, 0d41DFFFFFFF800000;
	mul.hi.u32 	%r4955, %r4953, -1131474031;
	shr.u32 	%r4956, %r4955, 15;
	mul.lo.s32 	%r4957, %r4956, 44488;
	sub.s32 	%r4958, %r4953, %r4957;
	mul.lo.s32 	%r4959, %r4958, 48271;
	mul.lo.s32 	%r4960, %r4956, 3399;
	setp.lt.u32 	%p873, %r4959, %r4960;
	xor.b32  	%r4961, %r4960, 2147483647;
	neg.s32 	%r4962, %r4960;
	selp.b32 	%r4963, %r4961, %r4962, %p873;
	add.s32 	%r369, %r4963, %r4959;
	add.s32 	%r4964, %r369, -1;
	cvt.rn.f64.u32 	%fd1209, %r4964;
	div.rn.f64 	%fd1210, %fd1209, 0d41DFFFFFFF800000;
	mul.f64 	%fd1211, %fd1210, %fd1210;
	fma.rn.f64 	%fd1212, %fd1208, %fd1208, %fd1211;
	setp.le.f64 	%p874, %fd1212, 0d3FF0000000000000;
	selp.u64 	%rd1612, 1, 0, %p874;
	add.s64 	%rd2102, %rd2102, %rd1612;
	@%p871 bra 	$L__BB1_400;
	mul.hi.u32 	%r4965, %r369, -1131474031;
	shr.u32 	%r4966, %r4965, 15;
	mul.lo.s32 	%r4967, %r4966, 44488;
	sub.s32 	%r4968, %r369, %r4967;
	mul.lo.s32 	%r4969, %r4968, 48271;
	mul.lo.s32 	%r4970, %r4966, 3399;
	setp.lt.u32 	%p875, %r4969, %r4970;
	xor.b32  	%r4971, %r4970, 2147483647;
	neg.s32 	%r4972, %r4970;
	selp.b32 	%r4973, %r4971, %r4972, %p875;
	add.s32 	%r4974, %r4973, %r4969;
	add.s32 	%r4975, %r4974, -1;
	cvt.rn.f64.u32 	%fd1213, %r4975;
	div.rn.f64 	%fd1214, %fd1213, 0d41DFFFFFFF800000;
	mul.hi.u32 	%r4976, %r4974, -1131474031;
	shr.u32 	%r4977, %r4976, 15;
	mul.lo.s32 	%r4978, %r4977, 44488;
	sub.s32 	%r4979, %r4974, %r4978;
	mul.lo.s32 	%r4980, %r4979, 48271;
	mul.lo.s32 	%r4981, %r4977, 3399;
	setp.lt.u32 	%p876, %r4980, %r4981;
	xor.b32  	%r4982, %r4981, 2147483647;
	neg.s32 	%r4983, %r4981;
	selp.b32 	%r4984, %r4982, %r4983, %p876;
	add.s32 	%r4985, %r4984, %r4980;
	add.s32 	%r4986, %r4985, -1;
	cvt.rn.f64.u32 	%fd1215, %r4986;
	div.rn.f64 	%fd1216, %fd1215, 0d41DFFFFFFF800000;
	mul.f64 	%fd1217, %fd1216, %fd1216;
	fma.rn.f64 	%fd1218, %fd1214, %fd1214, %fd1217;
	setp.le.f64 	%p877, %fd1218, 0d3FF0000000000000;
	selp.u64 	%rd1613, 1, 0, %p877;
	add.s64 	%rd2102, %rd2102, %rd1613;
$L__BB1_400:
	cvt.u32.u64 	%r370, %rd2102;
	add.s32 	%r371, %r361, %r248;
	setp.eq.s32 	%p878, %r371, 0;
	mov.b64 	%rd2106, 1;
	@%p878 bra 	$L__BB1_405;
	cvt.s64.s32 	%rd2104, %r371;
	mov.b64 	%rd2105, 48271;
	mov.b64 	%rd2106, 1;
$L__BB1_402:
	and.b64  	%rd1617, %rd2104, 1;
	setp.eq.b64 	%p879, %rd1617, 1;
	not.pred 	%p880, %p879;
	@%p880 bra 	$L__BB1_404;
	mul.lo.s64 	%rd1618, %rd2106, %rd2105;
	mul.hi.u64 	%rd1619, %rd1618, 8589934597;
	sub.s64 	%rd1620, %rd1618, %rd1619;
	shr.u64 	%rd1621, %rd1620, 1;
	add.s64 	%rd1622, %rd1621, %rd1619;
	shr.u64 	%rd1623, %rd1622, 30;
	mul.lo.s64 	%rd1624, %rd1623, 2147483647;
	sub.s64 	%rd2106, %rd1618, %rd1624;
$L__BB1_404:
	shr.u64 	%rd536, %rd2104, 1;
	mul.lo.s64 	%rd1625, %rd2105, %rd2105;
	mul.hi.u64 	%rd1626, %rd1625, -9223372032559808509;
	shr.u64 	%rd1627, %rd1626, 30;
	mul.lo.s64 	%rd1628, %rd1627, 2147483647;
	sub.s64 	%rd2105, %rd1625, %rd1628;
	setp.gt.u64 	%p881, %rd2104, 1;
	mov.u64 	%rd2104, %rd536;
	@%p881 bra 	$L__BB1_402;
$L__BB1_405:
	setp.lt.u32 	%p882, %r232, 3;
	mul.lo.s64 	%rd1631, %rd2106, %rd36;
	mul.hi.u64 	%rd1632, %rd1631, 8589934597;
	sub.s64 	%rd1633, %rd1631, %rd1632;
	shr.u64 	%rd1634, %rd1633, 1;
	add.s64 	%rd1635, %rd1634, %rd1632;
	shr.u64 	%rd1636, %rd1635, 30;
	cvt.u32.u64 	%r4987, %rd1636;
	mov.b64 	%rd1637, 2147483647;
	cvt.u32.u64 	%r4988, %rd1637;
	mul.lo.s32 	%r4989, %r4987, %r4988;
	cvt.u32.u64 	%r4990, %rd1631;
	sub.s32 	%r6190, %r4990, %r4989;
	mov.b64 	%rd2111, 0;
	@%p882 bra 	$L__BB1_408;
	mov.b32 	%r6189, 0;
	mov.b64 	%rd2111, 0;
$L__BB1_407:
	mul.hi.u32 	%r4992, %r6190, -1131474031;
	shr.u32 	%r4993, %r4992, 15;
	mul.lo.s32 	%r4994, %r4993, 44488;
	sub.s32 	%r4995, %r6190, %r4994;
	mul.lo.s32 	%r4996, %r4995, 48271;
	mul.lo.s32 	%r4997, %r4993, 3399;
	setp.lt.u32 	%p883, %r4996, %r4997;
	xor.b32  	%r4998, %r4997, 2147483647;
	neg.s32 	%r4999, %r4997;
	selp.b32 	%r5000, %r4998, %r4999, %p883;
	add.s32 	%r5001, %r5000, %r4996;
	add.s32 	%r5002, %r5001, -1;
	cvt.rn.f64.u32 	%fd1219, %r5002;
	div.rn.f64 	%fd1220, %fd1219, 0d41DFFFFFFF800000;
	mul.hi.u32 	%r5003, %r5001, -1131474031;
	shr.u32 	%r5004, %r5003, 15;
	mul.lo.s32 	%r5005, %r5004, 44488;
	sub.s32 	%r5006, %r5001, %r5005;
	mul.lo.s32 	%r5007, %r5006, 48271;
	mul.lo.s32 	%r5008, %r5004, 3399;
	setp.lt.u32 	%p884, %r5007, %r5008;
	xor.b32  	%r5009, %r5008, 2147483647;
	neg.s32 	%r5010, %r5008;
	selp.b32 	%r5011, %r5009, %r5010, %p884;
	add.s32 	%r5012, %r5011, %r5007;
	add.s32 	%r5013, %r5012, -1;
	cvt.rn.f64.u32 	%fd1221, %r5013;
	div.rn.f64 	%fd1222, %fd1221, 0d41DFFFFFFF800000;
	mul.f64 	%fd1223, %fd1222, %fd1222;
	fma.rn.f64 	%fd1224, %fd1220, %fd1220, %fd1223;
	setp.le.f64 	%p885, %fd1224, 0d3FF0000000000000;
	selp.u64 	%rd1639, 1, 0, %p885;
	add.s64 	%rd1640, %rd2111, %rd1639;
	mul.hi.u32 	%r5014, %r5012, -1131474031;
	shr.u32 	%r5015, %r5014, 15;
	mul.lo.s32 	%r5016, %r5015, 44488;
	sub.s32 	%r5017, %r5012, %r5016;
	mul.lo.s32 	%r5018, %r5017, 48271;
	mul.lo.s32 	%r5019, %r5015, 3399;
	setp.lt.u32 	%p886, %r5018, %r5019;
	xor.b32  	%r5020, %r5019, 2147483647;
	neg.s32 	%r5021, %r5019;
	selp.b32 	%r5022, %r5020, %r5021, %p886;
	add.s32 	%r5023, %r5022, %r5018;
	add.s32 	%r5024, %r5023, -1;
	cvt.rn.f64.u32 	%fd1225, %r5024;
	div.rn.f64 	%fd1226, %fd1225, 0d41DFFFFFFF800000;
	mul.hi.u32 	%r5025, %r5023, -1131474031;
	shr.u32 	%r5026, %r5025, 15;
	mul.lo.s32 	%r5027, %r5026, 44488;
	sub.s32 	%r5028, %r5023, %r5027;
	mul.lo.s32 	%r5029, %r5028, 48271;
	mul.lo.s32 	%r5030, %r5026, 3399;
	setp.lt.u32 	%p887, %r5029, %r5030;
	xor.b32  	%r5031, %r5030, 2147483647;
	neg.s32 	%r5032, %r5030;
	selp.b32 	%r5033, %r5031, %r5032, %p887;
	add.s32 	%r5034, %r5033, %r5029;
	add.s32 	%r5035, %r5034, -1;
	cvt.rn.f64.u32 	%fd1227, %r5035;
	div.rn.f64 	%fd1228, %fd1227, 0d41DFFFFFFF800000;
	mul.f64 	%fd1229, %fd1228, %fd1228;
	fma.rn.f64 	%fd1230, %fd1226, %fd1226, %fd1229;
	setp.le.f64 	%p888, %fd1230, 0d3FF0000000000000;
	selp.u64 	%rd1641, 1, 0, %p888;
	add.s64 	%rd1642, %rd1640, %rd1641;
	mul.hi.u32 	%r5036, %r5034, -1131474031;
	shr.u32 	%r5037, %r5036, 15;
	mul.lo.s32 	%r5038, %r5037, 44488;
	sub.s32 	%r5039, %r5034, %r5038;
	mul.lo.s32 	%r5040, %r5039, 48271;
	mul.lo.s32 	%r5041, %r5037, 3399;
	setp.lt.u32 	%p889, %r5040, %r5041;
	xor.b32  	%r5042, %r5041, 2147483647;
	neg.s32 	%r5043, %r5041;
	selp.b32 	%r5044, %r5042, %r5043, %p889;
	add.s32 	%r5045, %r5044, %r5040;
	add.s32 	%r5046, %r5045, -1;
	cvt.rn.f64.u32 	%fd1231, %r5046;
	div.rn.f64 	%fd1232, %fd1231, 0d41DFFFFFFF800000;
	mul.hi.u32 	%r5047, %r5045, -1131474031;
	shr.u32 	%r5048, %r5047, 15;
	mul.lo.s32 	%r5049, %r5048, 44488;
	sub.s32 	%r5050, %r5045, %r5049;
	mul.lo.s32 	%r5051, %r5050, 48271;
	mul.lo.s32 	%r5052, %r5048, 3399;
	setp.lt.u32 	%p890, %r5051, %r5052;
	xor.b32  	%r5053, %r5052, 2147483647;
	neg.s32 	%r5054, %r5052;
	selp.b32 	%r5055, %r5053, %r5054, %p890;
	add.s32 	%r5056, %r5055, %r5051;
	add.s32 	%r5057, %r5056, -1;
	cvt.rn.f64.u32 	%fd1233, %r5057;
	div.rn.f64 	%fd1234, %fd1233, 0d41DFFFFFFF800000;
	mul.f64 	%fd1235, %fd1234, %fd1234;
	fma.rn.f64 	%fd1236, %fd1232, %fd1232, %fd1235;
	setp.le.f64 	%p891, %fd1236, 0d3FF0000000000000;
	selp.u64 	%rd1643, 1, 0, %p891;
	add.s64 	%rd1644, %rd1642, %rd1643;
	mul.hi.u32 	%r5058, %r5056, -1131474031;
	shr.u32 	%r5059, %r5058, 15;
	mul.lo.s32 	%r5060, %r5059, 44488;
	sub.s32 	%r5061, %r5056, %r5060;
	mul.lo.s32 	%r5062, %r5061, 48271;
	mul.lo.s32 	%r5063, %r5059, 3399;
	setp.lt.u32 	%p892, %r5062, %r5063;
	xor.b32  	%r5064, %r5063, 2147483647;
	neg.s32 	%r5065, %r5063;
	selp.b32 	%r5066, %r5064, %r5065, %p892;
	add.s32 	%r5067, %r5066, %r5062;
	add.s32 	%r5068, %r5067, -1;
	cvt.rn.f64.u32 	%fd1237, %r5068;
	div.rn.f64 	%fd1238, %fd1237, 0d41DFFFFFFF800000;
	mul.hi.u32 	%r5069, %r5067, -1131474031;
	shr.u32 	%r5070, %r5069, 15;
	mul.lo.s32 	%r5071, %r5070, 44488;
	sub.s32 	%r5072, %r5067, %r5071;
	mul.lo.s32 	%r5073, %r5072, 48271;
	mul.lo.s32 	%r5074, %r5070, 3399;
	setp.lt.u32 	%p893, %r5073, %r5074;
	xor.b32  	%r5075, %r5074, 2147483647;
	neg.s32 	%r5076, %r5074;
	selp.b32 	%r5077, %r5075, %r5076, %p893;
	add.s32 	%r6190, %r5077, %r5073;
	add.s32 	%r5078, %r6190, -1;
	cvt.rn.f64.u32 	%fd1239, %r5078;
	div.rn.f64 	%fd1240, %fd1239, 0d41DFFFFFFF800000;
	mul.f64 	%fd1241, %fd1240, %fd1240;
	fma.rn.f64 	%fd1242, %fd1238, %fd1238, %fd1241;
	setp.le.f64 	%p894, %fd1242, 0d3FF0000000000000;
	selp.u64 	%rd1645, 1, 0, %p894;
	add.s64 	%rd2111, %rd1644, %rd1645;
	add.s32 	%r6189, %r6189, 4;
	setp.ne.s32 	%p895, %r6189, %r234;
	@%p895 bra 	$L__BB1_407;
$L__BB1_408:
	setp.eq.s32 	%p896, %r233, 0;
	@%p896 bra 	$L__BB1_412;
	setp.eq.s32 	%p897, %r233, 1;
	mul.hi.u32 	%r5079, %r6190, -1131474031;
	shr.u32 	%r5080, %r5079, 15;
	mul.lo.s32 	%r5081, %r5080, 44488;
	sub.s32 	%r5082, %r6190, %r5081;
	mul.lo.s32 	%r5083, %r5082, 48271;
	mul.lo.s32 	%r5084, %r5080, 3399;
	setp.lt.u32 	%p898, %r5083, %r5084;
	xor.b32  	%r5085, %r5084, 2147483647;
	neg.s32 	%r5086, %r5084;
	selp.b32 	%r5087, %r5085, %r5086, %p898;
	add.s32 	%r5088, %r5087, %r5083;
	add.s32 	%r5089, %r5088, -1;
	cvt.rn.f64.u32 	%fd1243, %r5089;
	div.rn.f64 	%fd1244, %fd1243, 0d41DFFFFFFF800000;
	mul.hi.u32 	%r5090, %r5088, -1131474031;
	shr.u32 	%r5091, %r5090, 15;
	mul.lo.s32 	%r5092, %r5091, 44488;
	sub.s32 	%r5093, %r5088, %r5092;
	mul.lo.s32 	%r5094, %r5093, 48271;
	mul.lo.s32 	%r5095, %r5091, 3399;
	setp.lt.u32 	%p899, %r5094, %r5095;
	xor.b32  	%r5096, %r5095, 2147483647;
	neg.s32 	%r5097, %r5095;
	selp.b32 	%r5098, %r5096, %r5097, %p899;
	add.s32 	%r378, %r5098, %r5094;
	add.s32 	%r5099, %r378, -1;
	cvt.rn.f64.u32 	%fd1245, %r5099;
	div.rn.f64 	%fd1246, %fd1245, 0d41DFFFFFFF800000;
	mul.f64 	%fd1247, %fd1246, %fd1246;
	fma.rn.f64 	%fd1248, %fd1244, %fd1244, %fd1247;
	setp.le.f64 	%p900, %fd1248, 0d3FF0000000000000;
	selp.u64 	%rd1646, 1, 0, %p900;
	add.s64 	%rd2111, %rd2111, %rd1646;
	@%p897 bra 	$L__BB1_412;
	setp.eq.s32 	%p901, %r233, 2;
	mul.hi.u32 	%r5100, %r378, -1131474031;
	shr.u32 	%r5101, %r5100, 15;
	mul.lo.s32 	%r5102, %r5101, 44488;
	sub.s32 	%r5103, %r378, %r5102;
	mul.lo.s32 	%r5104, %r5103, 48271;
	mul.lo.s32 	%r5105, %r5101, 3399;
	setp.lt.u32 	%p902, %r5104, %r5105;
	xor.b32  	%r5106, %r5105, 2147483647;
	neg.s32 	%r5107, %r5105;
	selp.b32 	%r5108, %r5106, %r5107, %p902;
	add.s32 	%r5109, %r5108, %r5104;
	add.s32 	%r5110, %r5109, -1;
	cvt.rn.f64.u32 	%fd1249, %r5110;
	div.rn.f64 	%fd1250, %fd1249, 0d41DFFFFFFF800000;
	mul.hi.u32 	%r5111, %r5109, -1131474031;
	shr.u32 	%r5112, %r5111, 15;
	mul.lo.s32 	%r5113, %r5112, 44488;
	sub.s32 	%r5114, %r5109, %r5113;
	mul.lo.s32 	%r5115, %r5114, 48271;
	mul.lo.s32 	%r5116, %r5112, 3399;
	setp.lt.u32 	%p903, %r5115, %r5116;
	xor.b32  	%r5117, %r5116, 2147483647;
	neg.s32 	%r5118, %r5116;
	selp.b32 	%r5119, %r5117, %r5118, %p903;
	add.s32 	%r379, %r5119, %r5115;
	add.s32 	%r5120, %r379, -1;
	cvt.rn.f64.u32 	%fd1251, %r5120;
	div.rn.f64 	%fd1252, %fd1251, 0d41DFFFFFFF800000;
	mul.f64 	%fd1253, %fd1252, %fd1252;
	fma.rn.f64 	%fd1254, %fd1250, %fd1250, %fd1253;
	setp.le.f64 	%p904, %fd1254, 0d3FF0000000000000;
	selp.u64 	%rd1647, 1, 0, %p904;
	add.s64 	%rd2111, %rd2111, %rd1647;
	@%p901 bra 	$L__BB1_412;
	mul.hi.u32 	%r5121, %r379, -1131474031;
	shr.u32 	%r5122, %r5121, 15;
	mul.lo.s32 	%r5123, %r5122, 44488;
	sub.s32 	%r5124, %r379, %r5123;
	mul.lo.s32 	%r5125, %r5124, 48271;
	mul.lo.s32 	%r5126, %r5122, 3399;
	setp.lt.u32 	%p905, %r5125, %r5126;
	xor.b32  	%r5127, %r5126, 2147483647;
	neg.s32 	%r5128, %r5126;
	selp.b32 	%r5129, %r5127, %r5128, %p905;
	add.s32 	%r5130, %r5129, %r5125;
	add.s32 	%r5131, %r5130, -1;
	cvt.rn.f64.u32 	%fd1255, %r5131;
	div.rn.f64 	%fd1256, %fd1255, 0d41DFFFFFFF800000;
	mul.hi.u32 	%r5132, %r5130, -1131474031;
	shr.u32 	%r5133, %r5132, 15;
	mul.lo.s32 	%r5134, %r5133, 44488;
	sub.s32 	%r5135, %r5130, %r5134;
	mul.lo.s32 	%r5136, %r5135, 48271;
	mul.lo.s32 	%r5137, %r5133, 3399;
	setp.lt.u32 	%p906, %r5136, %r5137;
	xor.b32  	%r5138, %r5137, 2147483647;
	neg.s32 	%r5139, %r5137;
	selp.b32 	%r5140, %r5138, %r5139, %p906;
	add.s32 	%r5141, %r5140, %r5136;
	add.s32 	%r5142, %r5141, -1;
	cvt.rn.f64.u32 	%fd1257, %r5142;
	div.rn.f64 	%fd1258, %fd1257, 0d41DFFFFFFF800000;
	mul.f64 	%fd1259, %fd1258, %fd1258;
	fma.rn.f64 	%fd1260, %fd1256, %fd1256, %fd1259;
	setp.le.f64 	%p907, %fd1260, 0d3FF0000000000000;
	selp.u64 	%rd1648, 1, 0, %p907;
	add.s64 	%rd2111, %rd2111, %rd1648;
$L__BB1_412:
	cvt.u32.u64 	%r380, %rd2111;
	add.s32 	%r381, %r259, %r361;
	setp.eq.s32 	%p908, %r381, 0;
	mov.b64 	%rd2115, 1;
	@%p908 bra 	$L__BB1_417;
	cvt.s64.s32 	%rd2113, %r381;
	mov.b64 	%rd2114, 48271;
	mov.b64 	%rd2115, 1;
$L__BB1_414:
	and.b64  	%rd1652, %rd2113, 1;
	setp.eq.b64 	%p909, %rd1652, 1;
	not.pred 	%p910, %p909;
	@%p910 bra 	$L__BB1_416;
	mul.lo.s64 	%rd1653, %rd2115, %rd2114;
	mul.hi.u64 	%rd1654, %rd1653, 8589934597;
	sub.s64 	%rd1655, %rd1653, %rd1654;
	shr.u64 	%rd1656, %rd1655, 1;
	add.s64 	%rd1657, %rd1656, %rd1654;
	shr.u64 	%rd1658, %rd1657, 30;
	mul.lo.s64 	%rd1659, %rd1658, 2147483647;
	sub.s64 	%rd2115, %rd1653, %rd1659;
$L__BB1_416:
	shr.u64 	%rd553, %rd2113, 1;
	mul.lo.s64 	%rd1660, %rd2114, %rd2114;
	mul.hi.u64 	%rd1661, %rd1660, -9223372032559808509;
	shr.u64 	%rd1662, %rd1661, 30;
	mul.lo.s64 	%rd1663, %rd1662, 2147483647;
	sub.s64 	%rd2114, %rd1660, %rd1663;
	setp.gt.u64 	%p911, %rd2113, 1;
	mov.u64 	%rd2113, %rd553;
	@%p911 bra 	$L__BB1_414;
$L__BB1_417:
	setp.lt.u32 	%p912, %r232, 3;
	mul.lo.s64 	%rd1666, %rd2115, %rd36;
	mul.hi.u64 	%rd1667, %rd1666, 8589934597;
	sub.s64 	%rd1668, %rd1666, %rd1667;
	shr.u64 	%rd1669, %rd1668, 1;
	add.s64 	%rd1670, %rd1669, %rd1667;
	shr.u64 	%rd1671, %rd1670, 30;
	cvt.u32.u64 	%r5143, %rd1671;
	mov.b64 	%rd1672, 2147483647;
	cvt.u32.u64 	%r5144, %rd1672;
	mul.lo.s32 	%r5145, %r5143, %r5144;
	cvt.u32.u64 	%r5146, %rd1666;
	sub.s32 	%r6193, %r5146, %r5145;
	mov.b64 	%rd2120, 0;
	@%p912 bra 	$L__BB1_420;
	mov.b32 	%r6192, 0;
	mov.b64 	%rd2120, 0;
$L__BB1_419:
	mul.hi.u32 	%r5148, %r6193, -1131474031;
	shr.u32 	%r5149, %r5148, 15;
	mul.lo.s32 	%r5150, %r5149, 44488;
	sub.s32 	%r5151, %r6193, %r5150;
	mul.lo.s32 	%r5152, %r5151, 48271;
	mul.lo.s32 	%r5153, %r5149, 3399;
	setp.lt.u32 	%p913, %r5152, %r5153;
	xor.b32  	%r5154, %r5153, 2147483647;
	neg.s32 	%r5155, %r5153;
	selp.b32 	%r5156, %r5154, %r5155, %p913;
	add.s32 	%r5157, %r5156, %r5152;
	add.s32 	%r5158, %r5157, -1;
	cvt.rn.f64.u32 	%fd1261, %r5158;
	div.rn.f64 	%fd1262, %fd1261, 0d41DFFFFFFF800000;
	mul.hi.u32 	%r5159, %r5157, -1131474031;
	shr.u32 	%r5160, %r5159, 15;
	mul.lo.s32 	%r5161, %r5160, 44488;
	sub.s32 	%r5162, %r5157, %r5161;
	mul.lo.s32 	%r5163, %r5162, 48271;
	mul.lo.s32 	%r5164, %r5160, 3399;
	setp.lt.u32 	%p914, %r5163, %r5164;
	xor.b32  	%r5165, %r5164, 2147483647;
	neg.s32 	%r5166, %r5164;
	selp.b32 	%r5167, %r5165, %r5166, %p914;
	add.s32 	%r5168, %r5167, %r5163;
	add.s32 	%r5169, %r5168, -1;
	cvt.rn.f64.u32 	%fd1263, %r5169;
	div.rn.f64 	%fd1264, %fd1263, 0d41DFFFFFFF800000;
	mul.f64 	%fd1265, %fd1264, %fd1264;
	fma.rn.f64 	%fd1266, %fd1262, %fd1262, %fd1265;
	setp.le.f64 	%p915, %fd1266, 0d3FF0000000000000;
	selp.u64 	%rd1674, 1, 0, %p915;
	add.s64 	%rd1675, %rd2120, %rd1674;
	mul.hi.u32 	%r5170, %r5168, -1131474031;
	shr.u32 	%r5171, %r5170, 15;
	mul.lo.s32 	%r5172, %r5171, 44488;
	sub.s32 	%r5173, %r5168, %r5172;
	mul.lo.s32 	%r5174, %r5173, 48271;
	mul.lo.s32 	%r5175, %r5171, 3399;
	setp.lt.u32 	%p916, %r5174, %r5175;
	xor.b32  	%r5176, %r5175, 2147483647;
	neg.s32 	%r5177, %r5175;
	selp.b32 	%r5178, %r5176, %r5177, %p916;
	add.s32 	%r5179, %r5178, %r5174;
	add.s32 	%r5180, %r5179, -1;
	cvt.rn.f64.u32 	%fd1267, %r5180;
	div.rn.f64 	%fd1268, %fd1267, 0d41DFFFFFFF800000;
	mul.hi.u32 	%r5181, %r5179, -1131474031;
	shr.u32 	%r5182, %r5181, 15;
	mul.lo.s32 	%r5183, %r5182, 44488;
	sub.s32 	%r5184, %r5179, %r5183;
	mul.lo.s32 	%r5185, %r5184, 48271;
	mul.lo.s32 	%r5186, %r5182, 3399;
	setp.lt.u32 	%p917, %r5185, %r5186;
	xor.b32  	%r5187, %r5186, 2147483647;
	neg.s32 	%r5188, %r5186;
	selp.b32 	%r5189, %r5187, %r5188, %p917;
	add.s32 	%r5190, %r5189, %r5185;
	add.s32 	%r5191, %r5190, -1;
	cvt.rn.f64.u32 	%fd1269, %r5191;
	div.rn.f64 	%fd1270, %fd1269, 0d41DFFFFFFF800000;
	mul.f64 	%fd1271, %fd1270, %fd1270;
	fma.rn.f64 	%fd1272, %fd1268, %fd1268, %fd1271;
	setp.le.f64 	%p918, %fd1272, 0d3FF0000000000000;
	selp.u64 	%rd1676, 1, 0, %p918;
	add.s64 	%rd1677, %rd1675, %rd1676;
	mul.hi.u32 	%r5192, %r5190, -1131474031;
	shr.u32 	%r5193, %r5192, 15;
	mul.lo.s32 	%r5194, %r5193, 44488;
	sub.s32 	%r5195, %r5190, %r5194;
	mul.lo.s32 	%r5196, %r5195, 48271;
	mul.lo.s32 	%r5197, %r5193, 3399;
	setp.lt.u32 	%p919, %r5196, %r5197;
	xor.b32  	%r5198, %r5197, 2147483647;
	neg.s32 	%r5199, %r5197;
	selp.b32 	%r5200, %r5198, %r5199, %p919;
	add.s32 	%r5201, %r5200, %r5196;
	add.s32 	%r5202, %r5201, -1;
	cvt.rn.f64.u32 	%fd1273, %r5202;
	div.rn.f64 	%fd1274, %fd1273, 0d41DFFFFFFF800000;
	mul.hi.u32 	%r5203, %r5201, -1131474031;
	shr.u32 	%r5204, %r5203, 15;
	mul.lo.s32 	%r5205, %r5204, 44488;
	sub.s32 	%r5206, %r5201, %r5205;
	mul.lo.s32 	%r5207, %r5206, 48271;
	mul.lo.s32 	%r5208, %r5204, 3399;
	setp.lt.u32 	%p920, %r5207, %r5208;
	xor.b32  	%r5209, %r5208, 2147483647;
	neg.s32 	%r5210, %r5208;
	selp.b32 	%r5211, %r5209, %r5210, %p920;
	add.s32 	%r5212, %r5211, %r5207;
	add.s32 	%r5213, %r5212, -1;
	cvt.rn.f64.u32 	%fd1275, %r5213;
	div.rn.f64 	%fd1276, %fd1275, 0d41DFFFFFFF800000;
	mul.f64 	%fd1277, %fd1276, %fd1276;
	fma.rn.f64 	%fd1278, %fd1274, %fd1274, %fd1277;
	setp.le.f64 	%p921, %fd1278, 0d3FF0000000000000;
	selp.u64 	%rd1678, 1, 0, %p921;
	add.s64 	%rd1679, %rd1677, %rd1678;
	mul.hi.u32 	%r5214, %r5212, -1131474031;
	shr.u32 	%r5215, %r5214, 15;
	mul.lo.s32 	%r5216, %r5215, 44488;
	sub.s32 	%r5217, %r5212, %r5216;
	mul.lo.s32 	%r5218, %r5217, 48271;
	mul.lo.s32 	%r5219, %r5215, 3399;
	setp.lt.u32 	%p922, %r5218, %r5219;
	xor.b32  	%r5220, %r5219, 2147483647;
	neg.s32 	%r5221, %r5219;
	selp.b32 	%r5222, %r5220, %r5221, %p922;
	add.s32 	%r5223, %r5222, %r5218;
	add.s32 	%r5224, %r5223, -1;
	cvt.rn.f64.u32 	%fd1279, %r5224;
	div.rn.f64 	%fd1280, %fd1279, 0d41DFFFFFFF800000;
	mul.hi.u32 	%r5225, %r5223, -1131474031;
	shr.u32 	%r5226, %r5225, 15;
	mul.lo.s32 	%r5227, %r5226, 44488;
	sub.s32 	%r5228, %r5223, %r5227;
	mul.lo.s32 	%r5229, %r5228, 48271;
	mul.lo.s32 	%r5230, %r5226, 3399;
	setp.lt.u32 	%p923, %r5229, %r5230;
	xor.b32  	%r5231, %r5230, 2147483647;
	neg.s32 	%r5232, %r5230;
	selp.b32 	%r5233, %r5231, %r5232, %p923;
	add.s32 	%r6193, %r5233, %r5229;
	add.s32 	%r5234, %r6193, -1;
	cvt.rn.f64.u32 	%fd1281, %r5234;
	div.rn.f64 	%fd1282, %fd1281, 0d41DFFFFFFF800000;
	mul.f64 	%fd1283, %fd1282, %fd1282;
	fma.rn.f64 	%fd1284, %fd1280, %fd1280, %fd1283;
	setp.le.f64 	%p924, %fd1284, 0d3FF0000000000000;
	selp.u64 	%rd1680, 1, 0, %p924;
	add.s64 	%rd2120, %rd1679, %rd1680;
	add.s32 	%r6192, %r6192, 4;
	setp.ne.s32 	%p925, %r6192, %r234;
	@%p925 bra 	$L__BB1_419;
$L__BB1_420:
	setp.eq.s32 	%p926, %r233, 0;
	@%p926 bra 	$L__BB1_424;
	setp.eq.s32 	%p927, %r233, 1;
	mul.hi.u32 	%r5235, %r6193, -1131474031;
	shr.u32 	%r5236, %r5235, 15;
	mul.lo.s32 	%r5237, %r5236, 44488;
	sub.s32 	%r5238, %r6193, %r5237;
	mul.lo.s32 	%r5239, %r5238, 48271;
	mul.lo.s32 	%r5240, %r5236, 3399;
	setp.lt.u32 	%p928, %r5239, %r5240;
	xor.b32  	%r5241, %r5240, 2147483647;
	neg.s32 	%r5242, %r5240;
	selp.b32 	%r5243, %r5241, %r5242, %p928;
	add.s32 	%r5244, %r5243, %r5239;
	add.s32 	%r5245, %r5244, -1;
	cvt.rn.f64.u32 	%fd1285, %r5245;
	div.rn.f64 	%fd1286, %fd1285, 0d41DFFFFFFF800000;
	mul.hi.u32 	%r5246, %r5244, -1131474031;
	shr.u32 	%r5247, %r5246, 15;
	mul.lo.s32 	%r5248, %r5247, 44488;
	sub.s32 	%r5249, %r5244, %r5248;
	mul.lo.s32 	%r5250, %r5249, 48271;
	mul.lo.s32 	%r5251, %r5247, 3399;
	setp.lt.u32 	%p929, %r5250, %r5251;
	xor.b32  	%r5252, %r5251, 2147483647;
	neg.s32 	%r5253, %r5251;
	selp.b32 	%r5254, %r5252, %r5253, %p929;
	add.s32 	%r388, %r5254, %r5250;
	add.s32 	%r5255, %r388, -1;
	cvt.rn.f64.u32 	%fd1287, %r5255;
	div.rn.f64 	%fd1288, %fd1287, 0d41DFFFFFFF800000;
	mul.f64 	%fd1289, %fd1288, %fd1288;
	fma.rn.f64 	%fd1290, %fd1286, %fd1286, %fd1289;
	setp.le.f64 	%p930, %fd1290, 0d3FF0000000000000;
	selp.u64 	%rd1681, 1, 0, %p930;
	add.s64 	%rd2120, %rd2120, %rd1681;
	@%p927 bra 	$L__BB1_424;
	setp.eq.s32 	%p931, %r233, 2;
	mul.hi.u32 	%r5256, %r388, -1131474031;
	shr.u32 	%r5257, %r5256, 15;
	mul.lo.s32 	%r5258, %r5257, 44488;
	sub.s32 	%r5259, %r388, %r5258;
	mul.lo.s32 	%r5260, %r5259, 48271;
	mul.lo.s32 	%r5261, %r5257, 3399;
	setp.lt.u32 	%p932, %r5260, %r5261;
	xor.b32  	%r5262, %r5261, 2147483647;
	neg.s32 	%r5263, %r5261;
	selp.b32 	%r5264, %r5262, %r5263, %p932;
	add.s32 	%r5265, %r5264, %r5260;
	add.s32 	%r5266, %r5265, -1;
	cvt.rn.f64.u32 	%fd1291, %r5266;
	div.rn.f64 	%fd1292, %fd1291, 0d41DFFFFFFF800000;
	mul.hi.u32 	%r5267, %r5265, -1131474031;
	shr.u32 	%r5268, %r5267, 15;
	mul.lo.s32 	%r5269, %r5268, 44488;
	sub.s32 	%r5270, %r5265, %r5269;
	mul.lo.s32 	%r5271, %r5270, 48271;
	mul.lo.s32 	%r5272, %r5268, 3399;
	setp.lt.u32 	%p933, %r5271, %r5272;
	xor.b32  	%r5273, %r5272, 2147483647;
	neg.s32 	%r5274, %r5272;
	selp.b32 	%r5275, %r5273, %r5274, %p933;
	add.s32 	%r389, %r5275, %r5271;
	add.s32 	%r5276, %r389, -1;
	cvt.rn.f64.u32 	%fd1293, %r5276;
	div.rn.f64 	%fd1294, %fd1293, 0d41DFFFFFFF800000;
	mul.f64 	%fd1295, %fd1294, %fd1294;
	fma.rn.f64 	%fd1296, %fd1292, %fd1292, %fd1295;
	setp.le.f64 	%p934, %fd1296, 0d3FF0000000000000;
	selp.u64 	%rd1682, 1, 0, %p934;
	add.s64 	%rd2120, %rd2120, %rd1682;
	@%p931 bra 	$L__BB1_424;
	mul.hi.u32 	%r5277, %r389, -1131474031;
	shr.u32 	%r5278, %r5277, 15;
	mul.lo.s32 	%r5279, %r5278, 44488;
	sub.s32 	%r5280, %r389, %r5279;
	mul.lo.s32 	%r5281, %r5280, 48271;
	mul.lo.s32 	%r5282, %r5278, 3399;
	setp.lt.u32 	%p935, %r5281, %r5282;
	xor.b32  	%r5283, %r5282, 2147483647;
	neg.s32 	%r5284, %r5282;
	selp.b32 	%r5285, %r5283, %r5284, %p935;
	add.s32 	%r5286, %r5285, %r5281;
	add.s32 	%r5287, %r5286, -1;
	cvt.rn.f64.u32 	%fd1297, %r5287;
	div.rn.f64 	%fd1298, %fd1297, 0d41DFFFFFFF800000;
	mul.hi.u32 	%r5288, %r5286, -1131474031;
	shr.u32 	%r5289, %r5288, 15;
	mul.lo.s32 	%r5290, %r5289, 44488;
	sub.s32 	%r5291, %r5286, %r5290;
	mul.lo.s32 	%r5292, %r5291, 48271;
	mul.lo.s32 	%r5293, %r5289, 3399;
	setp.lt.u32 	%p936, %r5292, %r5293;
	xor.b32  	%r5294, %r5293, 2147483647;
	neg.s32 	%r5295, %r5293;
	selp.b32 	%r5296, %r5294, %r5295, %p936;
	add.s32 	%r5297, %r5296, %r5292;
	add.s32 	%r5298, %r5297, -1;
	cvt.rn.f64.u32 	%fd1299, %r5298;
	div.rn.f64 	%fd1300, %fd1299, 0d41DFFFFFFF800000;
	mul.f64 	%fd1301, %fd1300, %fd1300;
	fma.rn.f64 	%fd1302, %fd1298, %fd1298, %fd1301;
	setp.le.f64 	%p937, %fd1302, 0d3FF0000000000000;
	selp.u64 	%rd1683, 1, 0, %p937;
	add.s64 	%rd2120, %rd2120, %rd1683;
$L__BB1_424:
	cvt.u32.u64 	%r390, %rd2120;
	add.s32 	%r391, %r381, %r248;
	setp.eq.s32 	%p938, %r391, 0;
	mov.b64 	%rd2124, 1;
	@%p938 bra 	$L__BB1_429;
	cvt.s64.s32 	%rd2122, %r391;
	mov.b64 	%rd2123, 48271;
	mov.b64 	%rd2124, 1;
$L__BB1_426:
	and.b64  	%rd1687, %rd2122, 1;
	setp.eq.b64 	%p939, %rd1687, 1;
	not.pred 	%p940, %p939;
	@%p940 bra 	$L__BB1_428;
	mul.lo.s64 	%rd1688, %rd2124, %rd2123;
	mul.hi.u64 	%rd1689, %rd1688, 8589934597;
	sub.s64 	%rd1690, %rd1688, %rd1689;
	shr.u64 	%rd1691, %rd1690, 1;
	add.s64 	%rd1692, %rd1691, %rd1689;
	shr.u64 	%rd1693, %rd1692, 30;
	mul.lo.s64 	%rd1694, %rd1693, 2147483647;
	sub.s64 	%rd2124, %rd1688, %rd1694;
$L__BB1_428:
	shr.u64 	%rd570, %rd2122, 1;
	mul.lo.s64 	%rd1695, %rd2123, %rd2123;
	mul.hi.u64 	%rd1696, %rd1695, -9223372032559808509;
	shr.u64 	%rd1697, %rd1696, 30;
	mul.lo.s64 	%rd1698, %rd1697, 2147483647;
	sub.s64 	%rd2123, %rd1695, %rd1698;
	setp.gt.u64 	%p941, %rd2122, 1;
	mov.u64 	%rd2122, %rd570;
	@%p941 bra 	$L__BB1_426;
$L__BB1_429:
	setp.lt.u32 	%p942, %r232, 3;
	mul.lo.s64 	%rd1701, %rd2124, %rd36;
	mul.hi.u64 	%rd1702, %rd1701, 8589934597;
	sub.s64 	%rd1703, %rd1701, %rd1702;
	shr.u64 	%rd1704, %rd1703, 1;
	add.s64 	%rd1705, %rd1704, %rd1702;
	shr.u64 	%rd1706, %rd1705, 30;
	cvt.u32.u64 	%r5299, %rd1706;
	mov.b64 	%rd1707, 2147483647;
	cvt.u32.u64 	%r5300, %rd1707;
	mul.lo.s32 	%r5301, %r5299, %r5300;
	cvt.u32.u64 	%r5302, %rd1701;
	sub.s32 	%r6196, %r5302, %r5301;
	mov.b64 	%rd2129, 0;
	@%p942 bra 	$L__BB1_432;
	mov.b32 	%r6195, 0;
	mov.b64 	%rd2129, 0;
$L__BB1_431:
	mul.hi.u32 	%r5304, %r6196, -1131474031;
	shr.u32 	%r5305, %r5304, 15;
	mul.lo.s32 	%r5306, %r5305, 44488;
	sub.s32 	%r5307, %r6196, %r5306;
	mul.lo.s32 	%r5308, %r5307, 48271;
	mul.lo.s32 	%r5309, %r5305, 3399;
	setp.lt.u32 	%p943, %r5308, %r5309;
	xor.b32  	%r5310, %r5309, 2147483647;
	neg.s32 	%r5311, %r5309;
	selp.b32 	%r5312, %r5310, %r5311, %p943;
	add.s32 	%r5313, %r5312, %r5308;
	add.s32 	%r5314, %r5313, -1;
	cvt.rn.f64.u32 	%fd1303, %r5314;
	div.rn.f64 	%fd1304, %fd1303, 0d41DFFFFFFF800000;
	mul.hi.u32 	%r5315, %r5313, -1131474031;
	shr.u32 	%r5316, %r5315, 15;
	mul.lo.s32 	%r5317, %r5316, 44488;
	sub.s32 	%r5318, %r5313, %r5317;
	mul.lo.s32 	%r5319, %r5318, 48271;
	mul.lo.s32 	%r5320, %r5316, 3399;
	setp.lt.u32 	%p944, %r5319, %r5320;
	xor.b32  	%r5321, %r5320, 2147483647;
	neg.s32 	%r5322, %r5320;
	selp.b32 	%r5323, %r5321, %r5322, %p944;
	add.s32 	%r5324, %r5323, %r5319;
	add.s32 	%r5325, %r5324, -1;
	cvt.rn.f64.u32 	%fd1305, %r5325;
	div.rn.f64 	%fd1306, %fd1305, 0d41DFFFFFFF800000;
	mul.f64 	%fd1307, %fd1306, %fd1306;
	fma.rn.f64 	%fd1308, %fd1304, %fd1304, %fd1307;
	setp.le.f64 	%p945, %fd1308, 0d3FF0000000000000;
	selp.u64 	%rd1709, 1, 0, %p945;
	add.s64 	%rd1710, %rd2129, %rd1709;
	mul.hi.u32 	%r5326, %r5324, -1131474031;
	shr.u32 	%r5327, %r5326, 15;
	mul.lo.s32 	%r5328, %r5327, 44488;
	sub.s32 	%r5329, %r5324, %r5328;
	mul.lo.s32 	%r5330, %r5329, 48271;
	mul.lo.s32 	%r5331, %r5327, 3399;
	setp.lt.u32 	%p946, %r5330, %r5331;
	xor.b32  	%r5332, %r5331, 2147483647;
	neg.s32 	%r5333, %r5331;
	selp.b32 	%r5334, %r5332, %r5333, %p946;
	add.s32 	%r5335, %r5334, %r5330;
	add.s32 	%r5336, %r5335, -1;
	cvt.rn.f64.u32 	%fd1309, %r5336;
	div.rn.f64 	%fd1310, %fd1309, 0d41DFFFFFFF800000;
	mul.hi.u32 	%r5337, %r5335, -1131474031;
	shr.u32 	%r5338, %r5337, 15;
	mul.lo.s32 	%r5339, %r5338, 44488;
	sub.s32 	%r5340, %r5335, %r5339;
	mul.lo.s32 	%r5341, %r5340, 48271;
	mul.lo.s32 	%r5342, %r5338, 3399;
	setp.lt.u32 	%p947, %r5341, %r5342;
	xor.b32  	%r5343, %r5342, 2147483647;
	neg.s32 	%r5344, %r5342;
	selp.b32 	%r5345, %r5343, %r5344, %p947;
	add.s32 	%r5346, %r5345, %r5341;
	add.s32 	%r5347, %r5346, -1;
	cvt.rn.f64.u32 	%fd1311, %r5347;
	div.rn.f64 	%fd1312, %fd1311, 0d41DFFFFFFF800000;
	mul.f64 	%fd1313, %fd1312, %fd1312;
	fma.rn.f64 	%fd1314, %fd1310, %fd1310, %fd1313;
	setp.le.f64 	%p948, %fd1314, 0d3FF0000000000000;
	selp.u64 	%rd1711, 1, 0, %p948;
	add.s64 	%rd1712, %rd1710, %rd1711;
	mul.hi.u32 	%r5348, %r5346, -1131474031;
	shr.u32 	%r5349, %r5348, 15;
	mul.lo.s32 	%r5350, %r5349, 44488;
	sub.s32 	%r5351, %r5346, %r5350;
	mul.lo.s32 	%r5352, %r5351, 48271;
	mul.lo.s32 	%r5353, %r5349, 3399;
	setp.lt.u32 	%p949, %r5352, %r5353;
	xor.b32  	%r5354, %r5353, 2147483647;
	neg.s32 	%r5355, %r5353;
	selp.b32 	%r5356, %r5354, %r5355, %p949;
	add.s32 	%r5357, %r5356, %r5352;
	add.s32 	%r5358, %r5357, -1;
	cvt.rn.f64.u32 	%fd1315, %r5358;
	div.rn.f64 	%fd1316, %fd1315, 0d41DFFFFFFF800000;
	mul.hi.u32 	%r5359, %r5357, -1131474031;
	shr.u32 	%r5360, %r5359, 15;
	mul.lo.s32 	%r5361, %r5360, 44488;
	sub.s32 	%r5362, %r5357, %r5361;
	mul.lo.s32 	%r5363, %r5362, 48271;
	mul.lo.s32 	%r5364, %r5360, 3399;
	setp.lt.u32 	%p950, %r5363, %r5364;
	xor.b32  	%r5365, %r5364, 2147483647;
	neg.s32 	%r5366, %r5364;
	selp.b32 	%r5367, %r5365, %r5366, %p950;
	add.s32 	%r5368, %r5367, %r5363;
	add.s32 	%r5369, %r5368, -1;
	cvt.rn.f64.u32 	%fd1317, %r5369;
	div.rn.f64 	%fd1318, %fd1317, 0d41DFFFFFFF800000;
	mul.f64 	%fd1319, %fd1318, %fd1318;
	fma.rn.f64 	%fd1320, %fd1316, %fd1316, %fd1319;
	setp.le.f64 	%p951, %fd1320, 0d3FF0000000000000;
	selp.u64 	%rd1713, 1, 0, %p951;
	add.s64 	%rd1714, %rd1712, %rd1713;
	mul.hi.u32 	%r5370, %r5368, -1131474031;
	shr.u32 	%r5371, %r5370, 15;
	mul.lo.s32 	%r5372, %r5371, 44488;
	sub.s32 	%r5373, %r5368, %r5372;
	mul.lo.s32 	%r5374, %r5373, 48271;
	mul.lo.s32 	%r5375, %r5371, 3399;
	setp.lt.u32 	%p952, %r5374, %r5375;
	xor.b32  	%r5376, %r5375, 2147483647;
	neg.s32 	%r5377, %r5375;
	selp.b32 	%r5378, %r5376, %r5377, %p952;
	add.s32 	%r5379, %r5378, %r5374;
	add.s32 	%r5380, %r5379, -1;
	cvt.rn.f64.u32 	%fd1321, %r5380;
	div.rn.f64 	%fd1322, %fd1321, 0d41DFFFFFFF800000;
	mul.hi.u32 	%r5381, %r5379, -1131474031;
	shr.u32 	%r5382, %r5381, 15;
	mul.lo.s32 	%r5383, %r5382, 44488;
	sub.s32 	%r5384, %r5379, %r5383;
	mul.lo.s32 	%r5385, %r5384, 48271;
	mul.lo.s32 	%r5386, %r5382, 3399;
	setp.lt.u32 	%p953, %r5385, %r5386;
	xor.b32  	%r5387, %r5386, 2147483647;
	neg.s32 	%r5388, %r5386;
	selp.b32 	%r5389, %r5387, %r5388, %p953;
	add.s32 	%r6196, %r5389, %r5385;
	add.s32 	%r5390, %r6196, -1;
	cvt.rn.f64.u32 	%fd1323, %r5390;
	div.rn.f64 	%fd1324, %fd1323, 0d41DFFFFFFF800000;
	mul.f64 	%fd1325, %fd1324, %fd1324;
	fma.rn.f64 	%fd1326, %fd1322, %fd1322, %fd1325;
	setp.le.f64 	%p954, %fd1326, 0d3FF0000000000000;
	selp.u64 	%rd1715, 1, 0, %p954;
	add.s64 	%rd2129, %rd1714, %rd1715;
	add.s32 	%r6195, %r6195, 4;
	setp.ne.s32 	%p955, %r6195, %r234;
	@%p955 bra 	$L__BB1_431;
$L__BB1_432:
	setp.eq.s32 	%p956, %r233, 0;
	@%p956 bra 	$L__BB1_436;
	setp.eq.s32 	%p957, %r233, 1;
	mul.hi.u32 	%r5391, %r6196, -1131474031;
	shr.u32 	%r5392, %r5391, 15;
	mul.lo.s32 	%r5393, %r5392, 44488;
	sub.s32 	%r5394, %r6196, %r5393;
	mul.lo.s32 	%r5395, %r5394, 48271;
	mul.lo.s32 	%r5396, %r5392, 3399;
	setp.lt.u32 	%p958, %r5395, %r5396;
	xor.b32  	%r5397, %r5396, 2147483647;
	neg.s32 	%r5398, %r5396;
	selp.b32 	%r5399, %r5397, %r5398, %p958;
	add.s32 	%r5400, %r5399, %r5395;
	add.s32 	%r5401, %r5400, -1;
	cvt.rn.f64.u32 	%fd1327, %r5401;
	div.rn.f64 	%fd1328, %fd1327, 0d41DFFFFFFF800000;
	mul.hi.u32 	%r5402, %r5400, -1131474031;
	shr.u32 	%r5403, %r5402, 15;
	mul.lo.s32 	%r5404, %r5403, 44488;
	sub.s32 	%r5405, %r5400, %r5404;
	mul.lo.s32 	%r5406, %r5405, 48271;
	mul.lo.s32 	%r5407, %r5403, 3399;
	setp.lt.u32 	%p959, %r5406, %r5407;
	xor.b32  	%r5408, %r5407, 2147483647;
	neg.s32 	%r5409, %r5407;
	selp.b32 	%r5410, %r5408, %r5409, %p959;
	add.s32 	%r398, %r5410, %r5406;
	add.s32 	%r5411, %r398, -1;
	cvt.rn.f64.u32 	%fd1329, %r5411;
	div.rn.f64 	%fd1330, %fd1329, 0d41DFFFFFFF800000;
	mul.f64 	%fd1331, %fd1330, %fd1330;
	fma.rn.f64 	%fd1332, %fd1328, %fd1328, %fd1331;
	setp.le.f64 	%p960, %fd1332, 0d3FF0000000000000;
	selp.u64 	%rd1716, 1, 0, %p960;
	add.s64 	%rd2129, %rd2129, %rd1716;
	@%p957 bra 	$L__BB1_436;
	setp.eq.s32 	%p961, %r233, 2;
	mul.hi.u32 	%r5412, %r398, -1131474031;
	shr.u32 	%r5413, %r5412, 15;
	mul.lo.s32 	%r5414, %r5413, 44488;
	sub.s32 	%r5415, %r398, %r5414;
	mul.lo.s32 	%r5416, %r5415, 48271;
	mul.lo.s32 	%r5417, %r5413, 3399;
	setp.lt.u32 	%p962, %r5416, %r5417;
	xor.b32  	%r5418, %r5417, 2147483647;
	neg.s32 	%r5419, %r5417;
	selp.b32 	%r5420, %r5418, %r5419, %p962;
	add.s32 	%r5421, %r5420, %r5416;
	add.s32 	%r5422, %r5421, -1;
	cvt.rn.f64.u32 	%fd1333, %r5422;
	div.rn.f64 	%fd1334, %fd1333, 0d41DFFFFFFF800000;
	mul.hi.u32 	%r5423, %r5421, -1131474031;
	shr.u32 	%r5424, %r5423, 15;
	mul.lo.s32 	%r5425, %r5424, 44488;
	sub.s32 	%r5426, %r5421, %r5425;
	mul.lo.s32 	%r5427, %r5426, 48271;
	mul.lo.s32 	%r5428, %r5424, 3399;
	setp.lt.u32 	%p963, %r5427, %r5428;
	xor.b32  	%r5429, %r5428, 2147483647;
	neg.s32 	%r5430, %r5428;
	selp.b32 	%r5431, %r5429, %r5430, %p963;
	add.s32 	%r399, %r5431, %r5427;
	add.s32 	%r5432, %r399, -1;
	cvt.rn.f64.u32 	%fd1335, %r5432;
	div.rn.f64 	%fd1336, %fd1335, 0d41DFFFFFFF800000;
	mul.f64 	%fd1337, %fd1336, %fd1336;
	fma.rn.f64 	%fd1338, %fd1334, %fd1334, %fd1337;
	setp.le.f64 	%p964, %fd1338, 0d3FF0000000000000;
	selp.u64 	%rd1717, 1, 0, %p964;
	add.s64 	%rd2129, %rd2129, %rd1717;
	@%p961 bra 	$L__BB1_436;
	mul.hi.u32 	%r5433, %r399, -1131474031;
	shr.u32 	%r5434, %r5433, 15;
	mul.lo.s32 	%r5435, %r5434, 44488;
	sub.s32 	%r5436, %r399, %r5435;
	mul.lo.s32 	%r5437, %r5436, 48271;
	mul.lo.s32 	%r5438, %r5434, 3399;
	setp.lt.u32 	%p965, %r5437, %r5438;
	xor.b32  	%r5439, %r5438, 2147483647;
	neg.s32 	%r5440, %r5438;
	selp.b32 	%r5441, %r5439, %r5440, %p965;
	add.s32 	%r5442, %r5441, %r5437;
	add.s32 	%r5443, %r5442, -1;
	cvt.rn.f64.u32 	%fd1339, %r5443;
	div.rn.f64 	%fd1340, %fd1339, 0d41DFFFFFFF800000;
	mul.hi.u32 	%r5444, %r5442, -1131474031;
	shr.u32 	%r5445, %r5444, 15;
	mul.lo.s32 	%r5446, %r5445, 44488;
	sub.s32 	%r5447, %r5442, %r5446;
	mul.lo.s32 	%r5448, %r5447, 48271;
	mul.lo.s32 	%r5449, %r5445, 3399;
	setp.lt.u32 	%p966, %r5448, %r5449;
	xor.b32  	%r5450, %r5449, 2147483647;
	neg.s32 	%r5451, %r5449;
	selp.b32 	%r5452, %r5450, %r5451, %p966;
	add.s32 	%r5453, %r5452, %r5448;
	add.s32 	%r5454, %r5453, -1;
	cvt.rn.f64.u32 	%fd1341, %r5454;
	div.rn.f64 	%fd1342, %fd1341, 0d41DFFFFFFF800000;
	mul.f64 	%fd1343, %fd1342, %fd1342;
	fma.rn.f64 	%fd1344, %fd1340, %fd1340, %fd1343;
	setp.le.f64 	%p967, %fd1344, 0d3FF0000000000000;
	selp.u64 	%rd1718, 1, 0, %p967;
	add.s64 	%rd2129, %rd2129, %rd1718;
$L__BB1_436:
	cvt.u32.u64 	%r5455, %rd2129;
	add.s32 	%r5456, %r6205, %r247;
	add.s32 	%r5457, %r5456, %r258;
	add.s32 	%r5458, %r5457, %r269;
	add.s32 	%r5459, %r5458, %r279;
	add.s32 	%r5460, %r5459, %r290;
	add.s32 	%r5461, %r5460, %r300;
	add.s32 	%r5462, %r5461, %r310;
	add.s32 	%r5463, %r5462, %r320;
	add.s32 	%r5464, %r5463, %r330;
	add.s32 	%r5465, %r5464, %r340;
	add.s32 	%r5466, %r5465, %r350;
	add.s32 	%r5467, %r5466, %r360;
	add.s32 	%r5468, %r5467, %r370;
	add.s32 	%r5469, %r5468, %r380;
	add.s32 	%r5470, %r5469, %r390;
	add.s32 	%r6205, %r5470, %r5455;
	sub.s32 	%r5471, %r428, %r6199;
	setp.lt.u32 	%p968, %r5471, 4096;
	@%p968 bra 	$L__BB1_455;
	add.s32 	%r6199, %r6199, 4096;
	setp.gt.u32 	%p969, %r6199, %r231;
	@%p969 bra 	$L__BB1_438;
	bra.uni 	$L__BB1_244;
$L__BB1_438:
	setp.le.u32 	%p970, %r428, %r6199;
	@%p970 bra 	$L__BB1_455;
	sub.s32 	%r405, %r428, %r6199;
	setp.ge.s32 	%p971, %r46, %r405;
	@%p971 bra 	$L__BB1_455;
	setp.lt.s32 	%p972, %r431, 1;
	add.s32 	%r406, %r6199, %r427;
	@%p972 bra 	$L__BB1_455;
	add.s32 	%r407, %r431, -1;
	and.b32  	%r408, %r431, 3;
	and.b32  	%r409, %r431, 2147483644;
	mov.u32 	%r6200, %r46;
$L__BB1_442:
	add.s32 	%r5472, %r406, %r6200;
	mul.lo.s32 	%r412, %r48, %r5472;
	setp.eq.s32 	%p973, %r412, 0;
	mov.b64 	%rd2133, 1;
	@%p973 bra 	$L__BB1_447;
	cvt.s64.s32 	%rd2131, %r412;
	mov.b64 	%rd2132, 48271;
	mov.b64 	%rd2133, 1;
$L__BB1_444:
	and.b64  	%rd1722, %rd2131, 1;
	setp.eq.b64 	%p974, %rd1722, 1;
	not.pred 	%p975, %p974;
	@%p975 bra 	$L__BB1_446;
	mul.lo.s64 	%rd1723, %rd2133, %rd2132;
	mul.hi.u64 	%rd1724, %rd1723, 8589934597;
	sub.s64 	%rd1725, %rd1723, %rd1724;
	shr.u64 	%rd1726, %rd1725, 1;
	add.s64 	%rd1727, %rd1726, %rd1724;
	shr.u64 	%rd1728, %rd1727, 30;
	mul.lo.s64 	%rd1729, %rd1728, 2147483647;
	sub.s64 	%rd2133, %rd1723, %rd1729;
$L__BB1_446:
	shr.u64 	%rd587, %rd2131, 1;
	mul.lo.s64 	%rd1730, %rd2132, %rd2132;
	mul.hi.u64 	%rd1731, %rd1730, -9223372032559808509;
	shr.u64 	%rd1732, %rd1731, 30;
	mul.lo.s64 	%rd1733, %rd1732, 2147483647;
	sub.s64 	%rd2132, %rd1730, %rd1733;
	setp.gt.u64 	%p976, %rd2131, 1;
	mov.u64 	%rd2131, %rd587;
	@%p976 bra 	$L__BB1_444;
$L__BB1_447:
	setp.lt.u32 	%p977, %r407, 3;
	mul.lo.s64 	%rd1736, %rd2133, %rd36;
	mul.hi.u64 	%rd1737, %rd1736, 8589934597;
	sub.s64 	%rd1738, %rd1736, %rd1737;
	shr.u64 	%rd1739, %rd1738, 1;
	add.s64 	%rd1740, %rd1739, %rd1737;
	shr.u64 	%rd1741, %rd1740, 30;
	cvt.u32.u64 	%r5473, %rd1741;
	mov.b64 	%rd1742, 2147483647;
	cvt.u32.u64 	%r5474, %rd1742;
	mul.lo.s32 	%r5475, %r5473, %r5474;
	cvt.u32.u64 	%r5476, %rd1736;
	sub.s32 	%r6204, %r5476, %r5475;
	mov.b64 	%rd2138, 0;
	@%p977 bra 	$L__BB1_450;
	mov.b32 	%r6203, 0;
	mov.b64 	%rd2138, 0;
$L__BB1_449:
	mul.hi.u32 	%r5478, %r6204, -1131474031;
	shr.u32 	%r5479, %r5478, 15;
	mul.lo.s32 	%r5480, %r5479, 44488;
	sub.s32 	%r5481, %r6204, %r5480;
	mul.lo.s32 	%r5482, %r5481, 48271;
	mul.lo.s32 	%r5483, %r5479, 3399;
	setp.lt.u32 	%p978, %r5482, %r5483;
	xor.b32  	%r5484, %r5483, 2147483647;
	neg.s32 	%r5485, %r5483;
	selp.b32 	%r5486, %r5484, %r5485, %p978;
	add.s32 	%r5487, %r5486, %r5482;
	add.s32 	%r5488, %r5487, -1;
	cvt.rn.f64.u32 	%fd1345, %r5488;
	div.rn.f64 	%fd1346, %fd1345, 0d41DFFFFFFF800000;
	mul.hi.u32 	%r5489, %r5487, -1131474031;
	shr.u32 	%r5490, %r5489, 15;
	mul.lo.s32 	%r5491, %r5490, 44488;
	sub.s32 	%r5492, %r5487, %r5491;
	mul.lo.s32 	%r5493, %r5492, 48271;
	mul.lo.s32 	%r5494, %r5490, 3399;
	setp.lt.u32 	%p979, %r5493, %r5494;
	xor.b32  	%r5495, %r5494, 2147483647;
	neg.s32 	%r5496, %r5494;
	selp.b32 	%r5497, %r5495, %r5496, %p979;
	add.s32 	%r5498, %r5497, %r5493;
	add.s32 	%r5499, %r5498, -1;
	cvt.rn.f64.u32 	%fd1347, %r5499;
	div.rn.f64 	%fd1348, %fd1347, 0d41DFFFFFFF800000;
	mul.f64 	%fd1349, %fd1348, %fd1348;
	fma.rn.f64 	%fd1350, %fd1346, %fd1346, %fd1349;
	setp.le.f64 	%p980, %fd1350, 0d3FF0000000000000;
	selp.u64 	%rd1744, 1, 0, %p980;
	add.s64 	%rd1745, %rd2138, %rd1744;
	mul.hi.u32 	%r5500, %r5498, -1131474031;
	shr.u32 	%r5501, %r5500, 15;
	mul.lo.s32 	%r5502, %r5501, 44488;
	sub.s32 	%r5503, %r5498, %r5502;
	mul.lo.s32 	%r5504, %r5503, 48271;
	mul.lo.s32 	%r5505, %r5501, 3399;
	setp.lt.u32 	%p981, %r5504, %r5505;
	xor.b32  	%r5506, %r5505, 2147483647;
	neg.s32 	%r5507, %r5505;
	selp.b32 	%r5508, %r5506, %r5507, %p981;
	add.s32 	%r5509, %r5508, %r5504;
	add.s32 	%r5510, %r5509, -1;
	cvt.rn.f64.u32 	%fd1351, %r5510;
	div.rn.f64 	%fd1352, %fd1351, 0d41DFFFFFFF800000;
	mul.hi.u32 	%r5511, %r5509, -1131474031;
	shr.u32 	%r5512, %r5511, 15;
	mul.lo.s32 	%r5513, %r5512, 44488;
	sub.s32 	%r5514, %r5509, %r5513;
	mul.lo.s32 	%r5515, %r5514, 48271;
	mul.lo.s32 	%r5516, %r5512, 3399;
	setp.lt.u32 	%p982, %r5515, %r5516;
	xor.b32  	%r5517, %r5516, 2147483647;
	neg.s32 	%r5518, %r5516;
	selp.b32 	%r5519, %r5517, %r5518, %p982;
	add.s32 	%r5520, %r5519, %r5515;
	add.s32 	%r5521, %r5520, -1;
	cvt.rn.f64.u32 	%fd1353, %r5521;
	div.rn.f64 	%fd1354, %fd1353, 0d41DFFFFFFF800000;
	mul.f64 	%fd1355, %fd1354, %fd1354;
	fma.rn.f64 	%fd1356, %fd1352, %fd1352, %fd1355;
	setp.le.f64 	%p983, %fd1356, 0d3FF0000000000000;
	selp.u64 	%rd1746, 1, 0, %p983;
	add.s64 	%rd1747, %rd1745, %rd1746;
	mul.hi.u32 	%r5522, %r5520, -1131474031;
	shr.u32 	%r5523, %r5522, 15;
	mul.lo.s32 	%r5524, %r5523, 44488;
	sub.s32 	%r5525, %r5520, %r5524;
	mul.lo.s32 	%r5526, %r5525, 48271;
	mul.lo.s32 	%r5527, %r5523, 3399;
	setp.lt.u32 	%p984, %r5526, %r5527;
	xor.b32  	%r5528, %r5527, 2147483647;
	neg.s32 	%r5529, %r5527;
	selp.b32 	%r5530, %r5528, %r5529, %p984;
	add.s32 	%r5531, %r5530, %r5526;
	add.s32 	%r5532, %r5531, -1;
	cvt.rn.f64.u32 	%fd1357, %r5532;
	div.rn.f64 	%fd1358, %fd1357, 0d41DFFFFFFF800000;
	mul.hi.u32 	%r5533, %r5531, -1131474031;
	shr.u32 	%r5534, %r5533, 15;
	mul.lo.s32 	%r5535, %r5534, 44488;
	sub.s32 	%r5536, %r5531, %r5535;
	mul.lo.s32 	%r5537, %r5536, 48271;
	mul.lo.s32 	%r5538, %r5534, 3399;
	setp.lt.u32 	%p985, %r5537, %r5538;
	xor.b32  	%r5539, %r5538, 2147483647;
	neg.s32 	%r5540, %r5538;
	selp.b32 	%r5541, %r5539, %r5540, %p985;
	add.s32 	%r5542, %r5541, %r5537;
	add.s32 	%r5543, %r5542, -1;
	cvt.rn.f64.u32 	%fd1359, %r5543;
	div.rn.f64 	%fd1360, %fd1359, 0d41DFFFFFFF800000;
	mul.f64 	%fd1361, %fd1360, %fd1360;
	fma.rn.f64 	%fd1362, %fd1358, %fd1358, %fd1361;
	setp.le.f64 	%p986, %fd1362, 0d3FF0000000000000;
	selp.u64 	%rd1748, 1, 0, %p986;
	add.s64 	%rd1749, %rd1747, %rd1748;
	mul.hi.u32 	%r5544, %r5542, -1131474031;
	shr.u32 	%r5545, %r5544, 15;
	mul.lo.s32 	%r5546, %r5545, 44488;
	sub.s32 	%r5547, %r5542, %r5546;
	mul.lo.s32 	%r5548, %r5547, 48271;
	mul.lo.s32 	%r5549, %r5545, 3399;
	setp.lt.u32 	%p987, %r5548, %r5549;
	xor.b32  	%r5550, %r5549, 2147483647;
	neg.s32 	%r5551, %r5549;
	selp.b32 	%r5552, %r5550, %r5551, %p987;
	add.s32 	%r5553, %r5552, %r5548;
	add.s32 	%r5554, %r5553, -1;
	cvt.rn.f64.u32 	%fd1363, %r5554;
	div.rn.f64 	%fd1364, %fd1363, 0d41DFFFFFFF800000;
	mul.hi.u32 	%r5555, %r5553, -1131474031;
	shr.u32 	%r5556, %r5555, 15;
	mul.lo.s32 	%r5557, %r5556, 44488;
	sub.s32 	%r5558, %r5553, %r5557;
	mul.lo.s32 	%r5559, %r5558, 48271;
	mul.lo.s32 	%r5560, %r5556, 3399;
	setp.lt.u32 	%p988, %r5559, %r5560;
	xor.b32  	%r5561, %r5560, 2147483647;
	neg.s32 	%r5562, %r5560;
	selp.b32 	%r5563, %r5561, %r5562, %p988;
	add.s32 	%r6204, %r5563, %r5559;
	add.s32 	%r5564, %r6204, -1;
	cvt.rn.f64.u32 	%fd1365, %r5564;
	div.rn.f64 	%fd1366, %fd1365, 0d41DFFFFFFF800000;
	mul.f64 	%fd1367, %fd1366, %fd1366;
	fma.rn.f64 	%fd1368, %fd1364, %fd1364, %fd1367;
	setp.le.f64 	%p989, %fd1368, 0d3FF0000000000000;
	selp.u64 	%rd1750, 1, 0, %p989;
	add.s64 	%rd2138, %rd1749, %rd1750;
	add.s32 	%r6203, %r6203, 4;
	setp.ne.s32 	%p990, %r6203, %r409;
	@%p990 bra 	$L__BB1_449;
$L__BB1_450:
	setp.eq.s32 	%p991, %r408, 0;
	@%p991 bra 	$L__BB1_454;
	setp.eq.s32 	%p992, %r408, 1;
	mul.hi.u32 	%r5565, %r6204, -1131474031;
	shr.u32 	%r5566, %r5565, 15;
	mul.lo.s32 	%r5567, %r5566, 44488;
	sub.s32 	%r5568, %r6204, %r5567;
	mul.lo.s32 	%r5569, %r5568, 48271;
	mul.lo.s32 	%r5570, %r5566, 3399;
	setp.lt.u32 	%p993, %r5569, %r5570;
	xor.b32  	%r5571, %r5570, 2147483647;
	neg.s32 	%r5572, %r5570;
	selp.b32 	%r5573, %r5571, %r5572, %p993;
	add.s32 	%r5574, %r5573, %r5569;
	add.s32 	%r5575, %r5574, -1;
	cvt.rn.f64.u32 	%fd1369, %r5575;
	div.rn.f64 	%fd1370, %fd1369, 0d41DFFFFFFF800000;
	mul.hi.u32 	%r5576, %r5574, -1131474031;
	shr.u32 	%r5577, %r5576, 15;
	mul.lo.s32 	%r5578, %r5577, 44488;
	sub.s32 	%r5579, %r5574, %r5578;
	mul.lo.s32 	%r5580, %r5579, 48271;
	mul.lo.s32 	%r5581, %r5577, 3399;
	setp.lt.u32 	%p994, %r5580, %r5581;
	xor.b32  	%r5582, %r5581, 2147483647;
	neg.s32 	%r5583, %r5581;
	selp.b32 	%r5584, %r5582, %r5583, %p994;
	add.s32 	%r419, %r5584, %r5580;
	add.s32 	%r5585, %r419, -1;
	cvt.rn.f64.u32 	%fd1371, %r5585;
	div.rn.f64 	%fd1372, %fd1371, 0d41DFFFFFFF800000;
	mul.f64 	%fd1373, %fd1372, %fd1372;
	fma.rn.f64 	%fd1374, %fd1370, %fd1370, %fd1373;
	setp.le.f64 	%p995, %fd1374, 0d3FF0000000000000;
	selp.u64 	%rd1751, 1, 0, %p995;
	add.s64 	%rd2138, %rd2138, %rd1751;
	@%p992 bra 	$L__BB1_454;
	setp.eq.s32 	%p996, %r408, 2;
	mul.hi.u32 	%r5586, %r419, -1131474031;
	shr.u32 	%r5587, %r5586, 15;
	mul.lo.s32 	%r5588, %r5587, 44488;
	sub.s32 	%r5589, %r419, %r5588;
	mul.lo.s32 	%r5590, %r5589, 48271;
	mul.lo.s32 	%r5591, %r5587, 3399;
	setp.lt.u32 	%p997, %r5590, %r5591;
	xor.b32  	%r5592, %r5591, 2147483647;
	neg.s32 	%r5593, %r5591;
	selp.b32 	%r5594, %r5592, %r5593, %p997;
	add.s32 	%r5595, %r5594, %r5590;
	add.s32 	%r5596, %r5595, -1;
	cvt.rn.f64.u32 	%fd1375, %r5596;
	div.rn.f64 	%fd1376, %fd1375, 0d41DFFFFFFF800000;
	mul.hi.u32 	%r5597, %r5595, -1131474031;
	shr.u32 	%r5598, %r5597, 15;
	mul.lo.s32 	%r5599, %r5598, 44488;
	sub.s32 	%r5600, %r5595, %r5599;
	mul.lo.s32 	%r5601, %r5600, 48271;
	mul.lo.s32 	%r5602, %r5598, 3399;
	setp.lt.u32 	%p998, %r5601, %r5602;
	xor.b32  	%r5603, %r5602, 2147483647;
	neg.s32 	%r5604, %r5602;
	selp.b32 	%r5605, %r5603, %r5604, %p998;
	add.s32 	%r420, %r5605, %r5601;
	add.s32 	%r5606, %r420, -1;
	cvt.rn.f64.u32 	%fd1377, %r5606;
	div.rn.f64 	%fd1378, %fd1377, 0d41DFFFFFFF800000;
	mul.f64 	%fd1379, %fd1378, %fd1378;
	fma.rn.f64 	%fd1380, %fd1376, %fd1376, %fd1379;
	setp.le.f64 	%p999, %fd1380, 0d3FF0000000000000;
	selp.u64 	%rd1752, 1, 0, %p999;
	add.s64 	%rd2138, %rd2138, %rd1752;
	@%p996 bra 	$L__BB1_454;
	mul.hi.u32 	%r5607, %r420, -1131474031;
	shr.u32 	%r5608, %r5607, 15;
	mul.lo.s32 	%r5609, %r5608, 44488;
	sub.s32 	%r5610, %r420, %r5609;
	mul.lo.s32 	%r5611, %r5610, 48271;
	mul.lo.s32 	%r5612, %r5608, 3399;
	setp.lt.u32 	%p1000, %r5611, %r5612;
	xor.b32  	%r5613, %r5612, 2147483647;
	neg.s32 	%r5614, %r5612;
	selp.b32 	%r5615, %r5613, %r5614, %p1000;
	add.s32 	%r5616, %r5615, %r5611;
	add.s32 	%r5617, %r5616, -1;
	cvt.rn.f64.u32 	%fd1381, %r5617;
	div.rn.f64 	%fd1382, %fd1381, 0d41DFFFFFFF800000;
	mul.hi.u32 	%r5618, %r5616, -1131474031;
	shr.u32 	%r5619, %r5618, 15;
	mul.lo.s32 	%r5620, %r5619, 44488;
	sub.s32 	%r5621, %r5616, %r5620;
	mul.lo.s32 	%r5622, %r5621, 48271;
	mul.lo.s32 	%r5623, %r5619, 3399;
	setp.lt.u32 	%p1001, %r5622, %r5623;
	xor.b32  	%r5624, %r5623, 2147483647;
	neg.s32 	%r5625, %r5623;
	selp.b32 	%r5626, %r5624, %r5625, %p1001;
	add.s32 	%r5627, %r5626, %r5622;
	add.s32 	%r5628, %r5627, -1;
	cvt.rn.f64.u32 	%fd1383, %r5628;
	div.rn.f64 	%fd1384, %fd1383, 0d41DFFFFFFF800000;
	mul.f64 	%fd1385, %fd1384, %fd1384;
	fma.rn.f64 	%fd1386, %fd1382, %fd1382, %fd1385;
	setp.le.f64 	%p1002, %fd1386, 0d3FF0000000000000;
	selp.u64 	%rd1753, 1, 0, %p1002;
	add.s64 	%rd2138, %rd2138, %rd1753;
$L__BB1_454:
	cvt.u32.u64 	%r5629, %rd2138;
	add.s32 	%r6205, %r6205, %r5629;
	add.s32 	%r6200, %r6200, 256;
	setp.lt.s32 	%p1003, %r6200, %r405;
	@%p1003 bra 	$L__BB1_442;
$L__BB1_455:
	// begin inline asm
	mov.u32 %r5630, %laneid;
	// end inline asm
	mov.b32 	%r5633, 1;
	mov.b32 	%r5654, 31;
	mov.b32 	%r5655, -1;
	// begin inline asm
	shfl.sync.down.b32 %r5631, %r6205, %r5633, %r5654, %r5655;
	// end inline asm
	setp.gt.s32 	%p1004, %r5630, 30;
	selp.b32 	%r5656, 0, %r5631, %p1004;
	add.s32 	%r5637, %r5656, %r6205;
	mov.b32 	%r5638, 2;
	// begin inline asm
	shfl.sync.down.b32 %r5636, %r5637, %r5638, %r5654, %r5655;
	// end inline asm
	setp.gt.s32 	%p1005, %r5630, 29;
	selp.b32 	%r5657, 0, %r5636, %p1005;
	add.s32 	%r5642, %r5637, %r5657;
	mov.b32 	%r5643, 4;
	// begin inline asm
	shfl.sync.down.b32 %r5641, %r5642, %r5643, %r5654, %r5655;
	// end inline asm
	setp.gt.s32 	%p1006, %r5630, 27;
	selp.b32 	%r5658, 0, %r5641, %p1006;
	add.s32 	%r5647, %r5642, %r5658;
	mov.b32 	%r5648, 8;
	// begin inline asm
	shfl.sync.down.b32 %r5646, %r5647, %r5648, %r5654, %r5655;
	// end inline asm
	setp.gt.s32 	%p1007, %r5630, 23;
	selp.b32 	%r5659, 0, %r5646, %p1007;
	add.s32 	%r5652, %r5647, %r5659;
	mov.b32 	%r5653, 16;
	// begin inline asm
	shfl.sync.down.b32 %r5651, %r5652, %r5653, %r5654, %r5655;
	// end inline asm
	setp.gt.s32 	%p1008, %r5630, 15;
	selp.b32 	%r5660, 0, %r5651, %p1008;
	add.s32 	%r6206, %r5652, %r5660;
	setp.ne.s32 	%p1009, %r5630, 0;
	@%p1009 bra 	$L__BB1_457;
	shr.u32 	%r5661, %r46, 3;
	and.b32  	%r5662, %r5661, 124;
	mov.u32 	%r5663, _ZZN3cub18CUB_300001_SM_10006detail6reduce28DeviceReduceSingleTileKernelINS2_10policy_hubIijN4cuda3std3__44plusIiEEE10Policy1000EN6thrust24THRUST_300001_SM_1000_NS17counting_iteratorIiNSD_11use_defaultESF_SF_EEPijS9_ii12MonteCarloPiEEvT0_T1_T2_T3_T4_T6_E12temp_storage;
	add.s32 	%r5664, %r5663, %r5662;
	st.shared.u32 	[%r5664+8], %r6206;
$L__BB1_457:
	bar.sync 	0;
	setp.ne.s32 	%p1010, %r46, 0;
	@%p1010 bra 	$L__BB1_459;
	ld.shared.u32 	%r5665, [_ZZN3cub18CUB_300001_SM_10006detail6reduce28DeviceReduceSingleTileKernelINS2_10policy_hubIijN4cuda3std3__44plusIiEEE10Policy1000EN6thrust24THRUST_300001_SM_1000_NS17counting_iteratorIiNSD_11use_defaultESF_SF_EEPijS9_ii12MonteCarloPiEEvT0_T1_T2_T3_T4_T6_E12temp_storage+12];
	add.s32 	%r5666, %r5665, %r6206;
	ld.shared.u32 	%r5667, [_ZZN3cub18CUB_300001_SM_10006detail6reduce28DeviceReduceSingleTileKernelINS2_10policy_hubIijN4cuda3std3__44plusIiEEE10Policy1000EN6thrust24THRUST_300001_SM_1000_NS17counting_iteratorIiNSD_11use_defaultESF_SF_EEPijS9_ii12MonteCarloPiEEvT0_T1_T2_T3_T4_T6_E12temp_storage+16];
	add.s32 	%r5668, %r5666, %r5667;
	ld.shared.u32 	%r5669, [_ZZN3cub18CUB_300001_SM_10006detail6reduce28DeviceReduceSingleTileKernelINS2_10policy_hubIijN4cuda3std3__44plusIiEEE10Policy1000EN6thrust24THRUST_300001_SM_1000_NS17counting_iteratorIiNSD_11use_defaultESF_SF_EEPijS9_ii12MonteCarloPiEEvT0_T1_T2_T3_T4_T6_E12temp_storage+20];
	add.s32 	%r5670, %r5668, %r5669;
	ld.shared.u32 	%r5671, [_ZZN3cub18CUB_300001_SM_10006detail6reduce28DeviceReduceSingleTileKernelINS2_10policy_hubIijN4cuda3std3__44plusIiEEE10Policy1000EN6thrust24THRUST_300001_SM_1000_NS17counting_iteratorIiNSD_11use_defaultESF_SF_EEPijS9_ii12MonteCarloPiEEvT0_T1_T2_T3_T4_T6_E12temp_storage+24];
	add.s32 	%r5672, %r5670, %r5671;
	ld.shared.u32 	%r5673, [_ZZN3cub18CUB_300001_SM_10006detail6reduce28DeviceReduceSingleTileKernelINS2_10policy_hubIijN4cuda3std3__44plusIiEEE10Policy1000EN6thrust24THRUST_300001_SM_1000_NS17counting_iteratorIiNSD_11use_defaultESF_SF_EEPijS9_ii12MonteCarloPiEEvT0_T1_T2_T3_T4_T6_E12temp_storage+28];
	add.s32 	%r5674, %r5672, %r5673;
	ld.shared.u32 	%r5675, [_ZZN3cub18CUB_300001_SM_10006detail6reduce28DeviceReduceSingleTileKernelINS2_10policy_hubIijN4cuda3std3__44plusIiEEE10Policy1000EN6thrust24THRUST_300001_SM_1000_NS17counting_iteratorIiNSD_11use_defaultESF_SF_EEPijS9_ii12MonteCarloPiEEvT0_T1_T2_T3_T4_T6_E12temp_storage+32];
	add.s32 	%r5676, %r5674, %r5675;
	ld.shared.u32 	%r5677, [_ZZN3cub18CUB_300001_SM_10006detail6reduce28DeviceReduceSingleTileKernelINS2_10policy_hubIijN4cuda3std3__44plusIiEEE10Policy1000EN6thrust24THRUST_300001_SM_1000_NS17counting_iteratorIiNSD_11use_defaultESF_SF_EEPijS9_ii12MonteCarloPiEEvT0_T1_T2_T3_T4_T6_E12temp_storage+36];
	add.s32 	%r6206, %r5676, %r5677;
$L__BB1_459:
	mov.u32 	%r6081, %tid.x;
	setp.ne.s32 	%p1092, %r6081, 0;
	@%p1092 bra 	$L__BB1_461;
	add.s32 	%r6082, %r6206, %r429;
	st.global.u32 	[%rd1], %r6082;
$L__BB1_461:
	ret;

}
	// .globl	_ZN3cub18CUB_300001_SM_10006detail6reduce18DeviceReduceKernelINS2_10policy_hubIijN4cuda3std3__44plusIiEEE10Policy1000EN6thrust24THRUST_300001_SM_1000_NS17counting_iteratorIiNSD_11use_defaultESF_SF_EEjS9_i12MonteCarloPiEEvT0_PT3_T1_NS0_13GridEvenShareISL_EET2_T4_
.visible .entry _ZN3cub18CUB_300001_SM_10006detail6reduce18DeviceReduceKernelINS2_10policy_hubIijN4cuda3std3__44plusIiEEE10Policy1000EN6thrust24THRUST_300001_SM_1000_NS17counting_iteratorIiNSD_11use_defaultESF_SF_EEjS9_i12MonteCarloPiEEvT0_PT3_T1_NS0_13GridEvenShareISL_EET2_T4_(
	.param .align 4 .b8 _ZN3cub18CUB_300001_SM_10006detail6reduce18DeviceReduceKernelINS2_10policy_hubIijN4cuda3std3__44plusIiEEE10Policy1000EN6thrust24THRUST_300001_SM_1000_NS17counting_iteratorIiNSD_11use_defaultESF_SF_EEjS9_i12MonteCarloPiEEvT0_PT3_T1_NS0_13GridEvenShareISL_EET2_T4__param_0[4],
	.param .u64 .ptr .align 1 _ZN3cub18CUB_300001_SM_10006detail6reduce18DeviceReduceKernelINS2_10policy_hubIijN4cuda3std3__44plusIiEEE10Policy1000EN6thrust24THRUST_300001_SM_1000_NS17counting_iteratorIiNSD_11use_defaultESF_SF_EEjS9_i12MonteCarloPiEEvT0_PT3_T1_NS0_13GridEvenShareISL_EET2_T4__param_1,
	.param .u32 _ZN3cub18CUB_300001_SM_10006detail6reduce18DeviceReduceKernelINS2_10policy_hubIijN4cuda3std3__44plusIiEEE10Policy1000EN6thrust24THRUST_300001_SM_1000_NS17counting_iteratorIiNSD_11use_defaultESF_SF_EEjS9_i12MonteCarloPiEEvT0_PT3_T1_NS0_13GridEvenShareISL_EET2_T4__param_2,
	.param .align 4 .b8 _ZN3cub18CUB_300001_SM_10006detail6reduce18DeviceReduceKernelINS2_10policy_hubIijN4cuda3std3__44plusIiEEE10Policy1000EN6thrust24THRUST_300001_SM_1000_NS17counting_iteratorIiNSD_11use_defaultESF_SF_EEjS9_i12MonteCarloPiEEvT0_PT3_T1_NS0_13GridEvenShareISL_EET2_T4__param_3[40],
	.param .align 1 .b8 _ZN3cub18CUB_300001_SM_10006detail6reduce18DeviceReduceKernelINS2_10policy_hubIijN4cuda3std3__44plusIiEEE10Policy1000EN6thrust24THRUST_300001_SM_1000_NS17counting_iteratorIiNSD_11use_defaultESF_SF_EEjS9_i12MonteCarloPiEEvT0_PT3_T1_NS0_13GridEvenShareISL_EET2_T4__param_4[1],
	.param .align 4 .b8 _ZN3cub18CUB_300001_SM_10006detail6reduce18DeviceReduceKernelINS2_10policy_hubIijN4cuda3std3__44plusIiEEE10Policy1000EN6thrust24THRUST_300001_SM_1000_NS17counting_iteratorIiNSD_11use_defaultESF_SF_EEjS9_i12MonteCarloPiEEvT0_PT3_T1_NS0_13GridEvenShareISL_EET2_T4__param_5[8]
)
.maxntid 256
{
	.reg .pred 	%p<1092>;
	.reg .b32 	%r<6208>;
	.reg .b64 	%rd<2142>;
	.reg .b64 	%fd<1459>;
	// demoted variable
	.shared .align 4 .b8 _ZZN3cub18CUB_300001_SM_10006detail6reduce18DeviceReduceKernelINS2_10policy_hubIijN4cuda3std3__44plusIiEEE10Policy1000EN6thrust24THRUST_300001_SM_1000_NS17counting_iteratorIiNSD_11use_defaultESF_SF_EEjS9_i12MonteCarloPiEEvT0_PT3_T1_NS0_13GridEvenShareISL_EET2_T4_E12temp_storage[44];
	ld.param.u32 	%r2, [_ZN3cub18CUB_300001_SM_10006detail6reduce18DeviceReduceKernelINS2_10policy_hubIijN4cuda3std3__44plusIiEEE10Policy1000EN6thrust24THRUST_300001_SM_1000_NS17counting_iteratorIiNSD_11use_defaultESF_SF_EEjS9_i12MonteCarloPiEEvT0_PT3_T1_NS0_13GridEvenShareISL_EET2_T4__param_0];
	ld.param.u32 	%r3, [_ZN3cub18CUB_300001_SM_10006detail6reduce18DeviceReduceKernelINS2_10policy_hubIijN4cuda3std3__44plusIiEEE10Policy1000EN6thrust24THRUST_300001_SM_1000_NS17counting_iteratorIiNSD_11use_defaultESF_SF_EEjS9_i12MonteCarloPiEEvT0_PT3_T1_NS0_13GridEvenShareISL_EET2_T4__param_5];
	ld.param.u32 	%r4, [_ZN3cub18CUB_300001_SM_10006detail6reduce18DeviceReduceKernelINS2_10policy_hubIijN4cuda3std3__44plusIiEEE10Policy1000EN6thrust24THRUST_300001_SM_1000_NS17counting_iteratorIiNSD_11use_defaultESF_SF_EEjS9_i12MonteCarloPiEEvT0_PT3_T1_NS0_13GridEvenShareISL_EET2_T4__param_5+4];
	ld.param.u32 	%r1, [_ZN3cub18CUB_300001_SM_10006detail6reduce18DeviceReduceKernelINS2_10policy_hubIijN4cuda3std3__44plusIiEEE10Policy1000EN6thrust24THRUST_300001_SM_1000_NS17counting_iteratorIiNSD_11use_defaultESF_SF_EEjS9_i12MonteCarloPiEEvT0_PT3_T1_NS0_13GridEvenShareISL_EET2_T4__param_3+20];
	ld.param.u32 	%r427, [_ZN3cub18CUB_300001_SM_10006detail6reduce18DeviceReduceKernelINS2_10policy_hubIijN4cuda3std3__44plusIiEEE10Policy1000EN6thrust24THRUST_300001_SM_1000_NS17counting_iteratorIiNSD_11use_defaultESF_SF_EEjS9_i12MonteCarloPiEEvT0_PT3_T1_NS0_13GridEvenShareISL_EET2_T4__param_3+24];
	mov.u32 	%r5, %ctaid.x;
	shl.b32 	%r6, %r427, 12;
	shl.b32 	%r6200, %r5, 12;
	sub.s32 	%r8, %r1, %r6200;
	setp.gt.u32 	%p1, %r8, 4095;
	@%p1 bra 	$L__BB2_41;
	mov.u32 	%r9, %tid.x;
	setp.ge.u32 	%p1010, %r9, %r8;
	mov.b32 	%r6098, 0;
	mov.u32 	%r6093, %r9;
	@%p1010 bra 	$L__BB2_16;
	add.s32 	%r5681, %r6200, %r9;
	add.s32 	%r5682, %r5681, %r2;
	mul.lo.s32 	%r5683, %r5682, %r4;
	shl.b32 	%r10, %r5683, 1;
	setp.eq.s32 	%p1011, %r10, 0;
	mov.b64 	%rd1829, 1;
	@%p1011 bra 	$L__BB2_7;
	cvt.s64.s32 	%rd1827, %r10;
	mov.b64 	%rd1828, 48271;
	mov.b64 	%rd1829, 1;
$L__BB2_4:
	and.b64  	%rd1756, %rd1827, 1;
	setp.eq.b64 	%p1012, %rd1756, 1;
	not.pred 	%p1013, %p1012;
	@%p1013 bra 	$L__BB2_6;
	mul.lo.s64 	%rd1757, %rd1829, %rd1828;
	mul.hi.u64 	%rd1758, %rd1757, 8589934597;
	sub.s64 	%rd1759, %rd1757, %rd1758;
	shr.u64 	%rd1760, %rd1759, 1;
	add.s64 	%rd1761, %rd1760, %rd1758;
	shr.u64 	%rd1762, %rd1761, 30;
	mul.lo.s64 	%rd1763, %rd1762, 2147483647;
	sub.s64 	%rd1829, %rd1757, %rd1763;
$L__BB2_6:
	shr.u64 	%rd7, %rd1827, 1;
	mul.lo.s64 	%rd1764, %rd1828, %rd1828;
	mul.hi.u64 	%rd1765, %rd1764, -9223372032559808509;
	shr.u64 	%rd1766, %rd1765, 30;
	mul.lo.s64 	%rd1767, %rd1766, 2147483647;
	sub.s64 	%rd1828, %rd1764, %rd1767;
	setp.gt.u64 	%p1014, %rd1827, 1;
	mov.u64 	%rd1827, %rd7;
	@%p1014 bra 	$L__BB2_4;
$L__BB2_7:
	setp.lt.s32 	%p1015, %r4, 1;
	mov.b32 	%r6098, 0;
	@%p1015 bra 	$L__BB2_15;
	mul.hi.u32 	%r5685, %r3, 3;
	sub.s32 	%r5686, %r3, %r5685;
	shr.u32 	%r5687, %r5686, 1;
	add.s32 	%r5688, %r5687, %r5685;
	shr.u32 	%r5689, %r5688, 30;
	mul.lo.s32 	%r5690, %r5689, 2147483647;
	sub.s32 	%r5691, %r3, %r5690;
	max.u32 	%r5692, %r5691, 1;
	cvt.u64.u32 	%rd1770, %r5692;
	mul.lo.s64 	%rd1771, %rd1829, %rd1770;
	mul.hi.u64 	%rd1772, %rd1771, 8589934597;
	sub.s64 	%rd1773, %rd1771, %rd1772;
	shr.u64 	%rd1774, %rd1773, 1;
	add.s64 	%rd1775, %rd1774, %rd1772;
	shr.u64 	%rd1776, %rd1775, 30;
	cvt.u32.u64 	%r5693, %rd1776;
	mov.b64 	%rd1777, 2147483647;
	cvt.u32.u64 	%r5694, %rd1777;
	mul.lo.s32 	%r5695, %r5693, %r5694;
	cvt.u32.u64 	%r5696, %rd1771;
	sub.s32 	%r6087, %r5696, %r5695;
	add.s32 	%r5697, %r4, -1;
	and.b32  	%r12, %r4, 3;
	setp.lt.u32 	%p1016, %r5697, 3;
	mov.b64 	%rd1835, 0;
	@%p1016 bra 	$L__BB2_11;
	and.b32  	%r13, %r4, 2147483644;
	mov.b32 	%r6086, 0;
	mov.b64 	%rd1835, 0;
$L__BB2_10:
	mul.hi.u32 	%r5699, %r6087, -1131474031;
	shr.u32 	%r5700, %r5699, 15;
	mul.lo.s32 	%r5701, %r5700, 44488;
	sub.s32 	%r5702, %r6087, %r5701;
	mul.lo.s32 	%r5703, %r5702, 48271;
	mul.lo.s32 	%r5704, %r5700, 3399;
	setp.lt.u32 	%p1017, %r5703, %r5704;
	xor.b32  	%r5705, %r5704, 2147483647;
	neg.s32 	%r5706, %r5704;
	selp.b32 	%r5707, %r5705, %r5706, %p1017;
	add.s32 	%r5708, %r5707, %r5703;
	add.s32 	%r5709, %r5708, -1;
	cvt.rn.f64.u32 	%fd1387, %r5709;
	div.rn.f64 	%fd1388, %fd1387, 0d41DFFFFFFF800000;
	mul.hi.u32 	%r5710, %r5708, -1131474031;
	shr.u32 	%r5711, %r5710, 15;
	mul.lo.s32 	%r5712, %r5711, 44488;
	sub.s32 	%r5713, %r5708, %r5712;
	mul.lo.s32 	%r5714, %r5713, 48271;
	mul.lo.s32 	%r5715, %r5711, 3399;
	setp.lt.u32 	%p1018, %r5714, %r5715;
	xor.b32  	%r5716, %r5715, 2147483647;
	neg.s32 	%r5717, %r5715;
	selp.b32 	%r5718, %r5716, %r5717, %p1018;
	add.s32 	%r5719, %r5718, %r5714;
	add.s32 	%r5720, %r5719, -1;
	cvt.rn.f64.u32 	%fd1389, %r5720;
	div.rn.f64 	%fd1390, %fd1389, 0d41DFFFFFFF800000;
	mul.f64 	%fd1391, %fd1390, %fd1390;
	fma.rn.f64 	%fd1392, %fd1388, %fd1388, %fd1391;
	setp.le.f64 	%p1019, %fd1392, 0d3FF0000000000000;
	selp.u64 	%rd1779, 1, 0, %p1019;
	add.s64 	%rd1780, %rd1835, %rd1779;
	mul.hi.u32 	%r5721, %r5719, -1131474031;
	shr.u32 	%r5722, %r5721, 15;
	mul.lo.s32 	%r5723, %r5722, 44488;
	sub.s32 	%r5724, %r5719, %r5723;
	mul.lo.s32 	%r5725, %r5724, 48271;
	mul.lo.s32 	%r5726, %r5722, 3399;
	setp.lt.u32 	%p1020, %r5725, %r5726;
	xor.b32  	%r5727, %r5726, 2147483647;
	neg.s32 	%r5728, %r5726;
	selp.b32 	%r5729, %r5727, %r5728, %p1020;
	add.s32 	%r5730, %r5729, %r5725;
	add.s32 	%r5731, %r5730, -1;
	cvt.rn.f64.u32 	%fd1393, %r5731;
	div.rn.f64 	%fd1394, %fd1393, 0d41DFFFFFFF800000;
	mul.hi.u32 	%r5732, %r5730, -1131474031;
	shr.u32 	%r5733, %r5732, 15;
	mul.lo.s32 	%r5734, %r5733, 44488;
	sub.s32 	%r5735, %r5730, %r5734;
	mul.lo.s32 	%r5736, %r5735, 48271;
	mul.lo.s32 	%r5737, %r5733, 3399;
	setp.lt.u32 	%p1021, %r5736, %r5737;
	xor.b32  	%r5738, %r5737, 2147483647;
	neg.s32 	%r5739, %r5737;
	selp.b32 	%r5740, %r5738, %r5739, %p1021;
	add.s32 	%r5741, %r5740, %r5736;
	add.s32 	%r5742, %r5741, -1;
	cvt.rn.f64.u32 	%fd1395, %r5742;
	div.rn.f64 	%fd1396, %fd1395, 0d41DFFFFFFF800000;
	mul.f64 	%fd1397, %fd1396, %fd1396;
	fma.rn.f64 	%fd1398, %fd1394, %fd1394, %fd1397;
	setp.le.f64 	%p1022, %fd1398, 0d3FF0000000000000;
	selp.u64 	%rd1781, 1, 0, %p1022;
	add.s64 	%rd1782, %rd1780, %rd1781;
	mul.hi.u32 	%r5743, %r5741, -1131474031;
	shr.u32 	%r5744, %r5743, 15;
	mul.lo.s32 	%r5745, %r5744, 44488;
	sub.s32 	%r5746, %r5741, %r5745;
	mul.lo.s32 	%r5747, %r5746, 48271;
	mul.lo.s32 	%r5748, %r5744, 3399;
	setp.lt.u32 	%p1023, %r5747, %r5748;
	xor.b32  	%r5749, %r5748, 2147483647;
	neg.s32 	%r5750, %r5748;
	selp.b32 	%r5751, %r5749, %r5750, %p1023;
	add.s32 	%r5752, %r5751, %r5747;
	add.s32 	%r5753, %r5752, -1;
	cvt.rn.f64.u32 	%fd1399, %r5753;
	div.rn.f64 	%fd1400, %fd1399, 0d41DFFFFFFF800000;
	mul.hi.u32 	%r5754, %r5752, -1131474031;
	shr.u32 	%r5755, %r5754, 15;
	mul.lo.s32 	%r5756, %r5755, 44488;
	sub.s32 	%r5757, %r5752, %r5756;
	mul.lo.s32 	%r5758, %r5757, 48271;
	mul.lo.s32 	%r5759, %r5755, 3399;
	setp.lt.u32 	%p1024, %r5758, %r5759;
	xor.b32  	%r5760, %r5759, 2147483647;
	neg.s32 	%r5761, %r5759;
	selp.b32 	%r5762, %r5760, %r5761, %p1024;
	add.s32 	%r5763, %r5762, %r5758;
	add.s32 	%r5764, %r5763, -1;
	cvt.rn.f64.u32 	%fd1401, %r5764;
	div.rn.f64 	%fd1402, %fd1401, 0d41DFFFFFFF800000;
	mul.f64 	%fd1403, %fd1402, %fd1402;
	fma.rn.f64 	%fd1404, %fd1400, %fd1400, %fd1403;
	setp.le.f64 	%p1025, %fd1404, 0d3FF0000000000000;
	selp.u64 	%rd1783, 1, 0, %p1025;
	add.s64 	%rd1784, %rd1782, %rd1783;
	mul.hi.u32 	%r5765, %r5763, -1131474031;
	shr.u32 	%r5766, %r5765, 15;
	mul.lo.s32 	%r5767, %r5766, 44488;
	sub.s32 	%r5768, %r5763, %r5767;
	mul.lo.s32 	%r5769, %r5768, 48271;
	mul.lo.s32 	%r5770, %r5766, 3399;
	setp.lt.u32 	%p1026, %r5769, %r5770;
	xor.b32  	%r5771, %r5770, 2147483647;
	neg.s32 	%r5772, %r5770;
	selp.b32 	%r5773, %r5771, %r5772, %p1026;
	add.s32 	%r5774, %r5773, %r5769;
	add.s32 	%r5775, %r5774, -1;
	cvt.rn.f64.u32 	%fd1405, %r5775;
	div.rn.f64 	%fd1406, %fd1405, 0d41DFFFFFFF800000;
	mul.hi.u32 	%r5776, %r5774, -1131474031;
	shr.u32 	%r5777, %r5776, 15;
	mul.lo.s32 	%r5778, %r5777, 44488;
	sub.s32 	%r5779, %r5774, %r5778;
	mul.lo.s32 	%r5780, %r5779, 48271;
	mul.lo.s32 	%r5781, %r5777, 3399;
	setp.lt.u32 	%p1027, %r5780, %r5781;
	xor.b32  	%r5782, %r5781, 2147483647;
	neg.s32 	%r5783, %r5781;
	selp.b32 	%r5784, %r5782, %r5783, %p1027;
	add.s32 	%r6087, %r5784, %r5780;
	add.s32 	%r5785, %r6087, -1;
	cvt.rn.f64.u32 	%fd1407, %r5785;
	div.rn.f64 	%fd1408, %fd1407, 0d41DFFFFFFF800000;
	mul.f64 	%fd1409, %fd1408, %fd1408;
	fma.rn.f64 	%fd1410, %fd1406, %fd1406, %fd1409;
	setp.le.f64 	%p1028, %fd1410, 0d3FF0000000000000;
	selp.u64 	%rd1785, 1, 0, %p1028;
	add.s64 	%rd1835, %rd1784, %rd1785;
	add.s32 	%r6086, %r6086, 4;
	setp.ne.s32 	%p1029, %r6086, %r13;
	@%p1029 bra 	$L__BB2_10;
$L__BB2_11:
	setp.eq.s32 	%p1030, %r12, 0;
	@%p1030 bra 	$L__BB2_14;
	mov.b32 	%r6089, 0;
$L__BB2_13:
	.pragma "nounroll";
	mul.hi.u32 	%r5787, %r6087, -1131474031;
	shr.u32 	%r5788, %r5787, 15;
	mul.lo.s32 	%r5789, %r5788, 44488;
	sub.s32 	%r5790, %r6087, %r5789;
	mul.lo.s32 	%r5791, %r5790, 48271;
	mul.lo.s32 	%r5792, %r5788, 3399;
	setp.lt.u32 	%p1031, %r5791, %r5792;
	xor.b32  	%r5793, %r5792, 2147483647;
	neg.s32 	%r5794, %r5792;
	selp.b32 	%r5795, %r5793, %r5794, %p1031;
	add.s32 	%r5796, %r5795, %r5791;
	add.s32 	%r5797, %r5796, -1;
	cvt.rn.f64.u32 	%fd1411, %r5797;
	div.rn.f64 	%fd1412, %fd1411, 0d41DFFFFFFF800000;
	mul.hi.u32 	%r5798, %r5796, -1131474031;
	shr.u32 	%r5799, %r5798, 15;
	mul.lo.s32 	%r5800, %r5799, 44488;
	sub.s32 	%r5801, %r5796, %r5800;
	mul.lo.s32 	%r5802, %r5801, 48271;
	mul.lo.s32 	%r5803, %r5799, 3399;
	setp.lt.u32 	%p1032, %r5802, %r5803;
	xor.b32  	%r5804, %r5803, 2147483647;
	neg.s32 	%r5805, %r5803;
	selp.b32 	%r5806, %r5804, %r5805, %p1032;
	add.s32 	%r6087, %r5806, %r5802;
	add.s32 	%r5807, %r6087, -1;
	cvt.rn.f64.u32 	%fd1413, %r5807;
	div.rn.f64 	%fd1414, %fd1413, 0d41DFFFFFFF800000;
	mul.f64 	%fd1415, %fd1414, %fd1414;
	fma.rn.f64 	%fd1416, %fd1412, %fd1412, %fd1415;
	setp.le.f64 	%p1033, %fd1416, 0d3FF0000000000000;
	selp.u64 	%rd1786, 1, 0, %p1033;
	add.s64 	%rd1835, %rd1835, %rd1786;
	add.s32 	%r6089, %r6089, 1;
	setp.ne.s32 	%p1034, %r6089, %r12;
	@%p1034 bra 	$L__BB2_13;
$L__BB2_14:
	cvt.u32.u64 	%r6098, %rd1835;
$L__BB2_15:
	add.s32 	%r6093, %r9, 256;
$L__BB2_16:
	setp.ge.s32 	%p1035, %r6093, %r8;
	@%p1035 bra 	$L__BB2_32;
	add.s32 	%r28, %r2, %r6200;
	mul.hi.u32 	%r5808, %r3, 3;
	sub.s32 	%r5809, %r3, %r5808;
	shr.u32 	%r5810, %r5809, 1;
	add.s32 	%r5811, %r5810, %r5808;
	shr.u32 	%r5812, %r5811, 30;
	mul.lo.s32 	%r5813, %r5812, 2147483647;
	sub.s32 	%r5814, %r3, %r5813;
	max.u32 	%r29, %r5814, 1;
	setp.lt.s32 	%p1036, %r4, 1;
	@%p1036 bra 	$L__BB2_32;
	add.s32 	%r30, %r4, -1;
	and.b32  	%r31, %r4, 3;
	and.b32  	%r5815, %r4, 2147483644;
	neg.s32 	%r32, %r5815;
	cvt.u64.u32 	%rd17, %r29;
	shl.b32 	%r33, %r4, 1;
$L__BB2_19:
	add.s32 	%r5816, %r28, %r6093;
	mul.lo.s32 	%r36, %r33, %r5816;
	setp.eq.s32 	%p1037, %r36, 0;
	mov.b64 	%rd1839, 1;
	@%p1037 bra 	$L__BB2_24;
	cvt.s64.s32 	%rd1837, %r36;
	mov.b64 	%rd1838, 48271;
	mov.b64 	%rd1839, 1;
$L__BB2_21:
	and.b64  	%rd1790, %rd1837, 1;
	setp.eq.b64 	%p1038, %rd1790, 1;
	not.pred 	%p1039, %p1038;
	@%p1039 bra 	$L__BB2_23;
	mul.lo.s64 	%rd1791, %rd1839, %rd1838;
	mul.hi.u64 	%rd1792, %rd1791, 8589934597;
	sub.s64 	%rd1793, %rd1791, %rd1792;
	shr.u64 	%rd1794, %rd1793, 1;
	add.s64 	%rd1795, %rd1794, %rd1792;
	shr.u64 	%rd1796, %rd1795, 30;
	mul.lo.s64 	%rd1797, %rd1796, 2147483647;
	sub.s64 	%rd1839, %rd1791, %rd1797;
$L__BB2_23:
	shr.u64 	%rd24, %rd1837, 1;
	mul.lo.s64 	%rd1798, %rd1838, %rd1838;
	mul.hi.u64 	%rd1799, %rd1798, -9223372032559808509;
	shr.u64 	%rd1800, %rd1799, 30;
	mul.lo.s64 	%rd1801, %rd1800, 2147483647;
	sub.s64 	%rd1838, %rd1798, %rd1801;
	setp.gt.u64 	%p1040, %rd1837, 1;
	mov.u64 	%rd1837, %rd24;
	@%p1040 bra 	$L__BB2_21;
$L__BB2_24:
	setp.lt.u32 	%p1041, %r30, 3;
	mul.lo.s64 	%rd1804, %rd1839, %rd17;
	mul.hi.u64 	%rd1805, %rd1804, 8589934597;
	sub.s64 	%rd1806, %rd1804, %rd1805;
	shr.u64 	%rd1807, %rd1806, 1;
	add.s64 	%rd1808, %rd1807, %rd1805;
	shr.u64 	%rd1809, %rd1808, 30;
	cvt.u32.u64 	%r5817, %rd1809;
	mov.b64 	%rd1810, 2147483647;
	cvt.u32.u64 	%r5818, %rd1810;
	mul.lo.s32 	%r5819, %r5817, %r5818;
	cvt.u32.u64 	%r5820, %rd1804;
	sub.s32 	%r6097, %r5820, %r5819;
	mov.b64 	%rd1844, 0;
	@%p1041 bra 	$L__BB2_27;
	mov.b64 	%rd1844, 0;
	mov.u32 	%r6095, %r32;
$L__BB2_26:
	mul.hi.u32 	%r5821, %r6097, -1131474031;
	shr.u32 	%r5822, %r5821, 15;
	mul.lo.s32 	%r5823, %r5822, 44488;
	sub.s32 	%r5824, %r6097, %r5823;
	mul.lo.s32 	%r5825, %r5824, 48271;
	mul.lo.s32 	%r5826, %r5822, 3399;
	setp.lt.u32 	%p1042, %r5825, %r5826;
	xor.b32  	%r5827, %r5826, 2147483647;
	neg.s32 	%r5828, %r5826;
	selp.b32 	%r5829, %r5827, %r5828, %p1042;
	add.s32 	%r5830, %r5829, %r5825;
	add.s32 	%r5831, %r5830, -1;
	cvt.rn.f64.u32 	%fd1417, %r5831;
	div.rn.f64 	%fd1418, %fd1417, 0d41DFFFFFFF800000;
	mul.hi.u32 	%r5832, %r5830, -1131474031;
	shr.u32 	%r5833, %r5832, 15;
	mul.lo.s32 	%r5834, %r5833, 44488;
	sub.s32 	%r5835, %r5830, %r5834;
	mul.lo.s32 	%r5836, %r5835, 48271;
	mul.lo.s32 	%r5837, %r5833, 3399;
	setp.lt.u32 	%p1043, %r5836, %r5837;
	xor.b32  	%r5838, %r5837, 2147483647;
	neg.s32 	%r5839, %r5837;
	selp.b32 	%r5840, %r5838, %r5839, %p1043;
	add.s32 	%r5841, %r5840, %r5836;
	add.s32 	%r5842, %r5841, -1;
	cvt.rn.f64.u32 	%fd1419, %r5842;
	div.rn.f64 	%fd1420, %fd1419, 0d41DFFFFFFF800000;
	mul.f64 	%fd1421, %fd1420, %fd1420;
	fma.rn.f64 	%fd1422, %fd1418, %fd1418, %fd1421;
	setp.le.f64 	%p1044, %fd1422, 0d3FF0000000000000;
	selp.u64 	%rd1812, 1, 0, %p1044;
	add.s64 	%rd1813, %rd1844, %rd1812;
	mul.hi.u32 	%r5843, %r5841, -1131474031;
	shr.u32 	%r5844, %r5843, 15;
	mul.lo.s32 	%r5845, %r5844, 44488;
	sub.s32 	%r5846, %r5841, %r5845;
	mul.lo.s32 	%r5847, %r5846, 48271;
	mul.lo.s32 	%r5848, %r5844, 3399;
	setp.lt.u32 	%p1045, %r5847, %r5848;
	xor.b32  	%r5849, %r5848, 2147483647;
	neg.s32 	%r5850, %r5848;
	selp.b32 	%r5851, %r5849, %r5850, %p1045;
	add.s32 	%r5852, %r5851, %r5847;
	add.s32 	%r5853, %r5852, -1;
	cvt.rn.f64.u32 	%fd1423, %r5853;
	div.rn.f64 	%fd1424, %fd1423, 0d41DFFFFFFF800000;
	mul.hi.u32 	%r5854, %r5852, -1131474031;
	shr.u32 	%r5855, %r5854, 15;
	mul.lo.s32 	%r5856, %r5855, 44488;
	sub.s32 	%r5857, %r5852, %r5856;
	mul.lo.s32 	%r5858, %r5857, 48271;
	mul.lo.s32 	%r5859, %r5855, 3399;
	setp.lt.u32 	%p1046, %r5858, %r5859;
	xor.b32  	%r5860, %r5859, 2147483647;
	neg.s32 	%r5861, %r5859;
	selp.b32 	%r5862, %r5860, %r5861, %p1046;
	add.s32 	%r5863, %r5862, %r5858;
	add.s32 	%r5864, %r5863, -1;
	cvt.rn.f64.u32 	%fd1425, %r5864;
	div.rn.f64 	%fd1426, %fd1425, 0d41DFFFFFFF800000;
	mul.f64 	%fd1427, %fd1426, %fd1426;
	fma.rn.f64 	%fd1428, %fd1424, %fd1424, %fd1427;
	setp.le.f64 	%p1047, %fd1428, 0d3FF0000000000000;
	selp.u64 	%rd1814, 1, 0, %p1047;
	add.s64 	%rd1815, %rd1813, %rd1814;
	mul.hi.u32 	%r5865, %r5863, -1131474031;
	shr.u32 	%r5866, %r5865, 15;
	mul.lo.s32 	%r5867, %r5866, 44488;
	sub.s32 	%r5868, %r5863, %r5867;
	mul.lo.s32 	%r5869, %r5868, 48271;
	mul.lo.s32 	%r5870, %r5866, 3399;
	setp.lt.u32 	%p1048, %r5869, %r5870;
	xor.b32  	%r5871, %r5870, 2147483647;
	neg.s32 	%r5872, %r5870;
	selp.b32 	%r5873, %r5871, %r5872, %p1048;
	add.s32 	%r5874, %r5873, %r5869;
	add.s32 	%r5875, %r5874, -1;
	cvt.rn.f64.u32 	%fd1429, %r5875;
	div.rn.f64 	%fd1430, %fd1429, 0d41DFFFFFFF800000;
	mul.hi.u32 	%r5876, %r5874, -1131474031;
	shr.u32 	%r5877, %r5876, 15;
	mul.lo.s32 	%r5878, %r5877, 44488;
	sub.s32 	%r5879, %r5874, %r5878;
	mul.lo.s32 	%r5880, %r5879, 48271;
	mul.lo.s32 	%r5881, %r5877, 3399;
	setp.lt.u32 	%p1049, %r5880, %r5881;
	xor.b32  	%r5882, %r5881, 2147483647;
	neg.s32 	%r5883, %r5881;
	selp.b32 	%r5884, %r5882, %r5883, %p1049;
	add.s32 	%r5885, %r5884, %r5880;
	add.s32 	%r5886, %r5885, -1;
	cvt.rn.f64.u32 	%fd1431, %r5886;
	div.rn.f64 	%fd1432, %fd1431, 0d41DFFFFFFF800000;
	mul.f64 	%fd1433, %fd1432, %fd1432;
	fma.rn.f64 	%fd1434, %fd1430, %fd1430, %fd1433;
	setp.le.f64 	%p1050, %fd1434, 0d3FF0000000000000;
	selp.u64 	%rd1816, 1, 0, %p1050;
	add.s64 	%rd1817, %rd1815, %rd1816;
	mul.hi.u32 	%r5887, %r5885, -1131474031;
	shr.u32 	%r5888, %r5887, 15;
	mul.lo.s32 	%r5889, %r5888, 44488;
	sub.s32 	%r5890, %r5885, %r5889;
	mul.lo.s32 	%r5891, %r5890, 48271;
	mul.lo.s32 	%r5892, %r5888, 3399;
	setp.lt.u32 	%p1051, %r5891, %r5892;
	xor.b32  	%r5893, %r5892, 2147483647;
	neg.s32 	%r5894, %r5892;
	selp.b32 	%r5895, %r5893, %r5894, %p1051;
	add.s32 	%r5896, %r5895, %r5891;
	add.s32 	%r5897, %r5896, -1;
	cvt.rn.f64.u32 	%fd1435, %r5897;
	div.rn.f64 	%fd1436, %fd1435, 0d41DFFFFFFF800000;
	mul.hi.u32 	%r5898, %r5896, -1131474031;
	shr.u32 	%r5899, %r5898, 15;
	mul.lo.s32 	%r5900, %r5899, 44488;
	sub.s32 	%r5901, %r5896, %r5900;
	mul.lo.s32 	%r5902, %r5901, 48271;
	mul.lo.s32 	%r5903, %r5899, 3399;
	setp.lt.u32 	%p1052, %r5902, %r5903;
	xor.b32  	%r5904, %r5903, 2147483647;
	neg.s32 	%r5905, %r5903;
	selp.b32 	%r5906, %r5904, %r5905, %p1052;
	add.s32 	%r6097, %r5906, %r5902;
	add.s32 	%r5907, %r6097, -1;
	cvt.rn.f64.u32 	%fd1437, %r5907;
	div.rn.f64 	%fd1438, %fd1437, 0d41DFFFFFFF800000;
	mul.f64 	%fd1439, %fd1438, %fd1438;
	fma.rn.f64 	%fd1440, %fd1436, %fd1436, %fd1439;
	setp.le.f64 	%p1053, %fd1440, 0d3FF0000000000000;
	selp.u64 	%rd1818, 1, 0, %p1053;
	add.s64 	%rd1844, %rd1817, %rd1818;
	add.s32 	%r6095, %r6095, 4;
	setp.ne.s32 	%p1054, %r6095, 0;
	@%p1054 bra 	$L__BB2_26;
$L__BB2_27:
	setp.eq.s32 	%p1055, %r31, 0;
	@%p1055 bra 	$L__BB2_31;
	setp.eq.s32 	%p1056, %r31, 1;
	mul.hi.u32 	%r5908, %r6097, -1131474031;
	shr.u32 	%r5909, %r5908, 15;
	mul.lo.s32 	%r5910, %r5909, 44488;
	sub.s32 	%r5911, %r6097, %r5910;
	mul.lo.s32 	%r5912, %r5911, 48271;
	mul.lo.s32 	%r5913, %r5909, 3399;
	setp.lt.u32 	%p1057, %r5912, %r5913;
	xor.b32  	%r5914, %r5913, 2147483647;
	neg.s32 	%r5915, %r5913;
	selp.b32 	%r5916, %r5914, %r5915, %p1057;
	add.s32 	%r5917, %r5916, %r5912;
	add.s32 	%r5918, %r5917, -1;
	cvt.rn.f64.u32 	%fd1441, %r5918;
	div.rn.f64 	%fd1442, %fd1441, 0d41DFFFFFFF800000;
	mul.hi.u32 	%r5919, %r5917, -1131474031;
	shr.u32 	%r5920, %r5919, 15;
	mul.lo.s32 	%r5921, %r5920, 44488;
	sub.s32 	%r5922, %r5917, %r5921;
	mul.lo.s32 	%r5923, %r5922, 48271;
	mul.lo.s32 	%r5924, %r5920, 3399;
	setp.lt.u32 	%p1058, %r5923, %r5924;
	xor.b32  	%r5925, %r5924, 2147483647;
	neg.s32 	%r5926, %r5924;
	selp.b32 	%r5927, %r5925, %r5926, %p1058;
	add.s32 	%r43, %r5927, %r5923;
	add.s32 	%r5928, %r43, -1;
	cvt.rn.f64.u32 	%fd1443, %r5928;
	div.rn.f64 	%fd1444, %fd1443, 0d41DFFFFFFF800000;
	mul.f64 	%fd1445, %fd1444, %fd1444;
	fma.rn.f64 	%fd1446, %fd1442, %fd1442, %fd1445;
	setp.le.f64 	%p1059, %fd1446, 0d3FF0000000000000;
	selp.u64 	%rd1819, 1, 0, %p1059;
	add.s64 	%rd1844, %rd1844, %rd1819;
	@%p1056 bra 	$L__BB2_31;
	setp.eq.s32 	%p1060, %r31, 2;
	mul.hi.u32 	%r5929, %r43, -1131474031;
	shr.u32 	%r5930, %r5929, 15;
	mul.lo.s32 	%r5931, %r5930, 44488;
	sub.s32 	%r5932, %r43, %r5931;
	mul.lo.s32 	%r5933, %r5932, 48271;
	mul.lo.s32 	%r5934, %r5930, 3399;
	setp.lt.u32 	%p1061, %r5933, %r5934;
	xor.b32  	%r5935, %r5934, 2147483647;
	neg.s32 	%r5936, %r5934;
	selp.b32 	%r5937, %r5935, %r5936, %p1061;
	add.s32 	%r5938, %r5937, %r5933;
	add.s32 	%r5939, %r5938, -1;
	cvt.rn.f64.u32 	%fd1447, %r5939;
	div.rn.f64 	%fd1448, %fd1447, 0d41DFFFFFFF800000;
	mul.hi.u32 	%r5940, %r5938, -1131474031;
	shr.u32 	%r5941, %r5940, 15;
	mul.lo.s32 	%r5942, %r5941, 44488;
	sub.s32 	%r5943, %r5938, %r5942;
	mul.lo.s32 	%r5944, %r5943, 48271;
	mul.lo.s32 	%r5945, %r5941, 3399;
	setp.lt.u32 	%p1062, %r5944, %r5945;
	xor.b32  	%r5946, %r5945, 2147483647;
	neg.s32 	%r5947, %r5945;
	selp.b32 	%r5948, %r5946, %r5947, %p1062;
	add.s32 	%r44, %r5948, %r5944;
	add.s32 	%r5949, %r44, -1;
	cvt.rn.f64.u32 	%fd1449, %r5949;
	div.rn.f64 	%fd1450, %fd1449, 0d41DFFFFFFF800000;
	mul.f64 	%fd1451, %fd1450, %fd1450;
	fma.rn.f64 	%fd1452, %fd1448, %fd1448, %fd1451;
	setp.le.f64 	%p1063, %fd1452, 0d3FF0000000000000;
	selp.u64 	%rd1820, 1, 0, %p1063;
	add.s64 	%rd1844, %rd1844, %rd1820;
	@%p1060 bra 	$L__BB2_31;
	mul.hi.u32 	%r5950, %r44, -1131474031;
	shr.u32 	%r5951, %r5950, 15;
	mul.lo.s32 	%r5952, %r5951, 44488;
	sub.s32 	%r5953, %r44, %r5952;
	mul.lo.s32 	%r5954, %r5953, 48271;
	mul.lo.s32 	%r5955, %r5951, 3399;
	setp.lt.u32 	%p1064, %r5954, %r5955;
	xor.b32  	%r5956, %r5955, 2147483647;
	neg.s32 	%r5957, %r5955;
	selp.b32 	%r5958, %r5956, %r5957, %p1064;
	add.s32 	%r5959, %r5958, %r5954;
	add.s32 	%r5960, %r5959, -1;
	cvt.rn.f64.u32 	%fd1453, %r5960;
	div.rn.f64 	%fd1454, %fd1453, 0d41DFFFFFFF800000;
	mul.hi.u32 	%r5961, %r5959, -1131474031;
	shr.u32 	%r5962, %r5961, 15;
	mul.lo.s32 	%r5963, %r5962, 44488;
	sub.s32 	%r5964, %r5959, %r5963;
	mul.lo.s32 	%r5965, %r5964, 48271;
	mul.lo.s32 	%r5966, %r5962, 3399;
	setp.lt.u32 	%p1065, %r5965, %r5966;
	xor.b32  	%r5967, %r5966, 2147483647;
	neg.s32 	%r5968, %r5966;
	selp.b32 	%r5969, %r5967, %r5968, %p1065;
	add.s32 	%r5970, %r5969, %r5965;
	add.s32 	%r5971, %r5970, -1;
	cvt.rn.f64.u32 	%fd1455, %r5971;
	div.rn.f64 	%fd1456, %fd1455, 0d41DFFFFFFF800000;
	mul.f64 	%fd1457, %fd1456, %fd1456;
	fma.rn.f64 	%fd1458, %fd1454, %fd1454, %fd1457;
	setp.le.f64 	%p1066, %fd1458, 0d3FF0000000000000;
	selp.u64 	%rd1821, 1, 0, %p1066;
	add.s64 	%rd1844, %rd1844, %rd1821;
$L__BB2_31:
	cvt.u32.u64 	%r5972, %rd1844;
	add.s32 	%r6098, %r6098, %r5972;
	add.s32 	%r6093, %r6093, 256;
	setp.lt.s32 	%p1067, %r6093, %r8;
	@%p1067 bra 	$L__BB2_19;
$L__BB2_32:
	setp.lt.s32 	%p1068, %r8, 256;
	@%p1068 bra 	$L__BB2_37;
	// begin inline asm
	mov.u32 %r6036, %laneid;
	// end inline asm
	mov.b32 	%r6039, 1;
	mov.b32 	%r6060, 31;
	mov.b32 	%r6061, -1;
	// begin inline asm
	shfl.sync.down.b32 %r6037, %r6098, %r6039, %r6060, %r6061;
	// end inline asm
	setp.gt.s32 	%p1084, %r6036, 30;
	selp.b32 	%r6062, 0, %r6037, %p1084;
	add.s32 	%r6043, %r6062, %r6098;
	mov.b32 	%r6044, 2;
	// begin inline asm
	shfl.sync.down.b32 %r6042, %r6043, %r6044, %r6060, %r6061;
	// end inline asm
	setp.gt.s32 	%p1085, %r6036, 29;
	selp.b32 	%r6063, 0, %r6042, %p1085;
	add.s32 	%r6048, %r6043, %r6063;
	mov.b32 	%r6049, 4;
	// begin inline asm
	shfl.sync.down.b32 %r6047, %r6048, %r6049, %r6060, %r6061;
	// end inline asm
	setp.gt.s32 	%p1086, %r6036, 27;
	selp.b32 	%r6064, 0, %r6047, %p1086;
	add.s32 	%r6053, %r6048, %r6064;
	mov.b32 	%r6054, 8;
	// begin inline asm
	shfl.sync.down.b32 %r6052, %r6053, %r6054, %r6060, %r6061;
	// end inline asm
	setp.gt.s32 	%p1087, %r6036, 23;
	selp.b32 	%r6065, 0, %r6052, %p1087;
	add.s32 	%r6058, %r6053, %r6065;
	mov.b32 	%r6059, 16;
	// begin inline asm
	shfl.sync.down.b32 %r6057, %r6058, %r6059, %r6060, %r6061;
	// end inline asm
	setp.gt.s32 	%p1088, %r6036, 15;
	selp.b32 	%r6066, 0, %r6057, %p1088;
	add.s32 	%r6207, %r6058, %r6066;
	setp.ne.s32 	%p1089, %r6036, 0;
	@%p1089 bra 	$L__BB2_35;
	shr.u32 	%r6067, %r9, 3;
	and.b32  	%r6068, %r6067, 124;
	mov.u32 	%r6069, _ZZN3cub18CUB_300001_SM_10006detail6reduce18DeviceReduceKernelINS2_10policy_hubIijN4cuda3std3__44plusIiEEE10Policy1000EN6thrust24THRUST_300001_SM_1000_NS17counting_iteratorIiNSD_11use_defaultESF_SF_EEjS9_i12MonteCarloPiEEvT0_PT3_T1_NS0_13GridEvenShareISL_EET2_T4_E12temp_storage;
	add.s32 	%r6070, %r6069, %r6068;
	st.shared.u32 	[%r6070+8], %r6207;
$L__BB2_35:
	bar.sync 	0;
	setp.ne.s32 	%p1090, %r9, 0;
	@%p1090 bra 	$L__BB2_455;
	ld.shared.u32 	%r6071, [_ZZN3cub18CUB_300001_SM_10006detail6reduce18DeviceReduceKernelINS2_10policy_hubIijN4cuda3std3__44plusIiEEE10Policy1000EN6thrust24THRUST_300001_SM_1000_NS17counting_iteratorIiNSD_11use_defaultESF_SF_EEjS9_i12MonteCarloPiEEvT0_PT3_T1_NS0_13GridEvenShareISL_EET2_T4_E12temp_storage+12];
	add.s32 	%r6072, %r6071, %r6207;
	ld.shared.u32 	%r6073, [_ZZN3cub18CUB_300001_SM_10006detail6reduce18DeviceReduceKernelINS2_10policy_hubIijN4cuda3std3__44plusIiEEE10Policy1000EN6thrust24THRUST_300001_SM_1000_NS17counting_iteratorIiNSD_11use_defaultESF_SF_EEjS9_i12MonteCarloPiEEvT0_PT3_T1_NS0_13GridEvenShareISL_EET2_T4_E12temp_storage+16];
	add.s32 	%r6074, %r6072, %r6073;
	ld.shared.u32 	%r6075, [_ZZN3cub18CUB_300001_SM_10006detail6reduce18DeviceReduceKernelINS2_10policy_hubIijN4cuda3std3__44plusIiEEE10Policy1000EN6thrust24THRUST_300001_SM_1000_NS17counting_iteratorIiNSD_11use_defaultESF_SF_EEjS9_i12MonteCarloPiEEvT0_PT3_T1_NS0_13GridEvenShareISL_EET2_T4_E12temp_storage+20];
	add.s32 	%r6076, %r6074, %r6075;
	ld.shared.u32 	%r6077, [_ZZN3cub18CUB_300001_SM_10006detail6reduce18DeviceReduceKernelINS2_10policy_hubIijN4cuda3std3__44plusIiEEE10Policy1000EN6thrust24THRUST_300001_SM_1000_NS17counting_iteratorIiNSD_11use_defaultESF_SF_EEjS9_i12MonteCarloPiEEvT0_PT3_T1_NS0_13GridEvenShareISL_EET2_T4_E12temp_storage+24];
	add.s32 	%r6078, %r6076, %r6077;
	ld.shared.u32 	%r6079, [_ZZN3cub18CUB_300001_SM_10006detail6reduce18DeviceReduceKernelINS2_10policy_hubIijN4cuda3std3__44plusIiEEE10Policy1000EN6thrust24THRUST_300001_SM_1000_NS17counting_iteratorIiNSD_11use_defaultESF_SF_EEjS9_i12MonteCarloPiEEvT0_PT3_T1_NS0_13GridEvenShareISL_EET2_T4_E12temp_storage+28];
	add.s32 	%r6080, %r6078, %r6079;
	ld.shared.u32 	%r6081, [_ZZN3cub18CUB_300001_SM_10006detail6reduce18DeviceReduceKernelINS2_10policy_hubIijN4cuda3std3__44plusIiEEE10Policy1000EN6thrust24THRUST_300001_SM_1000_NS17counting_iteratorIiNSD_11use_defaultESF_SF_EEjS9_i12MonteCarloPiEEvT0_PT3_T1_NS0_13GridEvenShareISL_EET2_T4_E12temp_storage+32];
	add.s32 	%r6082, %r6080, %r6081;
	ld.shared.u32 	%r6083, [_ZZN3cub18CUB_300001_SM_10006detail6reduce18DeviceReduceKernelINS2_10policy_hubIijN4cuda3std3__44plusIiEEE10Policy1000EN6thrust24THRUST_300001_SM_1000_NS17counting_iteratorIiNSD_11use_defaultESF_SF_EEjS9_i12MonteCarloPiEEvT0_PT3_T1_NS0_13GridEvenShareISL_EET2_T4_E12temp_storage+36];
	add.s32 	%r6207, %r6082, %r6083;
	bra.uni 	$L__BB2_455;
$L__BB2_37:
	// begin inline asm
	mov.u32 %r5973, %laneid;
	// end inline asm
	and.b32  	%r5999, %r9, 992;
	add.s32 	%r6000, %r5999, 32;
	setp.gt.s32 	%p1069, %r6000, %r8;
	not.b32 	%r6001, %r5999;
	add.s32 	%r6002, %r8, %r6001;
	selp.b32 	%r5997, %r6002, 31, %p1069;
	mov.b32 	%r5976, 1;
	mov.b32 	%r5998, -1;
	// begin inline asm
	shfl.sync.down.b32 %r5974, %r6098, %r5976, %r5997, %r5998;
	// end inline asm
	setp.lt.s32 	%p1070, %r5973, %r5997;
	selp.b32 	%r6003, %r5974, 0, %p1070;
	add.s32 	%r5980, %r6003, %r6098;
	mov.b32 	%r5981, 2;
	// begin inline asm
	shfl.sync.down.b32 %r5979, %r5980, %r5981, %r5997, %r5998;
	// end inline asm
	add.s32 	%r6004, %r5973, 2;
	setp.gt.s32 	%p1071, %r6004, %r5997;
	selp.b32 	%r6005, 0, %r5979, %p1071;
	add.s32 	%r5985, %r5980, %r6005;
	mov.b32 	%r5986, 4;
	// begin inline asm
	shfl.sync.down.b32 %r5984, %r5985, %r5986, %r5997, %r5998;
	// end inline asm
	add.s32 	%r6006, %r5973, 4;
	setp.gt.s32 	%p1072, %r6006, %r5997;
	selp.b32 	%r6007, 0, %r5984, %p1072;
	add.s32 	%r5990, %r5985, %r6007;
	mov.b32 	%r5991, 8;
	// begin inline asm
	shfl.sync.down.b32 %r5989, %r5990, %r5991, %r5997, %r5998;
	// end inline asm
	add.s32 	%r6008, %r5973, 8;
	setp.gt.s32 	%p1073, %r6008, %r5997;
	selp.b32 	%r6009, 0, %r5989, %p1073;
	add.s32 	%r5995, %r5990, %r6009;
	mov.b32 	%r5996, 16;
	// begin inline asm
	shfl.sync.down.b32 %r5994, %r5995, %r5996, %r5997, %r5998;
	// end inline asm
	add.s32 	%r6010, %r5973, 16;
	setp.gt.s32 	%p1074, %r6010, %r5997;
	selp.b32 	%r6011, 0, %r5994, %p1074;
	add.s32 	%r6207, %r5995, %r6011;
	setp.ne.s32 	%p1075, %r5973, 0;
	@%p1075 bra 	$L__BB2_39;
	shr.u32 	%r6012, %r9, 3;
	and.b32  	%r6013, %r6012, 124;
	mov.u32 	%r6014, _ZZN3cub18CUB_300001_SM_10006detail6reduce18DeviceReduceKernelINS2_10policy_hubIijN4cuda3std3__44plusIiEEE10Policy1000EN6thrust24THRUST_300001_SM_1000_NS17counting_iteratorIiNSD_11use_defaultESF_SF_EEjS9_i12MonteCarloPiEEvT0_PT3_T1_NS0_13GridEvenShareISL_EET2_T4_E12temp_storage;
	add.s32 	%r6015, %r6014, %r6013;
	st.shared.u32 	[%r6015+8], %r6207;
$L__BB2_39:
	bar.sync 	0;
	setp.ne.s32 	%p1076, %r9, 0;
	@%p1076 bra 	$L__BB2_455;
	setp.gt.s32 	%p1077, %r8, 32;
	ld.shared.u32 	%r6016, [_ZZN3cub18CUB_300001_SM_10006detail6reduce18DeviceReduceKernelINS2_10policy_hubIijN4cuda3std3__44plusIiEEE10Policy1000EN6thrust24THRUST_300001_SM_1000_NS17counting_iteratorIiNSD_11use_defaultESF_SF_EEjS9_i12MonteCarloPiEEvT0_PT3_T1_NS0_13GridEvenShareISL_EET2_T4_E12temp_storage+12];
	selp.b32 	%r6017, %r6016, 0, %p1077;
	add.s32 	%r6018, %r6017, %r6207;
	setp.gt.s32 	%p1078, %r8, 64;
	ld.shared.u32 	%r6019, [_ZZN3cub18CUB_300001_SM_10006detail6reduce18DeviceReduceKernelINS2_10policy_hubIijN4cuda3std3__44plusIiEEE10Policy1000EN6thrust24THRUST_300001_SM_1000_NS17counting_iteratorIiNSD_11use_defaultESF_SF_EEjS9_i12MonteCarloPiEEvT0_PT3_T1_NS0_13GridEvenShareISL_EET2_T4_E12temp_storage+16];
	selp.b32 	%r6020, %r6019, 0, %p1078;
	add.s32 	%r6021, %r6018, %r6020;
	setp.gt.s32 	%p1079, %r8, 96;
	ld.shared.u32 	%r6022, [_ZZN3cub18CUB_300001_SM_10006detail6reduce18DeviceReduceKernelINS2_10policy_hubIijN4cuda3std3__44plusIiEEE10Policy1000EN6thrust24THRUST_300001_SM_1000_NS17counting_iteratorIiNSD_11use_defaultESF_SF_EEjS9_i12MonteCarloPiEEvT0_PT3_T1_NS0_13GridEvenShareISL_EET2_T4_E12temp_storage+20];
	selp.b32 	%r6023, %r6022, 0, %p1079;
	add.s32 	%r6024, %r6021, %r6023;
	setp.gt.s32 	%p1080, %r8, 128;
	ld.shared.u32 	%r6025, [_ZZN3cub18CUB_300001_SM_10006detail6reduce18DeviceReduceKernelINS2_10policy_hubIijN4cuda3std3__44plusIiEEE10Policy1000EN6thrust24THRUST_300001_SM_1000_NS17counting_iteratorIiNSD_11use_defaultESF_SF_EEjS9_i12MonteCarloPiEEvT0_PT3_T1_NS0_13GridEvenShareISL_EET2_T4_E12temp_storage+24];
	selp.b32 	%r6026, %r6025, 0, %p1080;
	add.s32 	%r6027, %r6024, %r6026;
	setp.gt.s32 	%p1081, %r8, 160;
	ld.shared.u32 	%r6028, [_ZZN3cub18CUB_300001_SM_10006detail6reduce18DeviceReduceKernelINS2_10policy_hubIijN4cuda3std3__44plusIiEEE10Policy1000EN6thrust24THRUST_300001_SM_1000_NS17counting_iteratorIiNSD_11use_defaultESF_SF_EEjS9_i12MonteCarloPiEEvT0_PT3_T1_NS0_13GridEvenShareISL_EET2_T4_E12temp_storage+28];
	selp.b32 	%r6029, %r6028, 0, %p1081;
	add.s32 	%r6030, %r6027, %r6029;
	setp.gt.s32 	%p1082, %r8, 192;
	ld.shared.u32 	%r6031, [_ZZN3cub18CUB_300001_SM_10006detail6reduce18DeviceReduceKernelINS2_10policy_hubIijN4cuda3std3__44plusIiEEE10Policy1000EN6thrust24THRUST_300001_SM_1000_NS17counting_iteratorIiNSD_11use_defaultESF_SF_EEjS9_i12MonteCarloPiEEvT0_PT3_T1_NS0_13GridEvenShareISL_EET2_T4_E12temp_storage+32];
	selp.b32 	%r6032, %r6031, 0, %p1082;
	add.s32 	%r6033, %r6030, %r6032;
	setp.gt.s32 	%p1083, %r8, 224;
	ld.shared.u32 	%r6034, [_ZZN3cub18CUB_300001_SM_10006detail6reduce18DeviceReduceKernelINS2_10policy_hubIijN4cuda3std3__44plusIiEEE10Policy1000EN6thrust24THRUST_300001_SM_1000_NS17counting_iteratorIiNSD_11use_defaultESF_SF_EEjS9_i12MonteCarloPiEEvT0_PT3_T1_NS0_13GridEvenShareISL_EET2_T4_E12temp_storage+36];
	selp.b32 	%r6035, %r6034, 0, %p1083;
	add.s32 	%r6207, %r6033, %r6035;
	bra.uni 	$L__BB2_455;
$L__BB2_41:
	mov.u32 	%r52, %tid.x;
	mul.hi.u32 	%r429, %r3, 3;
	sub.s32 	%r430, %r3, %r429;
	shr.u32 	%r431, %r430, 1;
	add.s32 	%r432, %r431, %r429;
	shr.u32 	%r433, %r432, 30;
	mul.lo.s32 	%r434, %r433, 2147483647;
	sub.s32 	%r435, %r3, %r434;
	max.u32 	%r436, %r435, 1;
	shl.b32 	%r53, %r4, 1;
	cvt.u64.u32 	%rd35, %r436;
	setp.lt.s32 	%p2, %r4, 1;
	mov.b32 	%r6206, 0;
	@%p2 bra 	$L__BB2_235;
	add.s32 	%r54, %r4, -1;
	add.s32 	%r437, %r6200, %r52;
	add.s32 	%r438, %r437, %r2;
	mul.lo.s32 	%r55, %r53, %r438;
	setp.eq.s32 	%p3, %r55, 0;
	mov.b64 	%rd1848, 1;
	@%p3 bra 	$L__BB2_47;
	cvt.s64.s32 	%rd1846, %r55;
	mov.b64 	%rd1847, 48271;
	mov.b64 	%rd1848, 1;
$L__BB2_44:
	and.b64  	%rd601, %rd1846, 1;
	setp.eq.b64 	%p4, %rd601, 1;
	not.pred 	%p5, %p4;
	@%p5 bra 	$L__BB2_46;
	mul.lo.s64 	%rd602, %rd1848, %rd1847;
	mul.hi.u64 	%rd603, %rd602, 8589934597;
	sub.s64 	%rd604, %rd602, %rd603;
	shr.u64 	%rd605, %rd604, 1;
	add.s64 	%rd606, %rd605, %rd603;
	shr.u64 	%rd607, %rd606, 30;
	mul.lo.s64 	%rd608, %rd607, 2147483647;
	sub.s64 	%rd1848, %rd602, %rd608;
$L__BB2_46:
	shr.u64 	%rd42, %rd1846, 1;
	mul.lo.s64 	%rd609, %rd1847, %rd1847;
	mul.hi.u64 	%rd610, %rd609, -9223372032559808509;
	shr.u64 	%rd611, %rd610, 30;
	mul.lo.s64 	%rd612, %rd611, 2147483647;
	sub.s64 	%rd1847, %rd609, %rd612;
	setp.gt.u64 	%p6, %rd1846, 1;
	mov.u64 	%rd1846, %rd42;
	@%p6 bra 	$L__BB2_44;
$L__BB2_47:
	mul.lo.s64 	%rd615, %rd1848, %rd35;
	mul.hi.u64 	%rd616, %rd615, 8589934597;
	sub.s64 	%rd617, %rd615, %rd616;
	shr.u64 	%rd618, %rd617, 1;
	add.s64 	%rd619, %rd618, %rd616;
	shr.u64 	%rd620, %rd619, 30;
	cvt.u32.u64 	%r439, %rd620;
	mov.b64 	%rd621, 2147483647;
	cvt.u32.u64 	%r440, %rd621;
	mul.lo.s32 	%r441, %r439, %r440;
	cvt.u32.u64 	%r442, %rd615;
	sub.s32 	%r6101, %r442, %r441;
	and.b32  	%r57, %r4, 3;
	setp.lt.u32 	%p7, %r54, 3;
	mov.b64 	%rd1853, 0;
	@%p7 bra 	$L__BB2_50;
	and.b32  	%r58, %r4, 2147483644;
	mov.b32 	%r6100, 0;
	mov.b64 	%rd1853, 0;
$L__BB2_49:
	mul.hi.u32 	%r444, %r6101, -1131474031;
	shr.u32 	%r445, %r444, 15;
	mul.lo.s32 	%r446, %r445, 44488;
	sub.s32 	%r447, %r6101, %r446;
	mul.lo.s32 	%r448, %r447, 48271;
	mul.lo.s32 	%r449, %r445, 3399;
	setp.lt.u32 	%p8, %r448, %r449;
	xor.b32  	%r450, %r449, 2147483647;
	neg.s32 	%r451, %r449;
	selp.b32 	%r452, %r450, %r451, %p8;
	add.s32 	%r453, %r452, %r448;
	add.s32 	%r454, %r453, -1;
	cvt.rn.f64.u32 	%fd1, %r454;
	div.rn.f64 	%fd2, %fd1, 0d41DFFFFFFF800000;
	mul.hi.u32 	%r455, %r453, -1131474031;
	shr.u32 	%r456, %r455, 15;
	mul.lo.s32 	%r457, %r456, 44488;
	sub.s32 	%r458, %r453, %r457;
	mul.lo.s32 	%r459, %r458, 48271;
	mul.lo.s32 	%r460, %r456, 3399;
	setp.lt.u32 	%p9, %r459, %r460;
	xor.b32  	%r461, %r460, 2147483647;
	neg.s32 	%r462, %r460;
	selp.b32 	%r463, %r461, %r462, %p9;
	add.s32 	%r464, %r463, %r459;
	add.s32 	%r465, %r464, -1;
	cvt.rn.f64.u32 	%fd3, %r465;
	div.rn.f64 	%fd4, %fd3, 0d41DFFFFFFF800000;
	mul.f64 	%fd5, %fd4, %fd4;
	fma.rn.f64 	%fd6, %fd2, %fd2, %fd5;
	setp.le.f64 	%p10, %fd6, 0d3FF0000000000000;
	selp.u64 	%rd623, 1, 0, %p10;
	add.s64 	%rd624, %rd1853, %rd623;
	mul.hi.u32 	%r466, %r464, -1131474031;
	shr.u32 	%r467, %r466, 15;
	mul.lo.s32 	%r468, %r467, 44488;
	sub.s32 	%r469, %r464, %r468;
	mul.lo.s32 	%r470, %r469, 48271;
	mul.lo.s32 	%r471, %r467, 3399;
	setp.lt.u32 	%p11, %r470, %r471;
	xor.b32  	%r472, %r471, 2147483647;
	neg.s32 	%r473, %r471;
	selp.b32 	%r474, %r472, %r473, %p11;
	add.s32 	%r475, %r474, %r470;
	add.s32 	%r476, %r475, -1;
	cvt.rn.f64.u32 	%fd7, %r476;
	div.rn.f64 	%fd8, %fd7, 0d41DFFFFFFF800000;
	mul.hi.u32 	%r477, %r475, -1131474031;
	shr.u32 	%r478, %r477, 15;
	mul.lo.s32 	%r479, %r478, 44488;
	sub.s32 	%r480, %r475, %r479;
	mul.lo.s32 	%r481, %r480, 48271;
	mul.lo.s32 	%r482, %r478, 3399;
	setp.lt.u32 	%p12, %r481, %r482;
	xor.b32  	%r483, %r482, 2147483647;
	neg.s32 	%r484, %r482;
	selp.b32 	%r485, %r483, %r484, %p12;
	add.s32 	%r486, %r485, %r481;
	add.s32 	%r487, %r486, -1;
	cvt.rn.f64.u32 	%fd9, %r487;
	div.rn.f64 	%fd10, %fd9, 0d41DFFFFFFF800000;
	mul.f64 	%fd11, %fd10, %fd10;
	fma.rn.f64 	%fd12, %fd8, %fd8, %fd11;
	setp.le.f64 	%p13, %fd12, 0d3FF0000000000000;
	selp.u64 	%rd625, 1, 0, %p13;
	add.s64 	%rd626, %rd624, %rd625;
	mul.hi.u32 	%r488, %r486, -1131474031;
	shr.u32 	%r489, %r488, 15;
	mul.lo.s32 	%r490, %r489, 44488;
	sub.s32 	%r491, %r486, %r490;
	mul.lo.s32 	%r492, %r491, 48271;
	mul.lo.s32 	%r493, %r489, 3399;
	setp.lt.u32 	%p14, %r492, %r493;
	xor.b32  	%r494, %r493, 2147483647;
	neg.s32 	%r495, %r493;
	selp.b32 	%r496, %r494, %r495, %p14;
	add.s32 	%r497, %r496, %r492;
	add.s32 	%r498, %r497, -1;
	cvt.rn.f64.u32 	%fd13, %r498;
	div.rn.f64 	%fd14, %fd13, 0d41DFFFFFFF800000;
	mul.hi.u32 	%r499, %r497, -1131474031;
	shr.u32 	%r500, %r499, 15;
	mul.lo.s32 	%r501, %r500, 44488;
	sub.s32 	%r502, %r497, %r501;
	mul.lo.s32 	%r503, %r502, 48271;
	mul.lo.s32 	%r504, %r500, 3399;
	setp.lt.u32 	%p15, %r503, %r504;
	xor.b32  	%r505, %r504, 2147483647;
	neg.s32 	%r506, %r504;
	selp.b32 	%r507, %r505, %r506, %p15;
	add.s32 	%r508, %r507, %r503;
	add.s32 	%r509, %r508, -1;
	cvt.rn.f64.u32 	%fd15, %r509;
	div.rn.f64 	%fd16, %fd15, 0d41DFFFFFFF800000;
	mul.f64 	%fd17, %fd16, %fd16;
	fma.rn.f64 	%fd18, %fd14, %fd14, %fd17;
	setp.le.f64 	%p16, %fd18, 0d3FF0000000000000;
	selp.u64 	%rd627, 1, 0, %p16;
	add.s64 	%rd628, %rd626, %rd627;
	mul.hi.u32 	%r510, %r508, -1131474031;
	shr.u32 	%r511, %r510, 15;
	mul.lo.s32 	%r512, %r511, 44488;
	sub.s32 	%r513, %r508, %r512;
	mul.lo.s32 	%r514, %r513, 48271;
	mul.lo.s32 	%r515, %r511, 3399;
	setp.lt.u32 	%p17, %r514, %r515;
	xor.b32  	%r516, %r515, 2147483647;
	neg.s32 	%r517, %r515;
	selp.b32 	%r518, %r516, %r517, %p17;
	add.s32 	%r519, %r518, %r514;
	add.s32 	%r520, %r519, -1;
	cvt.rn.f64.u32 	%fd19, %r520;
	div.rn.f64 	%fd20, %fd19, 0d41DFFFFFFF800000;
	mul.hi.u32 	%r521, %r519, -1131474031;
	shr.u32 	%r522, %r521, 15;
	mul.lo.s32 	%r523, %r522, 44488;
	sub.s32 	%r524, %r519, %r523;
	mul.lo.s32 	%r525, %r524, 48271;
	mul.lo.s32 	%r526, %r522, 3399;
	setp.lt.u32 	%p18, %r525, %r526;
	xor.b32  	%r527, %r526, 2147483647;
	neg.s32 	%r528, %r526;
	selp.b32 	%r529, %r527, %r528, %p18;
	add.s32 	%r6101, %r529, %r525;
	add.s32 	%r530, %r6101, -1;
	cvt.rn.f64.u32 	%fd21, %r530;
	div.rn.f64 	%fd22, %fd21, 0d41DFFFFFFF800000;
	mul.f64 	%fd23, %fd22, %fd22;
	fma.rn.f64 	%fd24, %fd20, %fd20, %fd23;
	setp.le.f64 	%p19, %fd24, 0d3FF0000000000000;
	selp.u64 	%rd629, 1, 0, %p19;
	add.s64 	%rd1853, %rd628, %rd629;
	add.s32 	%r6100, %r6100, 4;
	setp.ne.s32 	%p20, %r6100, %r58;
	@%p20 bra 	$L__BB2_49;
$L__BB2_50:
	setp.eq.s32 	%p21, %r57, 0;
	@%p21 bra 	$L__BB2_54;
	mul.hi.u32 	%r531, %r6101, -1131474031;
	shr.u32 	%r532, %r531, 15;
	mul.lo.s32 	%r533, %r532, 44488;
	sub.s32 	%r534, %r6101, %r533;
	mul.lo.s32 	%r535, %r534, 48271;
	mul.lo.s32 	%r536, %r532, 3399;
	setp.lt.u32 	%p22, %r535, %r536;
	xor.b32  	%r537, %r536, 2147483647;
	neg.s32 	%r538, %r536;
	selp.b32 	%r539, %r537, %r538, %p22;
	add.s32 	%r540, %r539, %r535;
	add.s32 	%r541, %r540, -1;
	cvt.rn.f64.u32 	%fd25, %r541;
	div.rn.f64 	%fd26, %fd25, 0d41DFFFFFFF800000;
	mul.hi.u32 	%r542, %r540, -1131474031;
	shr.u32 	%r543, %r542, 15;
	mul.lo.s32 	%r544, %r543, 44488;
	sub.s32 	%r545, %r540, %r544;
	mul.lo.s32 	%r546, %r545, 48271;
	mul.lo.s32 	%r547, %r543, 3399;
	setp.lt.u32 	%p23, %r546, %r547;
	xor.b32  	%r548, %r547, 2147483647;
	neg.s32 	%r549, %r547;
	selp.b32 	%r550, %r548, %r549, %p23;
	add.s32 	%r64, %r550, %r546;
	add.s32 	%r551, %r64, -1;
	cvt.rn.f64.u32 	%fd27, %r551;
	div.rn.f64 	%fd28, %fd27, 0d41DFFFFFFF800000;
	mul.f64 	%fd29, %fd28, %fd28;
	fma.rn.f64 	%fd30, %fd26, %fd26, %fd29;
	setp.le.f64 	%p24, %fd30, 0d3FF0000000000000;
	selp.u64 	%rd630, 1, 0, %p24;
	add.s64 	%rd1853, %rd1853, %rd630;
	setp.eq.s32 	%p25, %r57, 1;
	@%p25 bra 	$L__BB2_54;
	mul.hi.u32 	%r552, %r64, -1131474031;
	shr.u32 	%r553, %r552, 15;
	mul.lo.s32 	%r554, %r553, 44488;
	sub.s32 	%r555, %r64, %r554;
	mul.lo.s32 	%r556, %r555, 48271;
	mul.lo.s32 	%r557, %r553, 3399;
	setp.lt.u32 	%p26, %r556, %r557;
	xor.b32  	%r558, %r557, 2147483647;
	neg.s32 	%r559, %r557;
	selp.b32 	%r560, %r558, %r559, %p26;
	add.s32 	%r561, %r560, %r556;
	add.s32 	%r562, %r561, -1;
	cvt.rn.f64.u32 	%fd31, %r562;
	div.rn.f64 	%fd32, %fd31, 0d41DFFFFFFF800000;
	mul.hi.u32 	%r563, %r561, -1131474031;
	shr.u32 	%r564, %r563, 15;
	mul.lo.s32 	%r565, %r564, 44488;
	sub.s32 	%r566, %r561, %r565;
	mul.lo.s32 	%r567, %r566, 48271;
	mul.lo.s32 	%r568, %r564, 3399;
	setp.lt.u32 	%p27, %r567, %r568;
	xor.b32  	%r569, %r568, 2147483647;
	neg.s32 	%r570, %r568;
	selp.b32 	%r571, %r569, %r570, %p27;
	add.s32 	%r65, %r571, %r567;
	add.s32 	%r572, %r65, -1;
	cvt.rn.f64.u32 	%fd33, %r572;
	div.rn.f64 	%fd34, %fd33, 0d41DFFFFFFF800000;
	mul.f64 	%fd35, %fd34, %fd34;
	fma.rn.f64 	%fd36, %fd32, %fd32, %fd35;
	setp.le.f64 	%p28, %fd36, 0d3FF0000000000000;
	selp.u64 	%rd631, 1, 0, %p28;
	add.s64 	%rd1853, %rd1853, %rd631;
	setp.eq.s32 	%p29, %r57, 2;
	@%p29 bra 	$L__BB2_54;
	mul.hi.u32 	%r573, %r65, -1131474031;
	shr.u32 	%r574, %r573, 15;
	mul.lo.s32 	%r575, %r574, 44488;
	sub.s32 	%r576, %r65, %r575;
	mul.lo.s32 	%r577, %r576, 48271;
	mul.lo.s32 	%r578, %r574, 3399;
	setp.lt.u32 	%p30, %r577, %r578;
	xor.b32  	%r579, %r578, 2147483647;
	neg.s32 	%r580, %r578;
	selp.b32 	%r581, %r579, %r580, %p30;
	add.s32 	%r582, %r581, %r577;
	add.s32 	%r583, %r582, -1;
	cvt.rn.f64.u32 	%fd37, %r583;
	div.rn.f64 	%fd38, %fd37, 0d41DFFFFFFF800000;
	mul.hi.u32 	%r584, %r582, -1131474031;
	shr.u32 	%r585, %r584, 15;
	mul.lo.s32 	%r586, %r585, 44488;
	sub.s32 	%r587, %r582, %r586;
	mul.lo.s32 	%r588, %r587, 48271;
	mul.lo.s32 	%r589, %r585, 3399;
	setp.lt.u32 	%p31, %r588, %r589;
	xor.b32  	%r590, %r589, 2147483647;
	neg.s32 	%r591, %r589;
	selp.b32 	%r592, %r590, %r591, %p31;
	add.s32 	%r593, %r592, %r588;
	add.s32 	%r594, %r593, -1;
	cvt.rn.f64.u32 	%fd39, %r594;
	div.rn.f64 	%fd40, %fd39, 0d41DFFFFFFF800000;
	mul.f64 	%fd41, %fd40, %fd40;
	fma.rn.f64 	%fd42, %fd38, %fd38, %fd41;
	setp.le.f64 	%p32, %fd42, 0d3FF0000000000000;
	selp.u64 	%rd632, 1, 0, %p32;
	add.s64 	%rd1853, %rd1853, %rd632;
$L__BB2_54:
	cvt.u32.u64 	%r66, %rd1853;
	shl.b32 	%r67, %r4, 9;
	add.s32 	%r68, %r55, %r67;
	setp.eq.s32 	%p33, %r68, 0;
	mov.b64 	%rd1857, 1;
	@%p33 bra 	$L__BB2_59;
	cvt.s64.s32 	%rd1855, %r68;
	mov.b64 	%rd1856, 48271;
	mov.b64 	%rd1857, 1;
$L__BB2_56:
	and.b64  	%rd636, %rd1855, 1;
	setp.eq.b64 	%p34, %rd636, 1;
	not.pred 	%p35, %p34;
	@%p35 bra 	$L__BB2_58;
	mul.lo.s64 	%rd637, %rd1857, %rd1856;
	mul.hi.u64 	%rd638, %rd637, 8589934597;
	sub.s64 	%rd639, %rd637, %rd638;
	shr.u64 	%rd640, %rd639, 1;
	add.s64 	%rd641, %rd640, %rd638;
	shr.u64 	%rd642, %rd641, 30;
	mul.lo.s64 	%rd643, %rd642, 2147483647;
	sub.s64 	%rd1857, %rd637, %rd643;
$L__BB2_58:
	shr.u64 	%rd59, %rd1855, 1;
	mul.lo.s64 	%rd644, %rd1856, %rd1856;
	mul.hi.u64 	%rd645, %rd644, -9223372032559808509;
	shr.u64 	%rd646, %rd645, 30;
	mul.lo.s64 	%rd647, %rd646, 2147483647;
	sub.s64 	%rd1856, %rd644, %rd647;
	setp.gt.u64 	%p36, %rd1855, 1;
	mov.u64 	%rd1855, %rd59;
	@%p36 bra 	$L__BB2_56;
$L__BB2_59:
	setp.lt.u32 	%p37, %r54, 3;
	mul.lo.s64 	%rd650, %rd1857, %rd35;
	mul.hi.u64 	%rd651, %rd650, 8589934597;
	sub.s64 	%rd652, %rd650, %rd651;
	shr.u64 	%rd653, %rd652, 1;
	add.s64 	%rd654, %rd653, %rd651;
	shr.u64 	%rd655, %rd654, 30;
	cvt.u32.u64 	%r595, %rd655;
	mov.b64 	%rd656, 2147483647;
	cvt.u32.u64 	%r596, %rd656;
	mul.lo.s32 	%r597, %r595, %r596;
	cvt.u32.u64 	%r598, %rd650;
	sub.s32 	%r6104, %r598, %r597;
	mov.b64 	%rd1862, 0;
	@%p37 bra 	$L__BB2_62;
	and.b32  	%r70, %r4, 2147483644;
	mov.b32 	%r6103, 0;
	mov.b64 	%rd1862, 0;
$L__BB2_61:
	mul.hi.u32 	%r600, %r6104, -1131474031;
	shr.u32 	%r601, %r600, 15;
	mul.lo.s32 	%r602, %r601, 44488;
	sub.s32 	%r603, %r6104, %r602;
	mul.lo.s32 	%r604, %r603, 48271;
	mul.lo.s32 	%r605, %r601, 3399;
	setp.lt.u32 	%p38, %r604, %r605;
	xor.b32  	%r606, %r605, 2147483647;
	neg.s32 	%r607, %r605;
	selp.b32 	%r608, %r606, %r607, %p38;
	add.s32 	%r609, %r608, %r604;
	add.s32 	%r610, %r609, -1;
	cvt.rn.f64.u32 	%fd43, %r610;
	div.rn.f64 	%fd44, %fd43, 0d41DFFFFFFF800000;
	mul.hi.u32 	%r611, %r609, -1131474031;
	shr.u32 	%r612, %r611, 15;
	mul.lo.s32 	%r613, %r612, 44488;
	sub.s32 	%r614, %r609, %r613;
	mul.lo.s32 	%r615, %r614, 48271;
	mul.lo.s32 	%r616, %r612, 3399;
	setp.lt.u32 	%p39, %r615, %r616;
	xor.b32  	%r617, %r616, 2147483647;
	neg.s32 	%r618, %r616;
	selp.b32 	%r619, %r617, %r618, %p39;
	add.s32 	%r620, %r619, %r615;
	add.s32 	%r621, %r620, -1;
	cvt.rn.f64.u32 	%fd45, %r621;
	div.rn.f64 	%fd46, %fd45, 0d41DFFFFFFF800000;
	mul.f64 	%fd47, %fd46, %fd46;
	fma.rn.f64 	%fd48, %fd44, %fd44, %fd47;
	setp.le.f64 	%p40, %fd48, 0d3FF0000000000000;
	selp.u64 	%rd658, 1, 0, %p40;
	add.s64 	%rd659, %rd1862, %rd658;
	mul.hi.u32 	%r622, %r620, -1131474031;
	shr.u32 	%r623, %r622, 15;
	mul.lo.s32 	%r624, %r623, 44488;
	sub.s32 	%r625, %r620, %r624;
	mul.lo.s32 	%r626, %r625, 48271;
	mul.lo.s32 	%r627, %r623, 3399;
	setp.lt.u32 	%p41, %r626, %r627;
	xor.b32  	%r628, %r627, 2147483647;
	neg.s32 	%r629, %r627;
	selp.b32 	%r630, %r628, %r629, %p41;
	add.s32 	%r631, %r630, %r626;
	add.s32 	%r632, %r631, -1;
	cvt.rn.f64.u32 	%fd49, %r632;
	div.rn.f64 	%fd50, %fd49, 0d41DFFFFFFF800000;
	mul.hi.u32 	%r633, %r631, -1131474031;
	shr.u32 	%r634, %r633, 15;
	mul.lo.s32 	%r635, %r634, 44488;
	sub.s32 	%r636, %r631, %r635;
	mul.lo.s32 	%r637, %r636, 48271;
	mul.lo.s32 	%r638, %r634, 3399;
	setp.lt.u32 	%p42, %r637, %r638;
	xor.b32  	%r639, %r638, 2147483647;
	neg.s32 	%r640, %r638;
	selp.b32 	%r641, %r639, %r640, %p42;
	add.s32 	%r642, %r641, %r637;
	add.s32 	%r643, %r642, -1;
	cvt.rn.f64.u32 	%fd51, %r643;
	div.rn.f64 	%fd52, %fd51, 0d41DFFFFFFF800000;
	mul.f64 	%fd53, %fd52, %fd52;
	fma.rn.f64 	%fd54, %fd50, %fd50, %fd53;
	setp.le.f64 	%p43, %fd54, 0d3FF0000000000000;
	selp.u64 	%rd660, 1, 0, %p43;
	add.s64 	%rd661, %rd659, %rd660;
	mul.hi.u32 	%r644, %r642, -1131474031;
	shr.u32 	%r645, %r644, 15;
	mul.lo.s32 	%r646, %r645, 44488;
	sub.s32 	%r647, %r642, %r646;
	mul.lo.s32 	%r648, %r647, 48271;
	mul.lo.s32 	%r649, %r645, 3399;
	setp.lt.u32 	%p44, %r648, %r649;
	xor.b32  	%r650, %r649, 2147483647;
	neg.s32 	%r651, %r649;
	selp.b32 	%r652, %r650, %r651, %p44;
	add.s32 	%r653, %r652, %r648;
	add.s32 	%r654, %r653, -1;
	cvt.rn.f64.u32 	%fd55, %r654;
	div.rn.f64 	%fd56, %fd55, 0d41DFFFFFFF800000;
	mul.hi.u32 	%r655, %r653, -1131474031;
	shr.u32 	%r656, %r655, 15;
	mul.lo.s32 	%r657, %r656, 44488;
	sub.s32 	%r658, %r653, %r657;
	mul.lo.s32 	%r659, %r658, 48271;
	mul.lo.s32 	%r660, %r656, 3399;
	setp.lt.u32 	%p45, %r659, %r660;
	xor.b32  	%r661, %r660, 2147483647;
	neg.s32 	%r662, %r660;
	selp.b32 	%r663, %r661, %r662, %p45;
	add.s32 	%r664, %r663, %r659;
	add.s32 	%r665, %r664, -1;
	cvt.rn.f64.u32 	%fd57, %r665;
	div.rn.f64 	%fd58, %fd57, 0d41DFFFFFFF800000;
	mul.f64 	%fd59, %fd58, %fd58;
	fma.rn.f64 	%fd60, %fd56, %fd56, %fd59;
	setp.le.f64 	%p46, %fd60, 0d3FF0000000000000;
	selp.u64 	%rd662, 1, 0, %p46;
	add.s64 	%rd663, %rd661, %rd662;
	mul.hi.u32 	%r666, %r664, -1131474031;
	shr.u32 	%r667, %r666, 15;
	mul.lo.s32 	%r668, %r667, 44488;
	sub.s32 	%r669, %r664, %r668;
	mul.lo.s32 	%r670, %r669, 48271;
	mul.lo.s32 	%r671, %r667, 3399;
	setp.lt.u32 	%p47, %r670, %r671;
	xor.b32  	%r672, %r671, 2147483647;
	neg.s32 	%r673, %r671;
	selp.b32 	%r674, %r672, %r673, %p47;
	add.s32 	%r675, %r674, %r670;
	add.s32 	%r676, %r675, -1;
	cvt.rn.f64.u32 	%fd61, %r676;
	div.rn.f64 	%fd62, %fd61, 0d41DFFFFFFF800000;
	mul.hi.u32 	%r677, %r675, -1131474031;
	shr.u32 	%r678, %r677, 15;
	mul.lo.s32 	%r679, %r678, 44488;
	sub.s32 	%r680, %r675, %r679;
	mul.lo.s32 	%r681, %r680, 48271;
	mul.lo.s32 	%r682, %r678, 3399;
	setp.lt.u32 	%p48, %r681, %r682;
	xor.b32  	%r683, %r682, 2147483647;
	neg.s32 	%r684, %r682;
	selp.b32 	%r685, %r683, %r684, %p48;
	add.s32 	%r6104, %r685, %r681;
	add.s32 	%r686, %r6104, -1;
	cvt.rn.f64.u32 	%fd63, %r686;
	div.rn.f64 	%fd64, %fd63, 0d41DFFFFFFF800000;
	mul.f64 	%fd65, %fd64, %fd64;
	fma.rn.f64 	%fd66, %fd62, %fd62, %fd65;
	setp.le.f64 	%p49, %fd66, 0d3FF0000000000000;
	selp.u64 	%rd664, 1, 0, %p49;
	add.s64 	%rd1862, %rd663, %rd664;
	add.s32 	%r6103, %r6103, 4;
	setp.ne.s32 	%p50, %r6103, %r70;
	@%p50 bra 	$L__BB2_61;
$L__BB2_62:
	setp.eq.s32 	%p51, %r57, 0;
	@%p51 bra 	$L__BB2_66;
	mul.hi.u32 	%r687, %r6104, -1131474031;
	shr.u32 	%r688, %r687, 15;
	mul.lo.s32 	%r689, %r688, 44488;
	sub.s32 	%r690, %r6104, %r689;
	mul.lo.s32 	%r691, %r690, 48271;
	mul.lo.s32 	%r692, %r688, 3399;
	setp.lt.u32 	%p52, %r691, %r692;
	xor.b32  	%r693, %r692, 2147483647;
	neg.s32 	%r694, %r692;
	selp.b32 	%r695, %r693, %r694, %p52;
	add.s32 	%r696, %r695, %r691;
	add.s32 	%r697, %r696, -1;
	cvt.rn.f64.u32 	%fd67, %r697;
	div.rn.f64 	%fd68, %fd67, 0d41DFFFFFFF800000;
	mul.hi.u32 	%r698, %r696, -1131474031;
	shr.u32 	%r699, %r698, 15;
	mul.lo.s32 	%r700, %r699, 44488;
	sub.s32 	%r701, %r696, %r700;
	mul.lo.s32 	%r702, %r701, 48271;
	mul.lo.s32 	%r703, %r699, 3399;
	setp.lt.u32 	%p53, %r702, %r703;
	xor.b32  	%r704, %r703, 2147483647;
	neg.s32 	%r705, %r703;
	selp.b32 	%r706, %r704, %r705, %p53;
	add.s32 	%r76, %r706, %r702;
	add.s32 	%r707, %r76, -1;
	cvt.rn.f64.u32 	%fd69, %r707;
	div.rn.f64 	%fd70, %fd69, 0d41DFFFFFFF800000;
	mul.f64 	%fd71, %fd70, %fd70;
	fma.rn.f64 	%fd72, %fd68, %fd68, %fd71;
	setp.le.f64 	%p54, %fd72, 0d3FF0000000000000;
	selp.u64 	%rd665, 1, 0, %p54;
	add.s64 	%rd1862, %rd1862, %rd665;
	setp.eq.s32 	%p55, %r57, 1;
	@%p55 bra 	$L__BB2_66;
	mul.hi.u32 	%r708, %r76, -1131474031;
	shr.u32 	%r709, %r708, 15;
	mul.lo.s32 	%r710, %r709, 44488;
	sub.s32 	%r711, %r76, %r710;
	mul.lo.s32 	%r712, %r711, 48271;
	mul.lo.s32 	%r713, %r709, 3399;
	setp.lt.u32 	%p56, %r712, %r713;
	xor.b32  	%r714, %r713, 2147483647;
	neg.s32 	%r715, %r713;
	selp.b32 	%r716, %r714, %r715, %p56;
	add.s32 	%r717, %r716, %r712;
	add.s32 	%r718, %r717, -1;
	cvt.rn.f64.u32 	%fd73, %r718;
	div.rn.f64 	%fd74, %fd73, 0d41DFFFFFFF800000;
	mul.hi.u32 	%r719, %r717, -1131474031;
	shr.u32 	%r720, %r719, 15;
	mul.lo.s32 	%r721, %r720, 44488;
	sub.s32 	%r722, %r717, %r721;
	mul.lo.s32 	%r723, %r722, 48271;
	mul.lo.s32 	%r724, %r720, 3399;
	setp.lt.u32 	%p57, %r723, %r724;
	xor.b32  	%r725, %r724, 2147483647;
	neg.s32 	%r726, %r724;
	selp.b32 	%r727, %r725, %r726, %p57;
	add.s32 	%r77, %r727, %r723;
	add.s32 	%r728, %r77, -1;
	cvt.rn.f64.u32 	%fd75, %r728;
	div.rn.f64 	%fd76, %fd75, 0d41DFFFFFFF800000;
	mul.f64 	%fd77, %fd76, %fd76;
	fma.rn.f64 	%fd78, %fd74, %fd74, %fd77;
	setp.le.f64 	%p58, %fd78, 0d3FF0000000000000;
	selp.u64 	%rd666, 1, 0, %p58;
	add.s64 	%rd1862, %rd1862, %rd666;
	setp.eq.s32 	%p59, %r57, 2;
	@%p59 bra 	$L__BB2_66;
	mul.hi.u32 	%r729, %r77, -1131474031;
	shr.u32 	%r730, %r729, 15;
	mul.lo.s32 	%r731, %r730, 44488;
	sub.s32 	%r732, %r77, %r731;
	mul.lo.s32 	%r733, %r732, 48271;
	mul.lo.s32 	%r734, %r730, 3399;
	setp.lt.u32 	%p60, %r733, %r734;
	xor.b32  	%r735, %r734, 2147483647;
	neg.s32 	%r736, %r734;
	selp.b32 	%r737, %r735, %r736, %p60;
	add.s32 	%r738, %r737, %r733;
	add.s32 	%r739, %r738, -1;
	cvt.rn.f64.u32 	%fd79, %r739;
	div.rn.f64 	%fd80, %fd79, 0d41DFFFFFFF800000;
	mul.hi.u32 	%r740, %r738, -1131474031;
	shr.u32 	%r741, %r740, 15;
	mul.lo.s32 	%r742, %r741, 44488;
	sub.s32 	%r743, %r738, %r742;
	mul.lo.s32 	%r744, %r743, 48271;
	mul.lo.s32 	%r745, %r741, 3399;
	setp.lt.u32 	%p61, %r744, %r745;
	xor.b32  	%r746, %r745, 2147483647;
	neg.s32 	%r747, %r745;
	selp.b32 	%r748, %r746, %r747, %p61;
	add.s32 	%r749, %r748, %r744;
	add.s32 	%r750, %r749, -1;
	cvt.rn.f64.u32 	%fd81, %r750;
	div.rn.f64 	%fd82, %fd81, 0d41DFFFFFFF800000;
	mul.f64 	%fd83, %fd82, %fd82;
	fma.rn.f64 	%fd84, %fd80, %fd80, %fd83;
	setp.le.f64 	%p62, %fd84, 0d3FF0000000000000;
	selp.u64 	%rd667, 1, 0, %p62;
	add.s64 	%rd1862, %rd1862, %rd667;
$L__BB2_66:
	cvt.u32.u64 	%r78, %rd1862;
	shl.b32 	%r79, %r4, 10;
	add.s32 	%r80, %r79, %r55;
	setp.eq.s32 	%p63, %r80, 0;
	mov.b64 	%rd1866, 1;
	@%p63 bra 	$L__BB2_71;
	cvt.s64.s32 	%rd1864, %r80;
	mov.b64 	%rd1865, 48271;
	mov.b64 	%rd1866, 1;
$L__BB2_68:
	and.b64  	%rd671, %rd1864, 1;
	setp.eq.b64 	%p64, %rd671, 1;
	not.pred 	%p65, %p64;
	@%p65 bra 	$L__BB2_70;
	mul.lo.s64 	%rd672, %rd1866, %rd1865;
	mul.hi.u64 	%rd673, %rd672, 8589934597;
	sub.s64 	%rd674, %rd672, %rd673;
	shr.u64 	%rd675, %rd674, 1;
	add.s64 	%rd676, %rd675, %rd673;
	shr.u64 	%rd677, %rd676, 30;
	mul.lo.s64 	%rd678, %rd677, 2147483647;
	sub.s64 	%rd1866, %rd672, %rd678;
$L__BB2_70:
	shr.u64 	%rd76, %rd1864, 1;
	mul.lo.s64 	%rd679, %rd1865, %rd1865;
	mul.hi.u64 	%rd680, %rd679, -9223372032559808509;
	shr.u64 	%rd681, %rd680, 30;
	mul.lo.s64 	%rd682, %rd681, 2147483647;
	sub.s64 	%rd1865, %rd679, %rd682;
	setp.gt.u64 	%p66, %rd1864, 1;
	mov.u64 	%rd1864, %rd76;
	@%p66 bra 	$L__BB2_68;
$L__BB2_71:
	setp.lt.u32 	%p67, %r54, 3;
	mul.lo.s64 	%rd685, %rd1866, %rd35;
	mul.hi.u64 	%rd686, %rd685, 8589934597;
	sub.s64 	%rd687, %rd685, %rd686;
	shr.u64 	%rd688, %rd687, 1;
	add.s64 	%rd689, %rd688, %rd686;
	shr.u64 	%rd690, %rd689, 30;
	cvt.u32.u64 	%r751, %rd690;
	mov.b64 	%rd691, 2147483647;
	cvt.u32.u64 	%r752, %rd691;
	mul.lo.s32 	%r753, %r751, %r752;
	cvt.u32.u64 	%r754, %rd685;
	sub.s32 	%r6107, %r754, %r753;
	mov.b64 	%rd1871, 0;
	@%p67 bra 	$L__BB2_74;
	and.b32  	%r82, %r4, 2147483644;
	mov.b32 	%r6106, 0;
	mov.b64 	%rd1871, 0;
$L__BB2_73:
	mul.hi.u32 	%r756, %r6107, -1131474031;
	shr.u32 	%r757, %r756, 15;
	mul.lo.s32 	%r758, %r757, 44488;
	sub.s32 	%r759, %r6107, %r758;
	mul.lo.s32 	%r760, %r759, 48271;
	mul.lo.s32 	%r761, %r757, 3399;
	setp.lt.u32 	%p68, %r760, %r761;
	xor.b32  	%r762, %r761, 2147483647;
	neg.s32 	%r763, %r761;
	selp.b32 	%r764, %r762, %r763, %p68;
	add.s32 	%r765, %r764, %r760;
	add.s32 	%r766, %r765, -1;
	cvt.rn.f64.u32 	%fd85, %r766;
	div.rn.f64 	%fd86, %fd85, 0d41DFFFFFFF800000;
	mul.hi.u32 	%r767, %r765, -1131474031;
	shr.u32 	%r768, %r767, 15;
	mul.lo.s32 	%r769, %r768, 44488;
	sub.s32 	%r770, %r765, %r769;
	mul.lo.s32 	%r771, %r770, 48271;
	mul.lo.s32 	%r772, %r768, 3399;
	setp.lt.u32 	%p69, %r771, %r772;
	xor.b32  	%r773, %r772, 2147483647;
	neg.s32 	%r774, %r772;
	selp.b32 	%r775, %r773, %r774, %p69;
	add.s32 	%r776, %r775, %r771;
	add.s32 	%r777, %r776, -1;
	cvt.rn.f64.u32 	%fd87, %r777;
	div.rn.f64 	%fd88, %fd87, 0d41DFFFFFFF800000;
	mul.f64 	%fd89, %fd88, %fd88;
	fma.rn.f64 	%fd90, %fd86, %fd86, %fd89;
	setp.le.f64 	%p70, %fd90, 0d3FF0000000000000;
	selp.u64 	%rd693, 1, 0, %p70;
	add.s64 	%rd694, %rd1871, %rd693;
	mul.hi.u32 	%r778, %r776, -1131474031;
	shr.u32 	%r779, %r778, 15;
	mul.lo.s32 	%r780, %r779, 44488;
	sub.s32 	%r781, %r776, %r780;
	mul.lo.s32 	%r782, %r781, 48271;
	mul.lo.s32 	%r783, %r779, 3399;
	setp.lt.u32 	%p71, %r782, %r783;
	xor.b32  	%r784, %r783, 2147483647;
	neg.s32 	%r785, %r783;
	selp.b32 	%r786, %r784, %r785, %p71;
	add.s32 	%r787, %r786, %r782;
	add.s32 	%r788, %r787, -1;
	cvt.rn.f64.u32 	%fd91, %r788;
	div.rn.f64 	%fd92, %fd91, 0d41DFFFFFFF800000;
	mul.hi.u32 	%r789, %r787, -1131474031;
	shr.u32 	%r790, %r789, 15;
	mul.lo.s32 	%r791, %r790, 44488;
	sub.s32 	%r792, %r787, %r791;
	mul.lo.s32 	%r793, %r792, 48271;
	mul.lo.s32 	%r794, %r790, 3399;
	setp.lt.u32 	%p72, %r793, %r794;
	xor.b32  	%r795, %r794, 2147483647;
	neg.s32 	%r796, %r794;
	selp.b32 	%r797, %r795, %r796, %p72;
	add.s32 	%r798, %r797, %r793;
	add.s32 	%r799, %r798, -1;
	cvt.rn.f64.u32 	%fd93, %r799;
	div.rn.f64 	%fd94, %fd93, 0d41DFFFFFFF800000;
	mul.f64 	%fd95, %fd94, %fd94;
	fma.rn.f64 	%fd96, %fd92, %fd92, %fd95;
	setp.le.f64 	%p73, %fd96, 0d3FF0000000000000;
	selp.u64 	%rd695, 1, 0, %p73;
	add.s64 	%rd696, %rd694, %rd695;
	mul.hi.u32 	%r800, %r798, -1131474031;
	shr.u32 	%r801, %r800, 15;
	mul.lo.s32 	%r802, %r801, 44488;
	sub.s32 	%r803, %r798, %r802;
	mul.lo.s32 	%r804, %r803, 48271;
	mul.lo.s32 	%r805, %r801, 3399;
	setp.lt.u32 	%p74, %r804, %r805;
	xor.b32  	%r806, %r805, 2147483647;
	neg.s32 	%r807, %r805;
	selp.b32 	%r808, %r806, %r807, %p74;
	add.s32 	%r809, %r808, %r804;
	add.s32 	%r810, %r809, -1;
	cvt.rn.f64.u32 	%fd97, %r810;
	div.rn.f64 	%fd98, %fd97, 0d41DFFFFFFF800000;
	mul.hi.u32 	%r811, %r809, -1131474031;
	shr.u32 	%r812, %r811, 15;
	mul.lo.s32 	%r813, %r812, 44488;
	sub.s32 	%r814, %r809, %r813;
	mul.lo.s32 	%r815, %r814, 48271;
	mul.lo.s32 	%r816, %r812, 3399;
	setp.lt.u32 	%p75, %r815, %r816;
	xor.b32  	%r817, %r816, 2147483647;
	neg.s32 	%r818, %r816;
	selp.b32 	%r819, %r817, %r818, %p75;
	add.s32 	%r820, %r819, %r815;
	add.s32 	%r821, %r820, -1;
	cvt.rn.f64.u32 	%fd99, %r821;
	div.rn.f64 	%fd100, %fd99, 0d41DFFFFFFF800000;
	mul.f64 	%fd101, %fd100, %fd100;
	fma.rn.f64 	%fd102, %fd98, %fd98, %fd101;
	setp.le.f64 	%p76, %fd102, 0d3FF0000000000000;
	selp.u64 	%rd697, 1, 0, %p76;
	add.s64 	%rd698, %rd696, %rd697;
	mul.hi.u32 	%r822, %r820, -1131474031;
	shr.u32 	%r823, %r822, 15;
	mul.lo.s32 	%r824, %r823, 44488;
	sub.s32 	%r825, %r820, %r824;
	mul.lo.s32 	%r826, %r825, 48271;
	mul.lo.s32 	%r827, %r823, 3399;
	setp.lt.u32 	%p77, %r826, %r827;
	xor.b32  	%r828, %r827, 2147483647;
	neg.s32 	%r829, %r827;
	selp.b32 	%r830, %r828, %r829, %p77;
	add.s32 	%r831, %r830, %r826;
	add.s32 	%r832, %r831, -1;
	cvt.rn.f64.u32 	%fd103, %r832;
	div.rn.f64 	%fd104, %fd103, 0d41DFFFFFFF800000;
	mul.hi.u32 	%r833, %r831, -1131474031;
	shr.u32 	%r834, %r833, 15;
	mul.lo.s32 	%r835, %r834, 44488;
	sub.s32 	%r836, %r831, %r835;
	mul.lo.s32 	%r837, %r836, 48271;
	mul.lo.s32 	%r838, %r834, 3399;
	setp.lt.u32 	%p78, %r837, %r838;
	xor.b32  	%r839, %r838, 2147483647;
	neg.s32 	%r840, %r838;
	selp.b32 	%r841, %r839, %r840, %p78;
	add.s32 	%r6107, %r841, %r837;
	add.s32 	%r842, %r6107, -1;
	cvt.rn.f64.u32 	%fd105, %r842;
	div.rn.f64 	%fd106, %fd105, 0d41DFFFFFFF800000;
	mul.f64 	%fd107, %fd106, %fd106;
	fma.rn.f64 	%fd108, %fd104, %fd104, %fd107;
	setp.le.f64 	%p79, %fd108, 0d3FF0000000000000;
	selp.u64 	%rd699, 1, 0, %p79;
	add.s64 	%rd1871, %rd698, %rd699;
	add.s32 	%r6106, %r6106, 4;
	setp.ne.s32 	%p80, %r6106, %r82;
	@%p80 bra 	$L__BB2_73;
$L__BB2_74:
	setp.eq.s32 	%p81, %r57, 0;
	@%p81 bra 	$L__BB2_78;
	mul.hi.u32 	%r843, %r6107, -1131474031;
	shr.u32 	%r844, %r843, 15;
	mul.lo.s32 	%r845, %r844, 44488;
	sub.s32 	%r846, %r6107, %r845;
	mul.lo.s32 	%r847, %r846, 48271;
	mul.lo.s32 	%r848, %r844, 3399;
	setp.lt.u32 	%p82, %r847, %r848;
	xor.b32  	%r849, %r848, 2147483647;
	neg.s32 	%r850, %r848;
	selp.b32 	%r851, %r849, %r850, %p82;
	add.s32 	%r852, %r851, %r847;
	add.s32 	%r853, %r852, -1;
	cvt.rn.f64.u32 	%fd109, %r853;
	div.rn.f64 	%fd110, %fd109, 0d41DFFFFFFF800000;
	mul.hi.u32 	%r854, %r852, -1131474031;
	shr.u32 	%r855, %r854, 15;
	mul.lo.s32 	%r856, %r855, 44488;
	sub.s32 	%r857, %r852, %r856;
	mul.lo.s32 	%r858, %r857, 48271;
	mul.lo.s32 	%r859, %r855, 3399;
	setp.lt.u32 	%p83, %r858, %r859;
	xor.b32  	%r860, %r859, 2147483647;
	neg.s32 	%r861, %r859;
	selp.b32 	%r862, %r860, %r861, %p83;
	add.s32 	%r88, %r862, %r858;
	add.s32 	%r863, %r88, -1;
	cvt.rn.f64.u32 	%fd111, %r863;
	div.rn.f64 	%fd112, %fd111, 0d41DFFFFFFF800000;
	mul.f64 	%fd113, %fd112, %fd112;
	fma.rn.f64 	%fd114, %fd110, %fd110, %fd113;
	setp.le.f64 	%p84, %fd114, 0d3FF0000000000000;
	selp.u64 	%rd700, 1, 0, %p84;
	add.s64 	%rd1871, %rd1871, %rd700;
	setp.eq.s32 	%p85, %r57, 1;
	@%p85 bra 	$L__BB2_78;
	mul.hi.u32 	%r864, %r88, -1131474031;
	shr.u32 	%r865, %r864, 15;
	mul.lo.s32 	%r866, %r865, 44488;
	sub.s32 	%r867, %r88, %r866;
	mul.lo.s32 	%r868, %r867, 48271;
	mul.lo.s32 	%r869, %r865, 3399;
	setp.lt.u32 	%p86, %r868, %r869;
	xor.b32  	%r870, %r869, 2147483647;
	neg.s32 	%r871, %r869;
	selp.b32 	%r872, %r870, %r871, %p86;
	add.s32 	%r873, %r872, %r868;
	add.s32 	%r874, %r873, -1;
	cvt.rn.f64.u32 	%fd115, %r874;
	div.rn.f64 	%fd116, %fd115, 0d41DFFFFFFF800000;
	mul.hi.u32 	%r875, %r873, -1131474031;
	shr.u32 	%r876, %r875, 15;
	mul.lo.s32 	%r877, %r876, 44488;
	sub.s32 	%r878, %r873, %r877;
	mul.lo.s32 	%r879, %r878, 48271;
	mul.lo.s32 	%r880, %r876, 3399;
	setp.lt.u32 	%p87, %r879, %r880;
	xor.b32  	%r881, %r880, 2147483647;
	neg.s32 	%r882, %r880;
	selp.b32 	%r883, %r881, %r882, %p87;
	add.s32 	%r89, %r883, %r879;
	add.s32 	%r884, %r89, -1;
	cvt.rn.f64.u32 	%fd117, %r884;
	div.rn.f64 	%fd118, %fd117, 0d41DFFFFFFF800000;
	mul.f64 	%fd119, %fd118, %fd118;
	fma.rn.f64 	%fd120, %fd116, %fd116, %fd119;
	setp.le.f64 	%p88, %fd120, 0d3FF0000000000000;
	selp.u64 	%rd701, 1, 0, %p88;
	add.s64 	%rd1871, %rd1871, %rd701;
	setp.eq.s32 	%p89, %r57, 2;
	@%p89 bra 	$L__BB2_78;
	mul.hi.u32 	%r885, %r89, -1131474031;
	shr.u32 	%r886, %r885, 15;
	mul.lo.s32 	%r887, %r886, 44488;
	sub.s32 	%r888, %r89, %r887;
	mul.lo.s32 	%r889, %r888, 48271;
	mul.lo.s32 	%r890, %r886, 3399;
	setp.lt.u32 	%p90, %r889, %r890;
	xor.b32  	%r891, %r890, 2147483647;
	neg.s32 	%r892, %r890;
	selp.b32 	%r893, %r891, %r892, %p90;
	add.s32 	%r894, %r893, %r889;
	add.s32 	%r895, %r894, -1;
	cvt.rn.f64.u32 	%fd121, %r895;
	div.rn.f64 	%fd122, %fd121, 0d41DFFFFFFF800000;
	mul.hi.u32 	%r896, %r894, -1131474031;
	shr.u32 	%r897, %r896, 15;
	mul.lo.s32 	%r898, %r897, 44488;
	sub.s32 	%r899, %r894, %r898;
	mul.lo.s32 	%r900, %r899, 48271;
	mul.lo.s32 	%r901, %r897, 3399;
	setp.lt.u32 	%p91, %r900, %r901;
	xor.b32  	%r902, %r901, 2147483647;
	neg.s32 	%r903, %r901;
	selp.b32 	%r904, %r902, %r903, %p91;
	add.s32 	%r905, %r904, %r900;
	add.s32 	%r906, %r905, -1;
	cvt.rn.f64.u32 	%fd123, %r906;
	div.rn.f64 	%fd124, %fd123, 0d41DFFFFFFF800000;
	mul.f64 	%fd125, %fd124, %fd124;
	fma.rn.f64 	%fd126, %fd122, %fd122, %fd125;
	setp.le.f64 	%p92, %fd126, 0d3FF0000000000000;
	selp.u64 	%rd702, 1, 0, %p92;
	add.s64 	%rd1871, %rd1871, %rd702;
$L__BB2_78:
	cvt.u32.u64 	%r90, %rd1871;
	add.s32 	%r91, %r80, %r67;
	setp.eq.s32 	%p93, %r91, 0;
	mov.b64 	%rd1875, 1;
	@%p93 bra 	$L__BB2_83;
	cvt.s64.s32 	%rd1873, %r91;
	mov.b64 	%rd1874, 48271;
	mov.b64 	%rd1875, 1;
$L__BB2_80:
	and.b64  	%rd706, %rd1873, 1;
	setp.eq.b64 	%p94, %rd706, 1;
	not.pred 	%p95, %p94;
	@%p95 bra 	$L__BB2_82;
	mul.lo.s64 	%rd707, %rd1875, %rd1874;
	mul.hi.u64 	%rd708, %rd707, 8589934597;
	sub.s64 	%rd709, %rd707, %rd708;
	shr.u64 	%rd710, %rd709, 1;
	add.s64 	%rd711, %rd710, %rd708;
	shr.u64 	%rd712, %rd711, 30;
	mul.lo.s64 	%rd713, %rd712, 2147483647;
	sub.s64 	%rd1875, %rd707, %rd713;
$L__BB2_82:
	shr.u64 	%rd93, %rd1873, 1;
	mul.lo.s64 	%rd714, %rd1874, %rd1874;
	mul.hi.u64 	%rd715, %rd714, -9223372032559808509;
	shr.u64 	%rd716, %rd715, 30;
	mul.lo.s64 	%rd717, %rd716, 2147483647;
	sub.s64 	%rd1874, %rd714, %rd717;
	setp.gt.u64 	%p96, %rd1873, 1;
	mov.u64 	%rd1873, %rd93;
	@%p96 bra 	$L__BB2_80;
$L__BB2_83:
	setp.lt.u32 	%p97, %r54, 3;
	mul.lo.s64 	%rd720, %rd1875, %rd35;
	mul.hi.u64 	%rd721, %rd720, 8589934597;
	sub.s64 	%rd722, %rd720, %rd721;
	shr.u64 	%rd723, %rd722, 1;
	add.s64 	%rd724, %rd723, %rd721;
	shr.u64 	%rd725, %rd724, 30;
	cvt.u32.u64 	%r907, %rd725;
	mov.b64 	%rd726, 2147483647;
	cvt.u32.u64 	%r908, %rd726;
	mul.lo.s32 	%r909, %r907, %r908;
	cvt.u32.u64 	%r910, %rd720;
	sub.s32 	%r6110, %r910, %r909;
	mov.b64 	%rd1880, 0;
	@%p97 bra 	$L__BB2_86;
	and.b32  	%r93, %r4, 2147483644;
	mov.b32 	%r6109, 0;
	mov.b64 	%rd1880, 0;
$L__BB2_85:
	mul.hi.u32 	%r912, %r6110, -1131474031;
	shr.u32 	%r913, %r912, 15;
	mul.lo.s32 	%r914, %r913, 44488;
	sub.s32 	%r915, %r6110, %r914;
	mul.lo.s32 	%r916, %r915, 48271;
	mul.lo.s32 	%r917, %r913, 3399;
	setp.lt.u32 	%p98, %r916, %r917;
	xor.b32  	%r918, %r917, 2147483647;
	neg.s32 	%r919, %r917;
	selp.b32 	%r920, %r918, %r919, %p98;
	add.s32 	%r921, %r920, %r916;
	add.s32 	%r922, %r921, -1;
	cvt.rn.f64.u32 	%fd127, %r922;
	div.rn.f64 	%fd128, %fd127, 0d41DFFFFFFF800000;
	mul.hi.u32 	%r923, %r921, -1131474031;
	shr.u32 	%r924, %r923, 15;
	mul.lo.s32 	%r925, %r924, 44488;
	sub.s32 	%r926, %r921, %r925;
	mul.lo.s32 	%r927, %r926, 48271;
	mul.lo.s32 	%r928, %r924, 3399;
	setp.lt.u32 	%p99, %r927, %r928;
	xor.b32  	%r929, %r928, 2147483647;
	neg.s32 	%r930, %r928;
	selp.b32 	%r931, %r929, %r930, %p99;
	add.s32 	%r932, %r931, %r927;
	add.s32 	%r933, %r932, -1;
	cvt.rn.f64.u32 	%fd129, %r933;
	div.rn.f64 	%fd130, %fd129, 0d41DFFFFFFF800000;
	mul.f64 	%fd131, %fd130, %fd130;
	fma.rn.f64 	%fd132, %fd128, %fd128, %fd131;
	setp.le.f64 	%p100, %fd132, 0d3FF0000000000000;
	selp.u64 	%rd728, 1, 0, %p100;
	add.s64 	%rd729, %rd1880, %rd728;
	mul.hi.u32 	%r934, %r932, -1131474031;
	shr.u32 	%r935, %r934, 15;
	mul.lo.s32 	%r936, %r935, 44488;
	sub.s32 	%r937, %r932, %r936;
	mul.lo.s32 	%r938, %r937, 48271;
	mul.lo.s32 	%r939, %r935, 3399;
	setp.lt.u32 	%p101, %r938, %r939;
	xor.b32  	%r940, %r939, 2147483647;
	neg.s32 	%r941, %r939;
	selp.b32 	%r942, %r940, %r941, %p101;
	add.s32 	%r943, %r942, %r938;
	add.s32 	%r944, %r943, -1;
	cvt.rn.f64.u32 	%fd133, %r944;
	div.rn.f64 	%fd134, %fd133, 0d41DFFFFFFF800000;
	mul.hi.u32 	%r945, %r943, -1131474031;
	shr.u32 	%r946, %r945, 15;
	mul.lo.s32 	%r947, %r946, 44488;
	sub.s32 	%r948, %r943, %r947;
	mul.lo.s32 	%r949, %r948, 48271;
	mul.lo.s32 	%r950, %r946, 3399;
	setp.lt.u32 	%p102, %r949, %r950;
	xor.b32  	%r951, %r950, 2147483647;
	neg.s32 	%r952, %r950;
	selp.b32 	%r953, %r951, %r952, %p102;
	add.s32 	%r954, %r953, %r949;
	add.s32 	%r955, %r954, -1;
	cvt.rn.f64.u32 	%fd135, %r955;
	div.rn.f64 	%fd136, %fd135, 0d41DFFFFFFF800000;
	mul.f64 	%fd137, %fd136, %fd136;
	fma.rn.f64 	%fd138, %fd134, %fd134, %fd137;
	setp.le.f64 	%p103, %fd138, 0d3FF0000000000000;
	selp.u64 	%rd730, 1, 0, %p103;
	add.s64 	%rd731, %rd729, %rd730;
	mul.hi.u32 	%r956, %r954, -1131474031;
	shr.u32 	%r957, %r956, 15;
	mul.lo.s32 	%r958, %r957, 44488;
	sub.s32 	%r959, %r954, %r958;
	mul.lo.s32 	%r960, %r959, 48271;
	mul.lo.s32 	%r961, %r957, 3399;
	setp.lt.u32 	%p104, %r960, %r961;
	xor.b32  	%r962, %r961, 2147483647;
	neg.s32 	%r963, %r961;
	selp.b32 	%r964, %r962, %r963, %p104;
	add.s32 	%r965, %r964, %r960;
	add.s32 	%r966, %r965, -1;
	cvt.rn.f64.u32 	%fd139, %r966;
	div.rn.f64 	%fd140, %fd139, 0d41DFFFFFFF800000;
	mul.hi.u32 	%r967, %r965, -1131474031;
	shr.u32 	%r968, %r967, 15;
	mul.lo.s32 	%r969, %r968, 44488;
	sub.s32 	%r970, %r965, %r969;
	mul.lo.s32 	%r971, %r970, 48271;
	mul.lo.s32 	%r972, %r968, 3399;
	setp.lt.u32 	%p105, %r971, %r972;
	xor.b32  	%r973, %r972, 2147483647;
	neg.s32 	%r974, %r972;
	selp.b32 	%r975, %r973, %r974, %p105;
	add.s32 	%r976, %r975, %r971;
	add.s32 	%r977, %r976, -1;
	cvt.rn.f64.u32 	%fd141, %r977;
	div.rn.f64 	%fd142, %fd141, 0d41DFFFFFFF800000;
	mul.f64 	%fd143, %fd142, %fd142;
	fma.rn.f64 	%fd144, %fd140, %fd140, %fd143;
	setp.le.f64 	%p106, %fd144, 0d3FF0000000000000;
	selp.u64 	%rd732, 1, 0, %p106;
	add.s64 	%rd733, %rd731, %rd732;
	mul.hi.u32 	%r978, %r976, -1131474031;
	shr.u32 	%r979, %r978, 15;
	mul.lo.s32 	%r980, %r979, 44488;
	sub.s32 	%r981, %r976, %r980;
	mul.lo.s32 	%r982, %r981, 48271;
	mul.lo.s32 	%r983, %r979, 3399;
	setp.lt.u32 	%p107, %r982, %r983;
	xor.b32  	%r984, %r983, 2147483647;
	neg.s32 	%r985, %r983;
	selp.b32 	%r986, %r984, %r985, %p107;
	add.s32 	%r987, %r986, %r982;
	add.s32 	%r988, %r987, -1;
	cvt.rn.f64.u32 	%fd145, %r988;
	div.rn.f64 	%fd146, %fd145, 0d41DFFFFFFF800000;
	mul.hi.u32 	%r989, %r987, -1131474031;
	shr.u32 	%r990, %r989, 15;
	mul.lo.s32 	%r991, %r990, 44488;
	sub.s32 	%r992, %r987, %r991;
	mul.lo.s32 	%r993, %r992, 48271;
	mul.lo.s32 	%r994, %r990, 3399;
	setp.lt.u32 	%p108, %r993, %r994;
	xor.b32  	%r995, %r994, 2147483647;
	neg.s32 	%r996, %r994;
	selp.b32 	%r997, %r995, %r996, %p108;
	add.s32 	%r6110, %r997, %r993;
	add.s32 	%r998, %r6110, -1;
	cvt.rn.f64.u32 	%fd147, %r998;
	div.rn.f64 	%fd148, %fd147, 0d41DFFFFFFF800000;
	mul.f64 	%fd149, %fd148, %fd148;
	fma.rn.f64 	%fd150, %fd146, %fd146, %fd149;
	setp.le.f64 	%p109, %fd150, 0d3FF0000000000000;
	selp.u64 	%rd734, 1, 0, %p109;
	add.s64 	%rd1880, %rd733, %rd734;
	add.s32 	%r6109, %r6109, 4;
	setp.ne.s32 	%p110, %r6109, %r93;
	@%p110 bra 	$L__BB2_85;
$L__BB2_86:
	setp.eq.s32 	%p111, %r57, 0;
	@%p111 bra 	$L__BB2_90;
	mul.hi.u32 	%r999, %r6110, -1131474031;
	shr.u32 	%r1000, %r999, 15;
	mul.lo.s32 	%r1001, %r1000, 44488;
	sub.s32 	%r1002, %r6110, %r1001;
	mul.lo.s32 	%r1003, %r1002, 48271;
	mul.lo.s32 	%r1004, %r1000, 3399;
	setp.lt.u32 	%p112, %r1003, %r1004;
	xor.b32  	%r1005, %r1004, 2147483647;
	neg.s32 	%r1006, %r1004;
	selp.b32 	%r1007, %r1005, %r1006, %p112;
	add.s32 	%r1008, %r1007, %r1003;
	add.s32 	%r1009, %r1008, -1;
	cvt.rn.f64.u32 	%fd151, %r1009;
	div.rn.f64 	%fd152, %fd151, 0d41DFFFFFFF800000;
	mul.hi.u32 	%r1010, %r1008, -1131474031;
	shr.u32 	%r1011, %r1010, 15;
	mul.lo.s32 	%r1012, %r1011, 44488;
	sub.s32 	%r1013, %r1008, %r1012;
	mul.lo.s32 	%r1014, %r1013, 48271;
	mul.lo.s32 	%r1015, %r1011, 3399;
	setp.lt.u32 	%p113, %r1014, %r1015;
	xor.b32  	%r1016, %r1015, 2147483647;
	neg.s32 	%r1017, %r1015;
	selp.b32 	%r1018, %r1016, %r1017, %p113;
	add.s32 	%r99, %r1018, %r1014;
	add.s32 	%r1019, %r99, -1;
	cvt.rn.f64.u32 	%fd153, %r1019;
	div.rn.f64 	%fd154, %fd153, 0d41DFFFFFFF800000;
	mul.f64 	%fd155, %fd154, %fd154;
	fma.rn.f64 	%fd156, %fd152, %fd152, %fd155;
	setp.le.f64 	%p114, %fd156, 0d3FF0000000000000;
	selp.u64 	%rd735, 1, 0, %p114;
	add.s64 	%rd1880, %rd1880, %rd735;
	setp.eq.s32 	%p115, %r57, 1;
	@%p115 bra 	$L__BB2_90;
	mul.hi.u32 	%r1020, %r99, -1131474031;
	shr.u32 	%r1021, %r1020, 15;
	mul.lo.s32 	%r1022, %r1021, 44488;
	sub.s32 	%r1023, %r99, %r1022;
	mul.lo.s32 	%r1024, %r1023, 48271;
	mul.lo.s32 	%r1025, %r1021, 3399;
	setp.lt.u32 	%p116, %r1024, %r1025;
	xor.b32  	%r1026, %r1025, 2147483647;
	neg.s32 	%r1027, %r1025;
	selp.b32 	%r1028, %r1026, %r1027, %p116;
	add.s32 	%r1029, %r1028, %r1024;
	add.s32 	%r1030, %r1029, -1;
	cvt.rn.f64.u32 	%fd157, %r1030;
	div.rn.f64 	%fd158, %fd157, 0d41DFFFFFFF800000;
	mul.hi.u32 	%r1031, %r1029, -1131474031;
	shr.u32 	%r1032, %r1031, 15;
	mul.lo.s32 	%r1033, %r1032, 44488;
	sub.s32 	%r1034, %r1029, %r1033;
	mul.lo.s32 	%r1035, %r1034, 48271;
	mul.lo.s32 	%r1036, %r1032, 3399;
	setp.lt.u32 	%p117, %r1035, %r1036;
	xor.b32  	%r1037, %r1036, 2147483647;
	neg.s32 	%r1038, %r1036;
	selp.b32 	%r1039, %r1037, %r1038, %p117;
	add.s32 	%r100, %r1039, %r1035;
	add.s32 	%r1040, %r100, -1;
	cvt.rn.f64.u32 	%fd159, %r1040;
	div.rn.f64 	%fd160, %fd159, 0d41DFFFFFFF800000;
	mul.f64 	%fd161, %fd160, %fd160;
	fma.rn.f64 	%fd162, %fd158, %fd158, %fd161;
	setp.le.f64 	%p118, %fd162, 0d3FF0000000000000;
	selp.u64 	%rd736, 1, 0, %p118;
	add.s64 	%rd1880, %rd1880, %rd736;
	setp.eq.s32 	%p119, %r57, 2;
	@%p119 bra 	$L__BB2_90;
	mul.hi.u32 	%r1041, %r100, -1131474031;
	shr.u32 	%r1042, %r1041, 15;
	mul.lo.s32 	%r1043, %r1042, 44488;
	sub.s32 	%r1044, %r100, %r1043;
	mul.lo.s32 	%r1045, %r1044, 48271;
	mul.lo.s32 	%r1046, %r1042, 3399;
	setp.lt.u32 	%p120, %r1045, %r1046;
	xor.b32  	%r1047, %r1046, 2147483647;
	neg.s32 	%r1048, %r1046;
	selp.b32 	%r1049, %r1047, %r1048, %p120;
	add.s32 	%r1050, %r1049, %r1045;
	add.s32 	%r1051, %r1050, -1;
	cvt.rn.f64.u32 	%fd163, %r1051;
	div.rn.f64 	%fd164, %fd163, 0d41DFFFFFFF800000;
	mul.hi.u32 	%r1052, %r1050, -1131474031;
	shr.u32 	%r1053, %r1052, 15;
	mul.lo.s32 	%r1054, %r1053, 44488;
	sub.s32 	%r1055, %r1050, %r1054;
	mul.lo.s32 	%r1056, %r1055, 48271;
	mul.lo.s32 	%r1057, %r1053, 3399;
	setp.lt.u32 	%p121, %r1056, %r1057;
	xor.b32  	%r1058, %r1057, 2147483647;
	neg.s32 	%r1059, %r1057;
	selp.b32 	%r1060, %r1058, %r1059, %p121;
	add.s32 	%r1061, %r1060, %r1056;
	add.s32 	%r1062, %r1061, -1;
	cvt.rn.f64.u32 	%fd165, %r1062;
	div.rn.f64 	%fd166, %fd165, 0d41DFFFFFFF800000;
	mul.f64 	%fd167, %fd166, %fd166;
	fma.rn.f64 	%fd168, %fd164, %fd164, %fd167;
	setp.le.f64 	%p122, %fd168, 0d3FF0000000000000;
	selp.u64 	%rd737, 1, 0, %p122;
	add.s64 	%rd1880, %rd1880, %rd737;
$L__BB2_90:
	cvt.u32.u64 	%r101, %rd1880;
	shl.b32 	%r102, %r4, 11;
	add.s32 	%r103, %r102, %r55;
	setp.eq.s32 	%p123, %r103, 0;
	mov.b64 	%rd1884, 1;
	@%p123 bra 	$L__BB2_95;
	cvt.s64.s32 	%rd1882, %r103;
	mov.b64 	%rd1883, 48271;
	mov.b64 	%rd1884, 1;
$L__BB2_92:
	and.b64  	%rd741, %rd1882, 1;
	setp.eq.b64 	%p124, %rd741, 1;
	not.pred 	%p125, %p124;
	@%p125 bra 	$L__BB2_94;
	mul.lo.s64 	%rd742, %rd1884, %rd1883;
	mul.hi.u64 	%rd743, %rd742, 8589934597;
	sub.s64 	%rd744, %rd742, %rd743;
	shr.u64 	%rd745, %rd744, 1;
	add.s64 	%rd746, %rd745, %rd743;
	shr.u64 	%rd747, %rd746, 30;
	mul.lo.s64 	%rd748, %rd747, 2147483647;
	sub.s64 	%rd1884, %rd742, %rd748;
$L__BB2_94:
	shr.u64 	%rd110, %rd1882, 1;
	mul.lo.s64 	%rd749, %rd1883, %rd1883;
	mul.hi.u64 	%rd750, %rd749, -9223372032559808509;
	shr.u64 	%rd751, %rd750, 30;
	mul.lo.s64 	%rd752, %rd751, 2147483647;
	sub.s64 	%rd1883, %rd749, %rd752;
	setp.gt.u64 	%p126, %rd1882, 1;
	mov.u64 	%rd1882, %rd110;
	@%p126 bra 	$L__BB2_92;
$L__BB2_95:
	setp.lt.u32 	%p127, %r54, 3;
	mul.lo.s64 	%rd755, %rd1884, %rd35;
	mul.hi.u64 	%rd756, %rd755, 8589934597;
	sub.s64 	%rd757, %rd755, %rd756;
	shr.u64 	%rd758, %rd757, 1;
	add.s64 	%rd759, %rd758, %rd756;
	shr.u64 	%rd760, %rd759, 30;
	cvt.u32.u64 	%r1063, %rd760;
	mov.b64 	%rd761, 2147483647;
	cvt.u32.u64 	%r1064, %rd761;
	mul.lo.s32 	%r1065, %r1063, %r1064;
	cvt.u32.u64 	%r1066, %rd755;
	sub.s32 	%r6113, %r1066, %r1065;
	mov.b64 	%rd1889, 0;
	@%p127 bra 	$L__BB2_98;
	and.b32  	%r105, %r4, 2147483644;
	mov.b32 	%r6112, 0;
	mov.b64 	%rd1889, 0;
$L__BB2_97:
	mul.hi.u32 	%r1068, %r6113, -1131474031;
	shr.u32 	%r1069, %r1068, 15;
	mul.lo.s32 	%r1070, %r1069, 44488;
	sub.s32 	%r1071, %r6113, %r1070;
	mul.lo.s32 	%r1072, %r1071, 48271;
	mul.lo.s32 	%r1073, %r1069, 3399;
	setp.lt.u32 	%p128, %r1072, %r1073;
	xor.b32  	%r1074, %r1073, 2147483647;
	neg.s32 	%r1075, %r1073;
	selp.b32 	%r1076, %r1074, %r1075, %p128;
	add.s32 	%r1077, %r1076, %r1072;
	add.s32 	%r1078, %r1077, -1;
	cvt.rn.f64.u32 	%fd169, %r1078;
	div.rn.f64 	%fd170, %fd169, 0d41DFFFFFFF800000;
	mul.hi.u32 	%r1079, %r1077, -1131474031;
	shr.u32 	%r1080, %r1079, 15;
	mul.lo.s32 	%r1081, %r1080, 44488;
	sub.s32 	%r1082, %r1077, %r1081;
	mul.lo.s32 	%r1083, %r1082, 48271;
	mul.lo.s32 	%r1084, %r1080, 3399;
	setp.lt.u32 	%p129, %r1083, %r1084;
	xor.b32  	%r1085, %r1084, 2147483647;
	neg.s32 	%r1086, %r1084;
	selp.b32 	%r1087, %r1085, %r1086, %p129;
	add.s32 	%r1088, %r1087, %r1083;
	add.s32 	%r1089, %r1088, -1;
	cvt.rn.f64.u32 	%fd171, %r1089;
	div.rn.f64 	%fd172, %fd171, 0d41DFFFFFFF800000;
	mul.f64 	%fd173, %fd172, %fd172;
	fma.rn.f64 	%fd174, %fd170, %fd170, %fd173;
	setp.le.f64 	%p130, %fd174, 0d3FF0000000000000;
	selp.u64 	%rd763, 1, 0, %p130;
	add.s64 	%rd764, %rd1889, %rd763;
	mul.hi.u32 	%r1090, %r1088, -1131474031;
	shr.u32 	%r1091, %r1090, 15;
	mul.lo.s32 	%r1092, %r1091, 44488;
	sub.s32 	%r1093, %r1088, %r1092;
	mul.lo.s32 	%r1094, %r1093, 48271;
	mul.lo.s32 	%r1095, %r1091, 3399;
	setp.lt.u32 	%p131, %r1094, %r1095;
	xor.b32  	%r1096, %r1095, 2147483647;
	neg.s32 	%r1097, %r1095;
	selp.b32 	%r1098, %r1096, %r1097, %p131;
	add.s32 	%r1099, %r1098, %r1094;
	add.s32 	%r1100, %r1099, -1;
	cvt.rn.f64.u32 	%fd175, %r1100;
	div.rn.f64 	%fd176, %fd175, 0d41DFFFFFFF800000;
	mul.hi.u32 	%r1101, %r1099, -1131474031;
	shr.u32 	%r1102, %r1101, 15;
	mul.lo.s32 	%r1103, %r1102, 44488;
	sub.s32 	%r1104, %r1099, %r1103;
	mul.lo.s32 	%r1105, %r1104, 48271;
	mul.lo.s32 	%r1106, %r1102, 3399;
	setp.lt.u32 	%p132, %r1105, %r1106;
	xor.b32  	%r1107, %r1106, 2147483647;
	neg.s32 	%r1108, %r1106;
	selp.b32 	%r1109, %r1107, %r1108, %p132;
	add.s32 	%r1110, %r1109, %r1105;
	add.s32 	%r1111, %r1110, -1;
	cvt.rn.f64.u32 	%fd177, %r1111;
	div.rn.f64 	%fd178, %fd177, 0d41DFFFFFFF800000;
	mul.f64 	%fd179, %fd178, %fd178;
	fma.rn.f64 	%fd180, %fd176, %fd176, %fd179;
	setp.le.f64 	%p133, %fd180, 0d3FF0000000000000;
	selp.u64 	%rd765, 1, 0, %p133;
	add.s64 	%rd766, %rd764, %rd765;
	mul.hi.u32 	%r1112, %r1110, -1131474031;
	shr.u32 	%r1113, %r1112, 15;
	mul.lo.s32 	%r1114, %r1113, 44488;
	sub.s32 	%r1115, %r1110, %r1114;
	mul.lo.s32 	%r1116, %r1115, 48271;
	mul.lo.s32 	%r1117, %r1113, 3399;
	setp.lt.u32 	%p134, %r1116, %r1117;
	xor.b32  	%r1118, %r1117, 2147483647;
	neg.s32 	%r1119, %r1117;
	selp.b32 	%r1120, %r1118, %r1119, %p134;
	add.s32 	%r1121, %r1120, %r1116;
	add.s32 	%r1122, %r1121, -1;
	cvt.rn.f64.u32 	%fd181, %r1122;
	div.rn.f64 	%fd182, %fd181, 0d41DFFFFFFF800000;
	mul.hi.u32 	%r1123, %r1121, -1131474031;
	shr.u32 	%r1124, %r1123, 15;
	mul.lo.s32 	%r1125, %r1124, 44488;
	sub.s32 	%r1126, %r1121, %r1125;
	mul.lo.s32 	%r1127, %r1126, 48271;
	mul.lo.s32 	%r1128, %r1124, 3399;
	setp.lt.u32 	%p135, %r1127, %r1128;
	xor.b32  	%r1129, %r1128, 2147483647;
	neg.s32 	%r1130, %r1128;
	selp.b32 	%r1131, %r1129, %r1130, %p135;
	add.s32 	%r1132, %r1131, %r1127;
	add.s32 	%r1133, %r1132, -1;
	cvt.rn.f64.u32 	%fd183, %r1133;
	div.rn.f64 	%fd184, %fd183, 0d41DFFFFFFF800000;
	mul.f64 	%fd185, %fd184, %fd184;
	fma.rn.f64 	%fd186, %fd182, %fd182, %fd185;
	setp.le.f64 	%p136, %fd186, 0d3FF0000000000000;
	selp.u64 	%rd767, 1, 0, %p136;
	add.s64 	%rd768, %rd766, %rd767;
	mul.hi.u32 	%r1134, %r1132, -1131474031;
	shr.u32 	%r1135, %r1134, 15;
	mul.lo.s32 	%r1136, %r1135, 44488;
	sub.s32 	%r1137, %r1132, %r1136;
	mul.lo.s32 	%r1138, %r1137, 48271;
	mul.lo.s32 	%r1139, %r1135, 3399;
	setp.lt.u32 	%p137, %r1138, %r1139;
	xor.b32  	%r1140, %r1139, 2147483647;
	neg.s32 	%r1141, %r1139;
	selp.b32 	%r1142, %r1140, %r1141, %p137;
	add.s32 	%r1143, %r1142, %r1138;
	add.s32 	%r1144, %r1143, -1;
	cvt.rn.f64.u32 	%fd187, %r1144;
	div.rn.f64 	%fd188, %fd187, 0d41DFFFFFFF800000;
	mul.hi.u32 	%r1145, %r1143, -1131474031;
	shr.u32 	%r1146, %r1145, 15;
	mul.lo.s32 	%r1147, %r1146, 44488;
	sub.s32 	%r1148, %r1143, %r1147;
	mul.lo.s32 	%r1149, %r1148, 48271;
	mul.lo.s32 	%r1150, %r1146, 3399;
	setp.lt.u32 	%p138, %r1149, %r1150;
	xor.b32  	%r1151, %r1150, 2147483647;
	neg.s32 	%r1152, %r1150;
	selp.b32 	%r1153, %r1151, %r1152, %p138;
	add.s32 	%r6113, %r1153, %r1149;
	add.s32 	%r1154, %r6113, -1;
	cvt.rn.f64.u32 	%fd189, %r1154;
	div.rn.f64 	%fd190, %fd189, 0d41DFFFFFFF800000;
	mul.f64 	%fd191, %fd190, %fd190;
	fma.rn.f64 	%fd192, %fd188, %fd188, %fd191;
	setp.le.f64 	%p139, %fd192, 0d3FF0000000000000;
	selp.u64 	%rd769, 1, 0, %p139;
	add.s64 	%rd1889, %rd768, %rd769;
	add.s32 	%r6112, %r6112, 4;
	setp.ne.s32 	%p140, %r6112, %r105;
	@%p140 bra 	$L__BB2_97;
$L__BB2_98:
	setp.eq.s32 	%p141, %r57, 0;
	@%p141 bra 	$L__BB2_102;
	mul.hi.u32 	%r1155, %r6113, -1131474031;
	shr.u32 	%r1156, %r1155, 15;
	mul.lo.s32 	%r1157, %r1156, 44488;
	sub.s32 	%r1158, %r6113, %r1157;
	mul.lo.s32 	%r1159, %r1158, 48271;
	mul.lo.s32 	%r1160, %r1156, 3399;
	setp.lt.u32 	%p142, %r1159, %r1160;
	xor.b32  	%r1161, %r1160, 2147483647;
	neg.s32 	%r1162, %r1160;
	selp.b32 	%r1163, %r1161, %r1162, %p142;
	add.s32 	%r1164, %r1163, %r1159;
	add.s32 	%r1165, %r1164, -1;
	cvt.rn.f64.u32 	%fd193, %r1165;
	div.rn.f64 	%fd194, %fd193, 0d41DFFFFFFF800000;
	mul.hi.u32 	%r1166, %r1164, -1131474031;
	shr.u32 	%r1167, %r1166, 15;
	mul.lo.s32 	%r1168, %r1167, 44488;
	sub.s32 	%r1169, %r1164, %r1168;
	mul.lo.s32 	%r1170, %r1169, 48271;
	mul.lo.s32 	%r1171, %r1167, 3399;
	setp.lt.u32 	%p143, %r1170, %r1171;
	xor.b32  	%r1172, %r1171, 2147483647;
	neg.s32 	%r1173, %r1171;
	selp.b32 	%r1174, %r1172, %r1173, %p143;
	add.s32 	%r111, %r1174, %r1170;
	add.s32 	%r1175, %r111, -1;
	cvt.rn.f64.u32 	%fd195, %r1175;
	div.rn.f64 	%fd196, %fd195, 0d41DFFFFFFF800000;
	mul.f64 	%fd197, %fd196, %fd196;
	fma.rn.f64 	%fd198, %fd194, %fd194, %fd197;
	setp.le.f64 	%p144, %fd198, 0d3FF0000000000000;
	selp.u64 	%rd770, 1, 0, %p144;
	add.s64 	%rd1889, %rd1889, %rd770;
	setp.eq.s32 	%p145, %r57, 1;
	@%p145 bra 	$L__BB2_102;
	mul.hi.u32 	%r1176, %r111, -1131474031;
	shr.u32 	%r1177, %r1176, 15;
	mul.lo.s32 	%r1178, %r1177, 44488;
	sub.s32 	%r1179, %r111, %r1178;
	mul.lo.s32 	%r1180, %r1179, 48271;
	mul.lo.s32 	%r1181, %r1177, 3399;
	setp.lt.u32 	%p146, %r1180, %r1181;
	xor.b32  	%r1182, %r1181, 2147483647;
	neg.s32 	%r1183, %r1181;
	selp.b32 	%r1184, %r1182, %r1183, %p146;
	add.s32 	%r1185, %r1184, %r1180;
	add.s32 	%r1186, %r1185, -1;
	cvt.rn.f64.u32 	%fd199, %r1186;
	div.rn.f64 	%fd200, %fd199, 0d41DFFFFFFF800000;
	mul.hi.u32 	%r1187, %r1185, -1131474031;
	shr.u32 	%r1188, %r1187, 15;
	mul.lo.s32 	%r1189, %r1188, 44488;
	sub.s32 	%r1190, %r1185, %r1189;
	mul.lo.s32 	%r1191, %r1190, 48271;
	mul.lo.s32 	%r1192, %r1188, 3399;
	setp.lt.u32 	%p147, %r1191, %r1192;
	xor.b32  	%r1193, %r1192, 2147483647;
	neg.s32 	%r1194, %r1192;
	selp.b32 	%r1195, %r1193, %r1194, %p147;
	add.s32 	%r112, %r1195, %r1191;
	add.s32 	%r1196, %r112, -1;
	cvt.rn.f64.u32 	%fd201, %r1196;
	div.rn.f64 	%fd202, %fd201, 0d41DFFFFFFF800000;
	mul.f64 	%fd203, %fd202, %fd202;
	fma.rn.f64 	%fd204, %fd200, %fd200, %fd203;
	setp.le.f64 	%p148, %fd204, 0d3FF0000000000000;
	selp.u64 	%rd771, 1, 0, %p148;
	add.s64 	%rd1889, %rd1889, %rd771;
	setp.eq.s32 	%p149, %r57, 2;
	@%p149 bra 	$L__BB2_102;
	mul.hi.u32 	%r1197, %r112, -1131474031;
	shr.u32 	%r1198, %r1197, 15;
	mul.lo.s32 	%r1199, %r1198, 44488;
	sub.s32 	%r1200, %r112, %r1199;
	mul.lo.s32 	%r1201, %r1200, 48271;
	mul.lo.s32 	%r1202, %r1198, 3399;
	setp.lt.u32 	%p150, %r1201, %r1202;
	xor.b32  	%r1203, %r1202, 2147483647;
	neg.s32 	%r1204, %r1202;
	selp.b32 	%r1205, %r1203, %r1204, %p150;
	add.s32 	%r1206, %r1205, %r1201;
	add.s32 	%r1207, %r1206, -1;
	cvt.rn.f64.u32 	%fd205, %r1207;
	div.rn.f64 	%fd206, %fd205, 0d41DFFFFFFF800000;
	mul.hi.u32 	%r1208, %r1206, -1131474031;
	shr.u32 	%r1209, %r1208, 15;
	mul.lo.s32 	%r1210, %r1209, 44488;
	sub.s32 	%r1211, %r1206, %r1210;
	mul.lo.s32 	%r1212, %r1211, 48271;
	mul.lo.s32 	%r1213, %r1209, 3399;
	setp.lt.u32 	%p151, %r1212, %r1213;
	xor.b32  	%r1214, %r1213, 2147483647;
	neg.s32 	%r1215, %r1213;
	selp.b32 	%r1216, %r1214, %r1215, %p151;
	add.s32 	%r1217, %r1216, %r1212;
	add.s32 	%r1218, %r1217, -1;
	cvt.rn.f64.u32 	%fd207, %r1218;
	div.rn.f64 	%fd208, %fd207, 0d41DFFFFFFF800000;
	mul.f64 	%fd209, %fd208, %fd208;
	fma.rn.f64 	%fd210, %fd206, %fd206, %fd209;
	setp.le.f64 	%p152, %fd210, 0d3FF0000000000000;
	selp.u64 	%rd772, 1, 0, %p152;
	add.s64 	%rd1889, %rd1889, %rd772;
$L__BB2_102:
	cvt.u32.u64 	%r113, %rd1889;
	add.s32 	%r114, %r103, %r67;
	setp.eq.s32 	%p153, %r114, 0;
	mov.b64 	%rd1893, 1;
	@%p153 bra 	$L__BB2_107;
	cvt.s64.s32 	%rd1891, %r114;
	mov.b64 	%rd1892, 48271;
	mov.b64 	%rd1893, 1;
$L__BB2_104:
	and.b64  	%rd776, %rd1891, 1;
	setp.eq.b64 	%p154, %rd776, 1;
	not.pred 	%p155, %p154;
	@%p155 bra 	$L__BB2_106;
	mul.lo.s64 	%rd777, %rd1893, %rd1892;
	mul.hi.u64 	%rd778, %rd777, 8589934597;
	sub.s64 	%rd779, %rd777, %rd778;
	shr.u64 	%rd780, %rd779, 1;
	add.s64 	%rd781, %rd780, %rd778;
	shr.u64 	%rd782, %rd781, 30;
	mul.lo.s64 	%rd783, %rd782, 2147483647;
	sub.s64 	%rd1893, %rd777, %rd783;
$L__BB2_106:
	shr.u64 	%rd127, %rd1891, 1;
	mul.lo.s64 	%rd784, %rd1892, %rd1892;
	mul.hi.u64 	%rd785, %rd784, -9223372032559808509;
	shr.u64 	%rd786, %rd785, 30;
	mul.lo.s64 	%rd787, %rd786, 2147483647;
	sub.s64 	%rd1892, %rd784, %rd787;
	setp.gt.u64 	%p156, %rd1891, 1;
	mov.u64 	%rd1891, %rd127;
	@%p156 bra 	$L__BB2_104;
$L__BB2_107:
	setp.lt.u32 	%p157, %r54, 3;
	mul.lo.s64 	%rd790, %rd1893, %rd35;
	mul.hi.u64 	%rd791, %rd790, 8589934597;
	sub.s64 	%rd792, %rd790, %rd791;
	shr.u64 	%rd793, %rd792, 1;
	add.s64 	%rd794, %rd793, %rd791;
	shr.u64 	%rd795, %rd794, 30;
	cvt.u32.u64 	%r1219, %rd795;
	mov.b64 	%rd796, 2147483647;
	cvt.u32.u64 	%r1220, %rd796;
	mul.lo.s32 	%r1221, %r1219, %r1220;
	cvt.u32.u64 	%r1222, %rd790;
	sub.s32 	%r6116, %r1222, %r1221;
	mov.b64 	%rd1898, 0;
	@%p157 bra 	$L__BB2_110;
	and.b32  	%r116, %r4, 2147483644;
	mov.b32 	%r6115, 0;
	mov.b64 	%rd1898, 0;
$L__BB2_109:
	mul.hi.u32 	%r1224, %r6116, -1131474031;
	shr.u32 	%r1225, %r1224, 15;
	mul.lo.s32 	%r1226, %r1225, 44488;
	sub.s32 	%r1227, %r6116, %r1226;
	mul.lo.s32 	%r1228, %r1227, 48271;
	mul.lo.s32 	%r1229, %r1225, 3399;
	setp.lt.u32 	%p158, %r1228, %r1229;
	xor.b32  	%r1230, %r1229, 2147483647;
	neg.s32 	%r1231, %r1229;
	selp.b32 	%r1232, %r1230, %r1231, %p158;
	add.s32 	%r1233, %r1232, %r1228;
	add.s32 	%r1234, %r1233, -1;
	cvt.rn.f64.u32 	%fd211, %r1234;
	div.rn.f64 	%fd212, %fd211, 0d41DFFFFFFF800000;
	mul.hi.u32 	%r1235, %r1233, -1131474031;
	shr.u32 	%r1236, %r1235, 15;
	mul.lo.s32 	%r1237, %r1236, 44488;
	sub.s32 	%r1238, %r1233, %r1237;
	mul.lo.s32 	%r1239, %r1238, 48271;
	mul.lo.s32 	%r1240, %r1236, 3399;
	setp.lt.u32 	%p159, %r1239, %r1240;
	xor.b32  	%r1241, %r1240, 2147483647;
	neg.s32 	%r1242, %r1240;
	selp.b32 	%r1243, %r1241, %r1242, %p159;
	add.s32 	%r1244, %r1243, %r1239;
	add.s32 	%r1245, %r1244, -1;
	cvt.rn.f64.u32 	%fd213, %r1245;
	div.rn.f64 	%fd214, %fd213, 0d41DFFFFFFF800000;
	mul.f64 	%fd215, %fd214, %fd214;
	fma.rn.f64 	%fd216, %fd212, %fd212, %fd215;
	setp.le.f64 	%p160, %fd216, 0d3FF0000000000000;
	selp.u64 	%rd798, 1, 0, %p160;
	add.s64 	%rd799, %rd1898, %rd798;
	mul.hi.u32 	%r1246, %r1244, -1131474031;
	shr.u32 	%r1247, %r1246, 15;
	mul.lo.s32 	%r1248, %r1247, 44488;
	sub.s32 	%r1249, %r1244, %r1248;
	mul.lo.s32 	%r1250, %r1249, 48271;
	mul.lo.s32 	%r1251, %r1247, 3399;
	setp.lt.u32 	%p161, %r1250, %r1251;
	xor.b32  	%r1252, %r1251, 2147483647;
	neg.s32 	%r1253, %r1251;
	selp.b32 	%r1254, %r1252, %r1253, %p161;
	add.s32 	%r1255, %r1254, %r1250;
	add.s32 	%r1256, %r1255, -1;
	cvt.rn.f64.u32 	%fd217, %r1256;
	div.rn.f64 	%fd218, %fd217, 0d41DFFFFFFF800000;
	mul.hi.u32 	%r1257, %r1255, -1131474031;
	shr.u32 	%r1258, %r1257, 15;
	mul.lo.s32 	%r1259, %r1258, 44488;
	sub.s32 	%r1260, %r1255, %r1259;
	mul.lo.s32 	%r1261, %r1260, 48271;
	mul.lo.s32 	%r1262, %r1258, 3399;
	setp.lt.u32 	%p162, %r1261, %r1262;
	xor.b32  	%r1263, %r1262, 2147483647;
	neg.s32 	%r1264, %r1262;
	selp.b32 	%r1265, %r1263, %r1264, %p162;
	add.s32 	%r1266, %r1265, %r1261;
	add.s32 	%r1267, %r1266, -1;
	cvt.rn.f64.u32 	%fd219, %r1267;
	div.rn.f64 	%fd220, %fd219, 0d41DFFFFFFF800000;
	mul.f64 	%fd221, %fd220, %fd220;
	fma.rn.f64 	%fd222, %fd218, %fd218, %fd221;
	setp.le.f64 	%p163, %fd222, 0d3FF0000000000000;
	selp.u64 	%rd800, 1, 0, %p163;
	add.s64 	%rd801, %rd799, %rd800;
	mul.hi.u32 	%r1268, %r1266, -1131474031;
	shr.u32 	%r1269, %r1268, 15;
	mul.lo.s32 	%r1270, %r1269, 44488;
	sub.s32 	%r1271, %r1266, %r1270;
	mul.lo.s32 	%r1272, %r1271, 48271;
	mul.lo.s32 	%r1273, %r1269, 3399;
	setp.lt.u32 	%p164, %r1272, %r1273;
	xor.b32  	%r1274, %r1273, 2147483647;
	neg.s32 	%r1275, %r1273;
	selp.b32 	%r1276, %r1274, %r1275, %p164;
	add.s32 	%r1277, %r1276, %r1272;
	add.s32 	%r1278, %r1277, -1;
	cvt.rn.f64.u32 	%fd223, %r1278;
	div.rn.f64 	%fd224, %fd223, 0d41DFFFFFFF800000;
	mul.hi.u32 	%r1279, %r1277, -1131474031;
	shr.u32 	%r1280, %r1279, 15;
	mul.lo.s32 	%r1281, %r1280, 44488;
	sub.s32 	%r1282, %r1277, %r1281;
	mul.lo.s32 	%r1283, %r1282, 48271;
	mul.lo.s32 	%r1284, %r1280, 3399;
	setp.lt.u32 	%p165, %r1283, %r1284;
	xor.b32  	%r1285, %r1284, 2147483647;
	neg.s32 	%r1286, %r1284;
	selp.b32 	%r1287, %r1285, %r1286, %p165;
	add.s32 	%r1288, %r1287, %r1283;
	add.s32 	%r1289, %r1288, -1;
	cvt.rn.f64.u32 	%fd225, %r1289;
	div.rn.f64 	%fd226, %fd225, 0d41DFFFFFFF800000;
	mul.f64 	%fd227, %fd226, %fd226;
	fma.rn.f64 	%fd228, %fd224, %fd224, %fd227;
	setp.le.f64 	%p166, %fd228, 0d3FF0000000000000;
	selp.u64 	%rd802, 1, 0, %p166;
	add.s64 	%rd803, %rd801, %rd802;
	mul.hi.u32 	%r1290, %r1288, -1131474031;
	shr.u32 	%r1291, %r1290, 15;
	mul.lo.s32 	%r1292, %r1291, 44488;
	sub.s32 	%r1293, %r1288, %r1292;
	mul.lo.s32 	%r1294, %r1293, 48271;
	mul.lo.s32 	%r1295, %r1291, 3399;
	setp.lt.u32 	%p167, %r1294, %r1295;
	xor.b32  	%r1296, %r1295, 2147483647;
	neg.s32 	%r1297, %r1295;
	selp.b32 	%r1298, %r1296, %r1297, %p167;
	add.s32 	%r1299, %r1298, %r1294;
	add.s32 	%r1300, %r1299, -1;
	cvt.rn.f64.u32 	%fd229, %r1300;
	div.rn.f64 	%fd230, %fd229, 0d41DFFFFFFF800000;
	mul.hi.u32 	%r1301, %r1299, -1131474031;
	shr.u32 	%r1302, %r1301, 15;
	mul.lo.s32 	%r1303, %r1302, 44488;
	sub.s32 	%r1304, %r1299, %r1303;
	mul.lo.s32 	%r1305, %r1304, 48271;
	mul.lo.s32 	%r1306, %r1302, 3399;
	setp.lt.u32 	%p168, %r1305, %r1306;
	xor.b32  	%r1307, %r1306, 2147483647;
	neg.s32 	%r1308, %r1306;
	selp.b32 	%r1309, %r1307, %r1308, %p168;
	add.s32 	%r6116, %r1309, %r1305;
	add.s32 	%r1310, %r6116, -1;
	cvt.rn.f64.u32 	%fd231, %r1310;
	div.rn.f64 	%fd232, %fd231, 0d41DFFFFFFF800000;
	mul.f64 	%fd233, %fd232, %fd232;
	fma.rn.f64 	%fd234, %fd230, %fd230, %fd233;
	setp.le.f64 	%p169, %fd234, 0d3FF0000000000000;
	selp.u64 	%rd804, 1, 0, %p169;
	add.s64 	%rd1898, %rd803, %rd804;
	add.s32 	%r6115, %r6115, 4;
	setp.ne.s32 	%p170, %r6115, %r116;
	@%p170 bra 	$L__BB2_109;
$L__BB2_110:
	setp.eq.s32 	%p171, %r57, 0;
	@%p171 bra 	$L__BB2_114;
	mul.hi.u32 	%r1311, %r6116, -1131474031;
	shr.u32 	%r1312, %r1311, 15;
	mul.lo.s32 	%r1313, %r1312, 44488;
	sub.s32 	%r1314, %r6116, %r1313;
	mul.lo.s32 	%r1315, %r1314, 48271;
	mul.lo.s32 	%r1316, %r1312, 3399;
	setp.lt.u32 	%p172, %r1315, %r1316;
	xor.b32  	%r1317, %r1316, 2147483647;
	neg.s32 	%r1318, %r1316;
	selp.b32 	%r1319, %r1317, %r1318, %p172;
	add.s32 	%r1320, %r1319, %r1315;
	add.s32 	%r1321, %r1320, -1;
	cvt.rn.f64.u32 	%fd235, %r1321;
	div.rn.f64 	%fd236, %fd235, 0d41DFFFFFFF800000;
	mul.hi.u32 	%r1322, %r1320, -1131474031;
	shr.u32 	%r1323, %r1322, 15;
	mul.lo.s32 	%r1324, %r1323, 44488;
	sub.s32 	%r1325, %r1320, %r1324;
	mul.lo.s32 	%r1326, %r1325, 48271;
	mul.lo.s32 	%r1327, %r1323, 3399;
	setp.lt.u32 	%p173, %r1326, %r1327;
	xor.b32  	%r1328, %r1327, 2147483647;
	neg.s32 	%r1329, %r1327;
	selp.b32 	%r1330, %r1328, %r1329, %p173;
	add.s32 	%r122, %r1330, %r1326;
	add.s32 	%r1331, %r122, -1;
	cvt.rn.f64.u32 	%fd237, %r1331;
	div.rn.f64 	%fd238, %fd237, 0d41DFFFFFFF800000;
	mul.f64 	%fd239, %fd238, %fd238;
	fma.rn.f64 	%fd240, %fd236, %fd236, %fd239;
	setp.le.f64 	%p174, %fd240, 0d3FF0000000000000;
	selp.u64 	%rd805, 1, 0, %p174;
	add.s64 	%rd1898, %rd1898, %rd805;
	setp.eq.s32 	%p175, %r57, 1;
	@%p175 bra 	$L__BB2_114;
	mul.hi.u32 	%r1332, %r122, -1131474031;
	shr.u32 	%r1333, %r1332, 15;
	mul.lo.s32 	%r1334, %r1333, 44488;
	sub.s32 	%r1335, %r122, %r1334;
	mul.lo.s32 	%r1336, %r1335, 48271;
	mul.lo.s32 	%r1337, %r1333, 3399;
	setp.lt.u32 	%p176, %r1336, %r1337;
	xor.b32  	%r1338, %r1337, 2147483647;
	neg.s32 	%r1339, %r1337;
	selp.b32 	%r1340, %r1338, %r1339, %p176;
	add.s32 	%r1341, %r1340, %r1336;
	add.s32 	%r1342, %r1341, -1;
	cvt.rn.f64.u32 	%fd241, %r1342;
	div.rn.f64 	%fd242, %fd241, 0d41DFFFFFFF800000;
	mul.hi.u32 	%r1343, %r1341, -1131474031;
	shr.u32 	%r1344, %r1343, 15;
	mul.lo.s32 	%r1345, %r1344, 44488;
	sub.s32 	%r1346, %r1341, %r1345;
	mul.lo.s32 	%r1347, %r1346, 48271;
	mul.lo.s32 	%r1348, %r1344, 3399;
	setp.lt.u32 	%p177, %r1347, %r1348;
	xor.b32  	%r1349, %r1348, 2147483647;
	neg.s32 	%r1350, %r1348;
	selp.b32 	%r1351, %r1349, %r1350, %p177;
	add.s32 	%r123, %r1351, %r1347;
	add.s32 	%r1352, %r123, -1;
	cvt.rn.f64.u32 	%fd243, %r1352;
	div.rn.f64 	%fd244, %fd243, 0d41DFFFFFFF800000;
	mul.f64 	%fd245, %fd244, %fd244;
	fma.rn.f64 	%fd246, %fd242, %fd242, %fd245;
	setp.le.f64 	%p178, %fd246, 0d3FF0000000000000;
	selp.u64 	%rd806, 1, 0, %p178;
	add.s64 	%rd1898, %rd1898, %rd806;
	setp.eq.s32 	%p179, %r57, 2;
	@%p179 bra 	$L__BB2_114;
	mul.hi.u32 	%r1353, %r123, -1131474031;
	shr.u32 	%r1354, %r1353, 15;
	mul.lo.s32 	%r1355, %r1354, 44488;
	sub.s32 	%r1356, %r123, %r1355;
	mul.lo.s32 	%r1357, %r1356, 48271;
	mul.lo.s32 	%r1358, %r1354, 3399;
	setp.lt.u32 	%p180, %r1357, %r1358;
	xor.b32  	%r1359, %r1358, 2147483647;
	neg.s32 	%r1360, %r1358;
	selp.b32 	%r1361, %r1359, %r1360, %p180;
	add.s32 	%r1362, %r1361, %r1357;
	add.s32 	%r1363, %r1362, -1;
	cvt.rn.f64.u32 	%fd247, %r1363;
	div.rn.f64 	%fd248, %fd247, 0d41DFFFFFFF800000;
	mul.hi.u32 	%r1364, %r1362, -1131474031;
	shr.u32 	%r1365, %r1364, 15;
	mul.lo.s32 	%r1366, %r1365, 44488;
	sub.s32 	%r1367, %r1362, %r1366;
	mul.lo.s32 	%r1368, %r1367, 48271;
	mul.lo.s32 	%r1369, %r1365, 3399;
	setp.lt.u32 	%p181, %r1368, %r1369;
	xor.b32  	%r1370, %r1369, 2147483647;
	neg.s32 	%r1371, %r1369;
	selp.b32 	%r1372, %r1370, %r1371, %p181;
	add.s32 	%r1373, %r1372, %r1368;
	add.s32 	%r1374, %r1373, -1;
	cvt.rn.f64.u32 	%fd249, %r1374;
	div.rn.f64 	%fd250, %fd249, 0d41DFFFFFFF800000;
	mul.f64 	%fd251, %fd250, %fd250;
	fma.rn.f64 	%fd252, %fd248, %fd248, %fd251;
	setp.le.f64 	%p182, %fd252, 0d3FF0000000000000;
	selp.u64 	%rd807, 1, 0, %p182;
	add.s64 	%rd1898, %rd1898, %rd807;
$L__BB2_114:
	cvt.u32.u64 	%r124, %rd1898;
	add.s32 	%r125, %r79, %r103;
	setp.eq.s32 	%p183, %r125, 0;
	mov.b64 	%rd1902, 1;
	@%p183 bra 	$L__BB2_119;
	cvt.s64.s32 	%rd1900, %r125;
	mov.b64 	%rd1901, 48271;
	mov.b64 	%rd1902, 1;
$L__BB2_116:
	and.b64  	%rd811, %rd1900, 1;
	setp.eq.b64 	%p184, %rd811, 1;
	not.pred 	%p185, %p184;
	@%p185 bra 	$L__BB2_118;
	mul.lo.s64 	%rd812, %rd1902, %rd1901;
	mul.hi.u64 	%rd813, %rd812, 8589934597;
	sub.s64 	%rd814, %rd812, %rd813;
	shr.u64 	%rd815, %rd814, 1;
	add.s64 	%rd816, %rd815, %rd813;
	shr.u64 	%rd817, %rd816, 30;
	mul.lo.s64 	%rd818, %rd817, 2147483647;
	sub.s64 	%rd1902, %rd812, %rd818;
$L__BB2_118:
	shr.u64 	%rd144, %rd1900, 1;
	mul.lo.s64 	%rd819, %rd1901, %rd1901;
	mul.hi.u64 	%rd820, %rd819, -9223372032559808509;
	shr.u64 	%rd821, %rd820, 30;
	mul.lo.s64 	%rd822, %rd821, 2147483647;
	sub.s64 	%rd1901, %rd819, %rd822;
	setp.gt.u64 	%p186, %rd1900, 1;
	mov.u64 	%rd1900, %rd144;
	@%p186 bra 	$L__BB2_116;
$L__BB2_119:
	setp.lt.u32 	%p187, %r54, 3;
	mul.lo.s64 	%rd825, %rd1902, %rd35;
	mul.hi.u64 	%rd826, %rd825, 8589934597;
	sub.s64 	%rd827, %rd825, %rd826;
	shr.u64 	%rd828, %rd827, 1;
	add.s64 	%rd829, %rd828, %rd826;
	shr.u64 	%rd830, %rd829, 30;
	cvt.u32.u64 	%r1375, %rd830;
	mov.b64 	%rd831, 2147483647;
	cvt.u32.u64 	%r1376, %rd831;
	mul.lo.s32 	%r1377, %r1375, %r1376;
	cvt.u32.u64 	%r1378, %rd825;
	sub.s32 	%r6119, %r1378, %r1377;
	mov.b64 	%rd1907, 0;
	@%p187 bra 	$L__BB2_122;
	and.b32  	%r127, %r4, 2147483644;
	mov.b32 	%r6118, 0;
	mov.b64 	%rd1907, 0;
$L__BB2_121:
	mul.hi.u32 	%r1380, %r6119, -1131474031;
	shr.u32 	%r1381, %r1380, 15;
	mul.lo.s32 	%r1382, %r1381, 44488;
	sub.s32 	%r1383, %r6119, %r1382;
	mul.lo.s32 	%r1384, %r1383, 48271;
	mul.lo.s32 	%r1385, %r1381, 3399;
	setp.lt.u32 	%p188, %r1384, %r1385;
	xor.b32  	%r1386, %r1385, 2147483647;
	neg.s32 	%r1387, %r1385;
	selp.b32 	%r1388, %r1386, %r1387, %p188;
	add.s32 	%r1389, %r1388, %r1384;
	add.s32 	%r1390, %r1389, -1;
	cvt.rn.f64.u32 	%fd253, %r1390;
	div.rn.f64 	%fd254, %fd253, 0d41DFFFFFFF800000;
	mul.hi.u32 	%r1391, %r1389, -1131474031;
	shr.u32 	%r1392, %r1391, 15;
	mul.lo.s32 	%r1393, %r1392, 44488;
	sub.s32 	%r1394, %r1389, %r1393;
	mul.lo.s32 	%r1395, %r1394, 48271;
	mul.lo.s32 	%r1396, %r1392, 3399;
	setp.lt.u32 	%p189, %r1395, %r1396;
	xor.b32  	%r1397, %r1396, 2147483647;
	neg.s32 	%r1398, %r1396;
	selp.b32 	%r1399, %r1397, %r1398, %p189;
	add.s32 	%r1400, %r1399, %r1395;
	add.s32 	%r1401, %r1400, -1;
	cvt.rn.f64.u32 	%fd255, %r1401;
	div.rn.f64 	%fd256, %fd255, 0d41DFFFFFFF800000;
	mul.f64 	%fd257, %fd256, %fd256;
	fma.rn.f64 	%fd258, %fd254, %fd254, %fd257;
	setp.le.f64 	%p190, %fd258, 0d3FF0000000000000;
	selp.u64 	%rd833, 1, 0, %p190;
	add.s64 	%rd834, %rd1907, %rd833;
	mul.hi.u32 	%r1402, %r1400, -1131474031;
	shr.u32 	%r1403, %r1402, 15;
	mul.lo.s32 	%r1404, %r1403, 44488;
	sub.s32 	%r1405, %r1400, %r1404;
	mul.lo.s32 	%r1406, %r1405, 48271;
	mul.lo.s32 	%r1407, %r1403, 3399;
	setp.lt.u32 	%p191, %r1406, %r1407;
	xor.b32  	%r1408, %r1407, 2147483647;
	neg.s32 	%r1409, %r1407;
	selp.b32 	%r1410, %r1408, %r1409, %p191;
	add.s32 	%r1411, %r1410, %r1406;
	add.s32 	%r1412, %r1411, -1;
	cvt.rn.f64.u32 	%fd259, %r1412;
	div.rn.f64 	%fd260, %fd259, 0d41DFFFFFFF800000;
	mul.hi.u32 	%r1413, %r1411, -1131474031;
	shr.u32 	%r1414, %r1413, 15;
	mul.lo.s32 	%r1415, %r1414, 44488;
	sub.s32 	%r1416, %r1411, %r1415;
	mul.lo.s32 	%r1417, %r1416, 48271;
	mul.lo.s32 	%r1418, %r1414, 3399;
	setp.lt.u32 	%p192, %r1417, %r1418;
	xor.b32  	%r1419, %r1418, 2147483647;
	neg.s32 	%r1420, %r1418;
	selp.b32 	%r1421, %r1419, %r1420, %p192;
	add.s32 	%r1422, %r1421, %r1417;
	add.s32 	%r1423, %r1422, -1;
	cvt.rn.f64.u32 	%fd261, %r1423;
	div.rn.f64 	%fd262, %fd261, 0d41DFFFFFFF800000;
	mul.f64 	%fd263, %fd262, %fd262;
	fma.rn.f64 	%fd264, %fd260, %fd260, %fd263;
	setp.le.f64 	%p193, %fd264, 0d3FF0000000000000;
	selp.u64 	%rd835, 1, 0, %p193;
	add.s64 	%rd836, %rd834, %rd835;
	mul.hi.u32 	%r1424, %r1422, -1131474031;
	shr.u32 	%r1425, %r1424, 15;
	mul.lo.s32 	%r1426, %r1425, 44488;
	sub.s32 	%r1427, %r1422, %r1426;
	mul.lo.s32 	%r1428, %r1427, 48271;
	mul.lo.s32 	%r1429, %r1425, 3399;
	setp.lt.u32 	%p194, %r1428, %r1429;
	xor.b32  	%r1430, %r1429, 2147483647;
	neg.s32 	%r1431, %r1429;
	selp.b32 	%r1432, %r1430, %r1431, %p194;
	add.s32 	%r1433, %r1432, %r1428;
	add.s32 	%r1434, %r1433, -1;
	cvt.rn.f64.u32 	%fd265, %r1434;
	div.rn.f64 	%fd266, %fd265, 0d41DFFFFFFF800000;
	mul.hi.u32 	%r1435, %r1433, -1131474031;
	shr.u32 	%r1436, %r1435, 15;
	mul.lo.s32 	%r1437, %r1436, 44488;
	sub.s32 	%r1438, %r1433, %r1437;
	mul.lo.s32 	%r1439, %r1438, 48271;
	mul.lo.s32 	%r1440, %r1436, 3399;
	setp.lt.u32 	%p195, %r1439, %r1440;
	xor.b32  	%r1441, %r1440, 2147483647;
	neg.s32 	%r1442, %r1440;
	selp.b32 	%r1443, %r1441, %r1442, %p195;
	add.s32 	%r1444, %r1443, %r1439;
	add.s32 	%r1445, %r1444, -1;
	cvt.rn.f64.u32 	%fd267, %r1445;
	div.rn.f64 	%fd268, %fd267, 0d41DFFFFFFF800000;
	mul.f64 	%fd269, %fd268, %fd268;
	fma.rn.f64 	%fd270, %fd266, %fd266, %fd269;
	setp.le.f64 	%p196, %fd270, 0d3FF0000000000000;
	selp.u64 	%rd837, 1, 0, %p196;
	add.s64 	%rd838, %rd836, %rd837;
	mul.hi.u32 	%r1446, %r1444, -1131474031;
	shr.u32 	%r1447, %r1446, 15;
	mul.lo.s32 	%r1448, %r1447, 44488;
	sub.s32 	%r1449, %r1444, %r1448;
	mul.lo.s32 	%r1450, %r1449, 48271;
	mul.lo.s32 	%r1451, %r1447, 3399;
	setp.lt.u32 	%p197, %r1450, %r1451;
	xor.b32  	%r1452, %r1451, 2147483647;
	neg.s32 	%r1453, %r1451;
	selp.b32 	%r1454, %r1452, %r1453, %p197;
	add.s32 	%r1455, %r1454, %r1450;
	add.s32 	%r1456, %r1455, -1;
	cvt.rn.f64.u32 	%fd271, %r1456;
	div.rn.f64 	%fd272, %fd271, 0d41DFFFFFFF800000;
	mul.hi.u32 	%r1457, %r1455, -1131474031;
	shr.u32 	%r1458, %r1457, 15;
	mul.lo.s32 	%r1459, %r1458, 44488;
	sub.s32 	%r1460, %r1455, %r1459;
	mul.lo.s32 	%r1461, %r1460, 48271;
	mul.lo.s32 	%r1462, %r1458, 3399;
	setp.lt.u32 	%p198, %r1461, %r1462;
	xor.b32  	%r1463, %r1462, 2147483647;
	neg.s32 	%r1464, %r1462;
	selp.b32 	%r1465, %r1463, %r1464, %p198;
	add.s32 	%r6119, %r1465, %r1461;
	add.s32 	%r1466, %r6119, -1;
	cvt.rn.f64.u32 	%fd273, %r1466;
	div.rn.f64 	%fd274, %fd273, 0d41DFFFFFFF800000;
	mul.f64 	%fd275, %fd274, %fd274;
	fma.rn.f64 	%fd276, %fd272, %fd272, %fd275;
	setp.le.f64 	%p199, %fd276, 0d3FF0000000000000;
	selp.u64 	%rd839, 1, 0, %p199;
	add.s64 	%rd1907, %rd838, %rd839;
	add.s32 	%r6118, %r6118, 4;
	setp.ne.s32 	%p200, %r6118, %r127;
	@%p200 bra 	$L__BB2_121;
$L__BB2_122:
	setp.eq.s32 	%p201, %r57, 0;
	@%p201 bra 	$L__BB2_126;
	mul.hi.u32 	%r1467, %r6119, -1131474031;
	shr.u32 	%r1468, %r1467, 15;
	mul.lo.s32 	%r1469, %r1468, 44488;
	sub.s32 	%r1470, %r6119, %r1469;
	mul.lo.s32 	%r1471, %r1470, 48271;
	mul.lo.s32 	%r1472, %r1468, 3399;
	setp.lt.u32 	%p202, %r1471, %r1472;
	xor.b32  	%r1473, %r1472, 2147483647;
	neg.s32 	%r1474, %r1472;
	selp.b32 	%r1475, %r1473, %r1474, %p202;
	add.s32 	%r1476, %r1475, %r1471;
	add.s32 	%r1477, %r1476, -1;
	cvt.rn.f64.u32 	%fd277, %r1477;
	div.rn.f64 	%fd278, %fd277, 0d41DFFFFFFF800000;
	mul.hi.u32 	%r1478, %r1476, -1131474031;
	shr.u32 	%r1479, %r1478, 15;
	mul.lo.s32 	%r1480, %r1479, 44488;
	sub.s32 	%r1481, %r1476, %r1480;
	mul.lo.s32 	%r1482, %r1481, 48271;
	mul.lo.s32 	%r1483, %r1479, 3399;
	setp.lt.u32 	%p203, %r1482, %r1483;
	xor.b32  	%r1484, %r1483, 2147483647;
	neg.s32 	%r1485, %r1483;
	selp.b32 	%r1486, %r1484, %r1485, %p203;
	add.s32 	%r133, %r1486, %r1482;
	add.s32 	%r1487, %r133, -1;
	cvt.rn.f64.u32 	%fd279, %r1487;
	div.rn.f64 	%fd280, %fd279, 0d41DFFFFFFF800000;
	mul.f64 	%fd281, %fd280, %fd280;
	fma.rn.f64 	%fd282, %fd278, %fd278, %fd281;
	setp.le.f64 	%p204, %fd282, 0d3FF0000000000000;
	selp.u64 	%rd840, 1, 0, %p204;
	add.s64 	%rd1907, %rd1907, %rd840;
	setp.eq.s32 	%p205, %r57, 1;
	@%p205 bra 	$L__BB2_126;
	mul.hi.u32 	%r1488, %r133, -1131474031;
	shr.u32 	%r1489, %r1488, 15;
	mul.lo.s32 	%r1490, %r1489, 44488;
	sub.s32 	%r1491, %r133, %r1490;
	mul.lo.s32 	%r1492, %r1491, 48271;
	mul.lo.s32 	%r1493, %r1489, 3399;
	setp.lt.u32 	%p206, %r1492, %r1493;
	xor.b32  	%r1494, %r1493, 2147483647;
	neg.s32 	%r1495, %r1493;
	selp.b32 	%r1496, %r1494, %r1495, %p206;
	add.s32 	%r1497, %r1496, %r1492;
	add.s32 	%r1498, %r1497, -1;
	cvt.rn.f64.u32 	%fd283, %r1498;
	div.rn.f64 	%fd284, %fd283, 0d41DFFFFFFF800000;
	mul.hi.u32 	%r1499, %r1497, -1131474031;
	shr.u32 	%r1500, %r1499, 15;
	mul.lo.s32 	%r1501, %r1500, 44488;
	sub.s32 	%r1502, %r1497, %r1501;
	mul.lo.s32 	%r1503, %r1502, 48271;
	mul.lo.s32 	%r1504, %r1500, 3399;
	setp.lt.u32 	%p207, %r1503, %r1504;
	xor.b32  	%r1505, %r1504, 2147483647;
	neg.s32 	%r1506, %r1504;
	selp.b32 	%r1507, %r1505, %r1506, %p207;
	add.s32 	%r134, %r1507, %r1503;
	add.s32 	%r1508, %r134, -1;
	cvt.rn.f64.u32 	%fd285, %r1508;
	div.rn.f64 	%fd286, %fd285, 0d41DFFFFFFF800000;
	mul.f64 	%fd287, %fd286, %fd286;
	fma.rn.f64 	%fd288, %fd284, %fd284, %fd287;
	setp.le.f64 	%p208, %fd288, 0d3FF0000000000000;
	selp.u64 	%rd841, 1, 0, %p208;
	add.s64 	%rd1907, %rd1907, %rd841;
	setp.eq.s32 	%p209, %r57, 2;
	@%p209 bra 	$L__BB2_126;
	mul.hi.u32 	%r1509, %r134, -1131474031;
	shr.u32 	%r1510, %r1509, 15;
	mul.lo.s32 	%r1511, %r1510, 44488;
	sub.s32 	%r1512, %r134, %r1511;
	mul.lo.s32 	%r1513, %r1512, 48271;
	mul.lo.s32 	%r1514, %r1510, 3399;
	setp.lt.u32 	%p210, %r1513, %r1514;
	xor.b32  	%r1515, %r1514, 2147483647;
	neg.s32 	%r1516, %r1514;
	selp.b32 	%r1517, %r1515, %r1516, %p210;
	add.s32 	%r1518, %r1517, %r1513;
	add.s32 	%r1519, %r1518, -1;
	cvt.rn.f64.u32 	%fd289, %r1519;
	div.rn.f64 	%fd290, %fd289, 0d41DFFFFFFF800000;
	mul.hi.u32 	%r1520, %r1518, -1131474031;
	shr.u32 	%r1521, %r1520, 15;
	mul.lo.s32 	%r1522, %r1521, 44488;
	sub.s32 	%r1523, %r1518, %r1522;
	mul.lo.s32 	%r1524, %r1523, 48271;
	mul.lo.s32 	%r1525, %r1521, 3399;
	setp.lt.u32 	%p211, %r1524, %r1525;
	xor.b32  	%r1526, %r1525, 2147483647;
	neg.s32 	%r1527, %r1525;
	selp.b32 	%r1528, %r1526, %r1527, %p211;
	add.s32 	%r1529, %r1528, %r1524;
	add.s32 	%r1530, %r1529, -1;
	cvt.rn.f64.u32 	%fd291, %r1530;
	div.rn.f64 	%fd292, %fd291, 0d41DFFFFFFF800000;
	mul.f64 	%fd293, %fd292, %fd292;
	fma.rn.f64 	%fd294, %fd290, %fd290, %fd293;
	setp.le.f64 	%p212, %fd294, 0d3FF0000000000000;
	selp.u64 	%rd842, 1, 0, %p212;
	add.s64 	%rd1907, %rd1907, %rd842;
$L__BB2_126:
	cvt.u32.u64 	%r135, %rd1907;
	add.s32 	%r136, %r125, %r67;
	setp.eq.s32 	%p213, %r136, 0;
	mov.b64 	%rd1911, 1;
	@%p213 bra 	$L__BB2_131;
	cvt.s64.s32 	%rd1909, %r136;
	mov.b64 	%rd1910, 48271;
	mov.b64 	%rd1911, 1;
$L__BB2_128:
	and.b64  	%rd846, %rd1909, 1;
	setp.eq.b64 	%p214, %rd846, 1;
	not.pred 	%p215, %p214;
	@%p215 bra 	$L__BB2_130;
	mul.lo.s64 	%rd847, %rd1911, %rd1910;
	mul.hi.u64 	%rd848, %rd847, 8589934597;
	sub.s64 	%rd849, %rd847, %rd848;
	shr.u64 	%rd850, %rd849, 1;
	add.s64 	%rd851, %rd850, %rd848;
	shr.u64 	%rd852, %rd851, 30;
	mul.lo.s64 	%rd853, %rd852, 2147483647;
	sub.s64 	%rd1911, %rd847, %rd853;
$L__BB2_130:
	shr.u64 	%rd161, %rd1909, 1;
	mul.lo.s64 	%rd854, %rd1910, %rd1910;
	mul.hi.u64 	%rd855, %rd854, -9223372032559808509;
	shr.u64 	%rd856, %rd855, 30;
	mul.lo.s64 	%rd857, %rd856, 2147483647;
	sub.s64 	%rd1910, %rd854, %rd857;
	setp.gt.u64 	%p216, %rd1909, 1;
	mov.u64 	%rd1909, %rd161;
	@%p216 bra 	$L__BB2_128;
$L__BB2_131:
	setp.lt.u32 	%p217, %r54, 3;
	mul.lo.s64 	%rd860, %rd1911, %rd35;
	mul.hi.u64 	%rd861, %rd860, 8589934597;
	sub.s64 	%rd862, %rd860, %rd861;
	shr.u64 	%rd863, %rd862, 1;
	add.s64 	%rd864, %rd863, %rd861;
	shr.u64 	%rd865, %rd864, 30;
	cvt.u32.u64 	%r1531, %rd865;
	mov.b64 	%rd866, 2147483647;
	cvt.u32.u64 	%r1532, %rd866;
	mul.lo.s32 	%r1533, %r1531, %r1532;
	cvt.u32.u64 	%r1534, %rd860;
	sub.s32 	%r6122, %r1534, %r1533;
	mov.b64 	%rd1916, 0;
	@%p217 bra 	$L__BB2_134;
	and.b32  	%r138, %r4, 2147483644;
	mov.b32 	%r6121, 0;
	mov.b64 	%rd1916, 0;
$L__BB2_133:
	mul.hi.u32 	%r1536, %r6122, -1131474031;
	shr.u32 	%r1537, %r1536, 15;
	mul.lo.s32 	%r1538, %r1537, 44488;
	sub.s32 	%r1539, %r6122, %r1538;
	mul.lo.s32 	%r1540, %r1539, 48271;
	mul.lo.s32 	%r1541, %r1537, 3399;
	setp.lt.u32 	%p218, %r1540, %r1541;
	xor.b32  	%r1542, %r1541, 2147483647;
	neg.s32 	%r1543, %r1541;
	selp.b32 	%r1544, %r1542, %r1543, %p218;
	add.s32 	%r1545, %r1544, %r1540;
	add.s32 	%r1546, %r1545, -1;
	cvt.rn.f64.u32 	%fd295, %r1546;
	div.rn.f64 	%fd296, %fd295, 0d41DFFFFFFF800000;
	mul.hi.u32 	%r1547, %r1545, -1131474031;
	shr.u32 	%r1548, %r1547, 15;
	mul.lo.s32 	%r1549, %r1548, 44488;
	sub.s32 	%r1550, %r1545, %r1549;
	mul.lo.s32 	%r1551, %r1550, 48271;
	mul.lo.s32 	%r1552, %r1548, 3399;
	setp.lt.u32 	%p219, %r1551, %r1552;
	xor.b32  	%r1553, %r1552, 2147483647;
	neg.s32 	%r1554, %r1552;
	selp.b32 	%r1555, %r1553, %r1554, %p219;
	add.s32 	%r1556, %r1555, %r1551;
	add.s32 	%r1557, %r1556, -1;
	cvt.rn.f64.u32 	%fd297, %r1557;
	div.rn.f64 	%fd298, %fd297, 0d41DFFFFFFF800000;
	mul.f64 	%fd299, %fd298, %fd298;
	fma.rn.f64 	%fd300, %fd296, %fd296, %fd299;
	setp.le.f64 	%p220, %fd300, 0d3FF0000000000000;
	selp.u64 	%rd868, 1, 0, %p220;
	add.s64 	%rd869, %rd1916, %rd868;
	mul.hi.u32 	%r1558, %r1556, -1131474031;
	shr.u32 	%r1559, %r1558, 15;
	mul.lo.s32 	%r1560, %r1559, 44488;
	sub.s32 	%r1561, %r1556, %r1560;
	mul.lo.s32 	%r1562, %r1561, 48271;
	mul.lo.s32 	%r1563, %r1559, 3399;
	setp.lt.u32 	%p221, %r1562, %r1563;
	xor.b32  	%r1564, %r1563, 2147483647;
	neg.s32 	%r1565, %r1563;
	selp.b32 	%r1566, %r1564, %r1565, %p221;
	add.s32 	%r1567, %r1566, %r1562;
	add.s32 	%r1568, %r1567, -1;
	cvt.rn.f64.u32 	%fd301, %r1568;
	div.rn.f64 	%fd302, %fd301, 0d41DFFFFFFF800000;
	mul.hi.u32 	%r1569, %r1567, -1131474031;
	shr.u32 	%r1570, %r1569, 15;
	mul.lo.s32 	%r1571, %r1570, 44488;
	sub.s32 	%r1572, %r1567, %r1571;
	mul.lo.s32 	%r1573, %r1572, 48271;
	mul.lo.s32 	%r1574, %r1570, 3399;
	setp.lt.u32 	%p222, %r1573, %r1574;
	xor.b32  	%r1575, %r1574, 2147483647;
	neg.s32 	%r1576, %r1574;
	selp.b32 	%r1577, %r1575, %r1576, %p222;
	add.s32 	%r1578, %r1577, %r1573;
	add.s32 	%r1579, %r1578, -1;
	cvt.rn.f64.u32 	%fd303, %r1579;
	div.rn.f64 	%fd304, %fd303, 0d41DFFFFFFF800000;
	mul.f64 	%fd305, %fd304, %fd304;
	fma.rn.f64 	%fd306, %fd302, %fd302, %fd305;
	setp.le.f64 	%p223, %fd306, 0d3FF0000000000000;
	selp.u64 	%rd870, 1, 0, %p223;
	add.s64 	%rd871, %rd869, %rd870;
	mul.hi.u32 	%r1580, %r1578, -1131474031;
	shr.u32 	%r1581, %r1580, 15;
	mul.lo.s32 	%r1582, %r1581, 44488;
	sub.s32 	%r1583, %r1578, %r1582;
	mul.lo.s32 	%r1584, %r1583, 48271;
	mul.lo.s32 	%r1585, %r1581, 3399;
	setp.lt.u32 	%p224, %r1584, %r1585;
	xor.b32  	%r1586, %r1585, 2147483647;
	neg.s32 	%r1587, %r1585;
	selp.b32 	%r1588, %r1586, %r1587, %p224;
	add.s32 	%r1589, %r1588, %r1584;
	add.s32 	%r1590, %r1589, -1;
	cvt.rn.f64.u32 	%fd307, %r1590;
	div.rn.f64 	%fd308, %fd307, 0d41DFFFFFFF800000;
	mul.hi.u32 	%r1591, %r1589, -1131474031;
	shr.u32 	%r1592, %r1591, 15;
	mul.lo.s32 	%r1593, %r1592, 44488;
	sub.s32 	%r1594, %r1589, %r1593;
	mul.lo.s32 	%r1595, %r1594, 48271;
	mul.lo.s32 	%r1596, %r1592, 3399;
	setp.lt.u32 	%p225, %r1595, %r1596;
	xor.b32  	%r1597, %r1596, 2147483647;
	neg.s32 	%r1598, %r1596;
	selp.b32 	%r1599, %r1597, %r1598, %p225;
	add.s32 	%r1600, %r1599, %r1595;
	add.s32 	%r1601, %r1600, -1;
	cvt.rn.f64.u32 	%fd309, %r1601;
	div.rn.f64 	%fd310, %fd309, 0d41DFFFFFFF800000;
	mul.f64 	%fd311, %fd310, %fd310;
	fma.rn.f64 	%fd312, %fd308, %fd308, %fd311;
	setp.le.f64 	%p226, %fd312, 0d3FF0000000000000;
	selp.u64 	%rd872, 1, 0, %p226;
	add.s64 	%rd873, %rd871, %rd872;
	mul.hi.u32 	%r1602, %r1600, -1131474031;
	shr.u32 	%r1603, %r1602, 15;
	mul.lo.s32 	%r1604, %r1603, 44488;
	sub.s32 	%r1605, %r1600, %r1604;
	mul.lo.s32 	%r1606, %r1605, 48271;
	mul.lo.s32 	%r1607, %r1603, 3399;
	setp.lt.u32 	%p227, %r1606, %r1607;
	xor.b32  	%r1608, %r1607, 2147483647;
	neg.s32 	%r1609, %r1607;
	selp.b32 	%r1610, %r1608, %r1609, %p227;
	add.s32 	%r1611, %r1610, %r1606;
	add.s32 	%r1612, %r1611, -1;
	cvt.rn.f64.u32 	%fd313, %r1612;
	div.rn.f64 	%fd314, %fd313, 0d41DFFFFFFF800000;
	mul.hi.u32 	%r1613, %r1611, -1131474031;
	shr.u32 	%r1614, %r1613, 15;
	mul.lo.s32 	%r1615, %r1614, 44488;
	sub.s32 	%r1616, %r1611, %r1615;
	mul.lo.s32 	%r1617, %r1616, 48271;
	mul.lo.s32 	%r1618, %r1614, 3399;
	setp.lt.u32 	%p228, %r1617, %r1618;
	xor.b32  	%r1619, %r1618, 2147483647;
	neg.s32 	%r1620, %r1618;
	selp.b32 	%r1621, %r1619, %r1620, %p228;
	add.s32 	%r6122, %r1621, %r1617;
	add.s32 	%r1622, %r6122, -1;
	cvt.rn.f64.u32 	%fd315, %r1622;
	div.rn.f64 	%fd316, %fd315, 0d41DFFFFFFF800000;
	mul.f64 	%fd317, %fd316, %fd316;
	fma.rn.f64 	%fd318, %fd314, %fd314, %fd317;
	setp.le.f64 	%p229, %fd318, 0d3FF0000000000000;
	selp.u64 	%rd874, 1, 0, %p229;
	add.s64 	%rd1916, %rd873, %rd874;
	add.s32 	%r6121, %r6121, 4;
	setp.ne.s32 	%p230, %r6121, %r138;
	@%p230 bra 	$L__BB2_133;
$L__BB2_134:
	setp.eq.s32 	%p231, %r57, 0;
	@%p231 bra 	$L__BB2_138;
	mul.hi.u32 	%r1623, %r6122, -1131474031;
	shr.u32 	%r1624, %r1623, 15;
	mul.lo.s32 	%r1625, %r1624, 44488;
	sub.s32 	%r1626, %r6122, %r1625;
	mul.lo.s32 	%r1627, %r1626, 48271;
	mul.lo.s32 	%r1628, %r1624, 3399;
	setp.lt.u32 	%p232, %r1627, %r1628;
	xor.b32  	%r1629, %r1628, 2147483647;
	neg.s32 	%r1630, %r1628;
	selp.b32 	%r1631, %r1629, %r1630, %p232;
	add.s32 	%r1632, %r1631, %r1627;
	add.s32 	%r1633, %r1632, -1;
	cvt.rn.f64.u32 	%fd319, %r1633;
	div.rn.f64 	%fd320, %fd319, 0d41DFFFFFFF800000;
	mul.hi.u32 	%r1634, %r1632, -1131474031;
	shr.u32 	%r1635, %r1634, 15;
	mul.lo.s32 	%r1636, %r1635, 44488;
	sub.s32 	%r1637, %r1632, %r1636;
	mul.lo.s32 	%r1638, %r1637, 48271;
	mul.lo.s32 	%r1639, %r1635, 3399;
	setp.lt.u32 	%p233, %r1638, %r1639;
	xor.b32  	%r1640, %r1639, 2147483647;
	neg.s32 	%r1641, %r1639;
	selp.b32 	%r1642, %r1640, %r1641, %p233;
	add.s32 	%r144, %r1642, %r1638;
	add.s32 	%r1643, %r144, -1;
	cvt.rn.f64.u32 	%fd321, %r1643;
	div.rn.f64 	%fd322, %fd321, 0d41DFFFFFFF800000;
	mul.f64 	%fd323, %fd322, %fd322;
	fma.rn.f64 	%fd324, %fd320, %fd320, %fd323;
	setp.le.f64 	%p234, %fd324, 0d3FF0000000000000;
	selp.u64 	%rd875, 1, 0, %p234;
	add.s64 	%rd1916, %rd1916, %rd875;
	setp.eq.s32 	%p235, %r57, 1;
	@%p235 bra 	$L__BB2_138;
	mul.hi.u32 	%r1644, %r144, -1131474031;
	shr.u32 	%r1645, %r1644, 15;
	mul.lo.s32 	%r1646, %r1645, 44488;
	sub.s32 	%r1647, %r144, %r1646;
	mul.lo.s32 	%r1648, %r1647, 48271;
	mul.lo.s32 	%r1649, %r1645, 3399;
	setp.lt.u32 	%p236, %r1648, %r1649;
	xor.b32  	%r1650, %r1649, 2147483647;
	neg.s32 	%r1651, %r1649;
	selp.b32 	%r1652, %r1650, %r1651, %p236;
	add.s32 	%r1653, %r1652, %r1648;
	add.s32 	%r1654, %r1653, -1;
	cvt.rn.f64.u32 	%fd325, %r1654;
	div.rn.f64 	%fd326, %fd325, 0d41DFFFFFFF800000;
	mul.hi.u32 	%r1655, %r1653, -1131474031;
	shr.u32 	%r1656, %r1655, 15;
	mul.lo.s32 	%r1657, %r1656, 44488;
	sub.s32 	%r1658, %r1653, %r1657;
	mul.lo.s32 	%r1659, %r1658, 48271;
	mul.lo.s32 	%r1660, %r1656, 3399;
	setp.lt.u32 	%p237, %r1659, %r1660;
	xor.b32  	%r1661, %r1660, 2147483647;
	neg.s32 	%r1662, %r1660;
	selp.b32 	%r1663, %r1661, %r1662, %p237;
	add.s32 	%r145, %r1663, %r1659;
	add.s32 	%r1664, %r145, -1;
	cvt.rn.f64.u32 	%fd327, %r1664;
	div.rn.f64 	%fd328, %fd327, 0d41DFFFFFFF800000;
	mul.f64 	%fd329, %fd328, %fd328;
	fma.rn.f64 	%fd330, %fd326, %fd326, %fd329;
	setp.le.f64 	%p238, %fd330, 0d3FF0000000000000;
	selp.u64 	%rd876, 1, 0, %p238;
	add.s64 	%rd1916, %rd1916, %rd876;
	setp.eq.s32 	%p239, %r57, 2;
	@%p239 bra 	$L__BB2_138;
	mul.hi.u32 	%r1665, %r145, -1131474031;
	shr.u32 	%r1666, %r1665, 15;
	mul.lo.s32 	%r1667, %r1666, 44488;
	sub.s32 	%r1668, %r145, %r1667;
	mul.lo.s32 	%r1669, %r1668, 48271;
	mul.lo.s32 	%r1670, %r1666, 3399;
	setp.lt.u32 	%p240, %r1669, %r1670;
	xor.b32  	%r1671, %r1670, 2147483647;
	neg.s32 	%r1672, %r1670;
	selp.b32 	%r1673, %r1671, %r1672, %p240;
	add.s32 	%r1674, %r1673, %r1669;
	add.s32 	%r1675, %r1674, -1;
	cvt.rn.f64.u32 	%fd331, %r1675;
	div.rn.f64 	%fd332, %fd331, 0d41DFFFFFFF800000;
	mul.hi.u32 	%r1676, %r1674, -1131474031;
	shr.u32 	%r1677, %r1676, 15;
	mul.lo.s32 	%r1678, %r1677, 44488;
	sub.s32 	%r1679, %r1674, %r1678;
	mul.lo.s32 	%r1680, %r1679, 48271;
	mul.lo.s32 	%r1681, %r1677, 3399;
	setp.lt.u32 	%p241, %r1680, %r1681;
	xor.b32  	%r1682, %r1681, 2147483647;
	neg.s32 	%r1683, %r1681;
	selp.b32 	%r1684, %r1682, %r1683, %p241;
	add.s32 	%r1685, %r1684, %r1680;
	add.s32 	%r1686, %r1685, -1;
	cvt.rn.f64.u32 	%fd333, %r1686;
	div.rn.f64 	%fd334, %fd333, 0d41DFFFFFFF800000;
	mul.f64 	%fd335, %fd334, %fd334;
	fma.rn.f64 	%fd336, %fd332, %fd332, %fd335;
	setp.le.f64 	%p242, %fd336, 0d3FF0000000000000;
	selp.u64 	%rd877, 1, 0, %p242;
	add.s64 	%rd1916, %rd1916, %rd877;
$L__BB2_138:
	cvt.u32.u64 	%r146, %rd1916;
	shl.b32 	%r1687, %r4, 12;
	add.s32 	%r147, %r1687, %r55;
	setp.eq.s32 	%p243, %r147, 0;
	mov.b64 	%rd1920, 1;
	@%p243 bra 	$L__BB2_143;
	cvt.s64.s32 	%rd1918, %r147;
	mov.b64 	%rd1919, 48271;
	mov.b64 	%rd1920, 1;
$L__BB2_140:
	and.b64  	%rd881, %rd1918, 1;
	setp.eq.b64 	%p244, %rd881, 1;
	not.pred 	%p245, %p244;
	@%p245 bra 	$L__BB2_142;
	mul.lo.s64 	%rd882, %rd1920, %rd1919;
	mul.hi.u64 	%rd883, %rd882, 8589934597;
	sub.s64 	%rd884, %rd882, %rd883;
	shr.u64 	%rd885, %rd884, 1;
	add.s64 	%rd886, %rd885, %rd883;
	shr.u64 	%rd887, %rd886, 30;
	mul.lo.s64 	%rd888, %rd887, 2147483647;
	sub.s64 	%rd1920, %rd882, %rd888;
$L__BB2_142:
	shr.u64 	%rd178, %rd1918, 1;
	mul.lo.s64 	%rd889, %rd1919, %rd1919;
	mul.hi.u64 	%rd890, %rd889, -9223372032559808509;
	shr.u64 	%rd891, %rd890, 30;
	mul.lo.s64 	%rd892, %rd891, 2147483647;
	sub.s64 	%rd1919, %rd889, %rd892;
	setp.gt.u64 	%p246, %rd1918, 1;
	mov.u64 	%rd1918, %rd178;
	@%p246 bra 	$L__BB2_140;
$L__BB2_143:
	setp.lt.u32 	%p247, %r54, 3;
	mul.lo.s64 	%rd895, %rd1920, %rd35;
	mul.hi.u64 	%rd896, %rd895, 8589934597;
	sub.s64 	%rd897, %rd895, %rd896;
	shr.u64 	%rd898, %rd897, 1;
	add.s64 	%rd899, %rd898, %rd896;
	shr.u64 	%rd900, %rd899, 30;
	cvt.u32.u64 	%r1688, %rd900;
	mov.b64 	%rd901, 2147483647;
	cvt.u32.u64 	%r1689, %rd901;
	mul.lo.s32 	%r1690, %r1688, %r1689;
	cvt.u32.u64 	%r1691, %rd895;
	sub.s32 	%r6125, %r1691, %r1690;
	mov.b64 	%rd1925, 0;
	@%p247 bra 	$L__BB2_146;
	and.b32  	%r149, %r4, 2147483644;
	mov.b32 	%r6124, 0;
	mov.b64 	%rd1925, 0;
$L__BB2_145:
	mul.hi.u32 	%r1693, %r6125, -1131474031;
	shr.u32 	%r1694, %r1693, 15;
	mul.lo.s32 	%r1695, %r1694, 44488;
	sub.s32 	%r1696, %r6125, %r1695;
	mul.lo.s32 	%r1697, %r1696, 48271;
	mul.lo.s32 	%r1698, %r1694, 3399;
	setp.lt.u32 	%p248, %r1697, %r1698;
	xor.b32  	%r1699, %r1698, 2147483647;
	neg.s32 	%r1700, %r1698;
	selp.b32 	%r1701, %r1699, %r1700, %p248;
	add.s32 	%r1702, %r1701, %r1697;
	add.s32 	%r1703, %r1702, -1;
	cvt.rn.f64.u32 	%fd337, %r1703;
	div.rn.f64 	%fd338, %fd337, 0d41DFFFFFFF800000;
	mul.hi.u32 	%r1704, %r1702, -1131474031;
	shr.u32 	%r1705, %r1704, 15;
	mul.lo.s32 	%r1706, %r1705, 44488;
	sub.s32 	%r1707, %r1702, %r1706;
	mul.lo.s32 	%r1708, %r1707, 48271;
	mul.lo.s32 	%r1709, %r1705, 3399;
	setp.lt.u32 	%p249, %r1708, %r1709;
	xor.b32  	%r1710, %r1709, 2147483647;
	neg.s32 	%r1711, %r1709;
	selp.b32 	%r1712, %r1710, %r1711, %p249;
	add.s32 	%r1713, %r1712, %r1708;
	add.s32 	%r1714, %r1713, -1;
	cvt.rn.f64.u32 	%fd339, %r1714;
	div.rn.f64 	%fd340, %fd339, 0d41DFFFFFFF800000;
	mul.f64 	%fd341, %fd340, %fd340;
	fma.rn.f64 	%fd342, %fd338, %fd338, %fd341;
	setp.le.f64 	%p250, %fd342, 0d3FF0000000000000;
	selp.u64 	%rd903, 1, 0, %p250;
	add.s64 	%rd904, %rd1925, %rd903;
	mul.hi.u32 	%r1715, %r1713, -1131474031;
	shr.u32 	%r1716, %r1715, 15;
	mul.lo.s32 	%r1717, %r1716, 44488;
	sub.s32 	%r1718, %r1713, %r1717;
	mul.lo.s32 	%r1719, %r1718, 48271;
	mul.lo.s32 	%r1720, %r1716, 3399;
	setp.lt.u32 	%p251, %r1719, %r1720;
	xor.b32  	%r1721, %r1720, 2147483647;
	neg.s32 	%r1722, %r1720;
	selp.b32 	%r1723, %r1721, %r1722, %p251;
	add.s32 	%r1724, %r1723, %r1719;
	add.s32 	%r1725, %r1724, -1;
	cvt.rn.f64.u32 	%fd343, %r1725;
	div.rn.f64 	%fd344, %fd343, 0d41DFFFFFFF800000;
	mul.hi.u32 	%r1726, %r1724, -1131474031;
	shr.u32 	%r1727, %r1726, 15;
	mul.lo.s32 	%r1728, %r1727, 44488;
	sub.s32 	%r1729, %r1724, %r1728;
	mul.lo.s32 	%r1730, %r1729, 48271;
	mul.lo.s32 	%r1731, %r1727, 3399;
	setp.lt.u32 	%p252, %r1730, %r1731;
	xor.b32  	%r1732, %r1731, 2147483647;
	neg.s32 	%r1733, %r1731;
	selp.b32 	%r1734, %r1732, %r1733, %p252;
	add.s32 	%r1735, %r1734, %r1730;
	add.s32 	%r1736, %r1735, -1;
	cvt.rn.f64.u32 	%fd345, %r1736;
	div.rn.f64 	%fd346, %fd345, 0d41DFFFFFFF800000;
	mul.f64 	%fd347, %fd346, %fd346;
	fma.rn.f64 	%fd348, %fd344, %fd344, %fd347;
	setp.le.f64 	%p253, %fd348, 0d3FF0000000000000;
	selp.u64 	%rd905, 1, 0, %p253;
	add.s64 	%rd906, %rd904, %rd905;
	mul.hi.u32 	%r1737, %r1735, -1131474031;
	shr.u32 	%r1738, %r1737, 15;
	mul.lo.s32 	%r1739, %r1738, 44488;
	sub.s32 	%r1740, %r1735, %r1739;
	mul.lo.s32 	%r1741, %r1740, 48271;
	mul.lo.s32 	%r1742, %r1738, 3399;
	setp.lt.u32 	%p254, %r1741, %r1742;
	xor.b32  	%r1743, %r1742, 2147483647;
	neg.s32 	%r1744, %r1742;
	selp.b32 	%r1745, %r1743, %r1744, %p254;
	add.s32 	%r1746, %r1745, %r1741;
	add.s32 	%r1747, %r1746, -1;
	cvt.rn.f64.u32 	%fd349, %r1747;
	div.rn.f64 	%fd350, %fd349, 0d41DFFFFFFF800000;
	mul.hi.u32 	%r1748, %r1746, -1131474031;
	shr.u32 	%r1749, %r1748, 15;
	mul.lo.s32 	%r1750, %r1749, 44488;
	sub.s32 	%r1751, %r1746, %r1750;
	mul.lo.s32 	%r1752, %r1751, 48271;
	mul.lo.s32 	%r1753, %r1749, 3399;
	setp.lt.u32 	%p255, %r1752, %r1753;
	xor.b32  	%r1754, %r1753, 2147483647;
	neg.s32 	%r1755, %r1753;
	selp.b32 	%r1756, %r1754, %r1755, %p255;
	add.s32 	%r1757, %r1756, %r1752;
	add.s32 	%r1758, %r1757, -1;
	cvt.rn.f64.u32 	%fd351, %r1758;
	div.rn.f64 	%fd352, %fd351, 0d41DFFFFFFF800000;
	mul.f64 	%fd353, %fd352, %fd352;
	fma.rn.f64 	%fd354, %fd350, %fd350, %fd353;
	setp.le.f64 	%p256, %fd354, 0d3FF0000000000000;
	selp.u64 	%rd907, 1, 0, %p256;
	add.s64 	%rd908, %rd906, %rd907;
	mul.hi.u32 	%r1759, %r1757, -1131474031;
	shr.u32 	%r1760, %r1759, 15;
	mul.lo.s32 	%r1761, %r1760, 44488;
	sub.s32 	%r1762, %r1757, %r1761;
	mul.lo.s32 	%r1763, %r1762, 48271;
	mul.lo.s32 	%r1764, %r1760, 3399;
	setp.lt.u32 	%p257, %r1763, %r1764;
	xor.b32  	%r1765, %r1764, 2147483647;
	neg.s32 	%r1766, %r1764;
	selp.b32 	%r1767, %r1765, %r1766, %p257;
	add.s32 	%r1768, %r1767, %r1763;
	add.s32 	%r1769, %r1768, -1;
	cvt.rn.f64.u32 	%fd355, %r1769;
	div.rn.f64 	%fd356, %fd355, 0d41DFFFFFFF800000;
	mul.hi.u32 	%r1770, %r1768, -1131474031;
	shr.u32 	%r1771, %r1770, 15;
	mul.lo.s32 	%r1772, %r1771, 44488;
	sub.s32 	%r1773, %r1768, %r1772;
	mul.lo.s32 	%r1774, %r1773, 48271;
	mul.lo.s32 	%r1775, %r1771, 3399;
	setp.lt.u32 	%p258, %r1774, %r1775;
	xor.b32  	%r1776, %r1775, 2147483647;
	neg.s32 	%r1777, %r1775;
	selp.b32 	%r1778, %r1776, %r1777, %p258;
	add.s32 	%r6125, %r1778, %r1774;
	add.s32 	%r1779, %r6125, -1;
	cvt.rn.f64.u32 	%fd357, %r1779;
	div.rn.f64 	%fd358, %fd357, 0d41DFFFFFFF800000;
	mul.f64 	%fd359, %fd358, %fd358;
	fma.rn.f64 	%fd360, %fd356, %fd356, %fd359;
	setp.le.f64 	%p259, %fd360, 0d3FF0000000000000;
	selp.u64 	%rd909, 1, 0, %p259;
	add.s64 	%rd1925, %rd908, %rd909;
	add.s32 	%r6124, %r6124, 4;
	setp.ne.s32 	%p260, %r6124, %r149;
	@%p260 bra 	$L__BB2_145;
$L__BB2_146:
	setp.eq.s32 	%p261, %r57, 0;
	@%p261 bra 	$L__BB2_150;
	mul.hi.u32 	%r1780, %r6125, -1131474031;
	shr.u32 	%r1781, %r1780, 15;
	mul.lo.s32 	%r1782, %r1781, 44488;
	sub.s32 	%r1783, %r6125, %r1782;
	mul.lo.s32 	%r1784, %r1783, 48271;
	mul.lo.s32 	%r1785, %r1781, 3399;
	setp.lt.u32 	%p262, %r1784, %r1785;
	xor.b32  	%r1786, %r1785, 2147483647;
	neg.s32 	%r1787, %r1785;
	selp.b32 	%r1788, %r1786, %r1787, %p262;
	add.s32 	%r1789, %r1788, %r1784;
	add.s32 	%r1790, %r1789, -1;
	cvt.rn.f64.u32 	%fd361, %r1790;
	div.rn.f64 	%fd362, %fd361, 0d41DFFFFFFF800000;
	mul.hi.u32 	%r1791, %r1789, -1131474031;
	shr.u32 	%r1792, %r1791, 15;
	mul.lo.s32 	%r1793, %r1792, 44488;
	sub.s32 	%r1794, %r1789, %r1793;
	mul.lo.s32 	%r1795, %r1794, 48271;
	mul.lo.s32 	%r1796, %r1792, 3399;
	setp.lt.u32 	%p263, %r1795, %r1796;
	xor.b32  	%r1797, %r1796, 2147483647;
	neg.s32 	%r1798, %r1796;
	selp.b32 	%r1799, %r1797, %r1798, %p263;
	add.s32 	%r155, %r1799, %r1795;
	add.s32 	%r1800, %r155, -1;
	cvt.rn.f64.u32 	%fd363, %r1800;
	div.rn.f64 	%fd364, %fd363, 0d41DFFFFFFF800000;
	mul.f64 	%fd365, %fd364, %fd364;
	fma.rn.f64 	%fd366, %fd362, %fd362, %fd365;
	setp.le.f64 	%p264, %fd366, 0d3FF0000000000000;
	selp.u64 	%rd910, 1, 0, %p264;
	add.s64 	%rd1925, %rd1925, %rd910;
	setp.eq.s32 	%p265, %r57, 1;
	@%p265 bra 	$L__BB2_150;
	mul.hi.u32 	%r1801, %r155, -1131474031;
	shr.u32 	%r1802, %r1801, 15;
	mul.lo.s32 	%r1803, %r1802, 44488;
	sub.s32 	%r1804, %r155, %r1803;
	mul.lo.s32 	%r1805, %r1804, 48271;
	mul.lo.s32 	%r1806, %r1802, 3399;
	setp.lt.u32 	%p266, %r1805, %r1806;
	xor.b32  	%r1807, %r1806, 2147483647;
	neg.s32 	%r1808, %r1806;
	selp.b32 	%r1809, %r1807, %r1808, %p266;
	add.s32 	%r1810, %r1809, %r1805;
	add.s32 	%r1811, %r1810, -1;
	cvt.rn.f64.u32 	%fd367, %r1811;
	div.rn.f64 	%fd368, %fd367, 0d41DFFFFFFF800000;
	mul.hi.u32 	%r1812, %r1810, -1131474031;
	shr.u32 	%r1813, %r1812, 15;
	mul.lo.s32 	%r1814, %r1813, 44488;
	sub.s32 	%r1815, %r1810, %r1814;
	mul.lo.s32 	%r1816, %r1815, 48271;
	mul.lo.s32 	%r1817, %r1813, 3399;
	setp.lt.u32 	%p267, %r1816, %r1817;
	xor.b32  	%r1818, %r1817, 2147483647;
	neg.s32 	%r1819, %r1817;
	selp.b32 	%r1820, %r1818, %r1819, %p267;
	add.s32 	%r156, %r1820, %r1816;
	add.s32 	%r1821, %r156, -1;
	cvt.rn.f64.u32 	%fd369, %r1821;
	div.rn.f64 	%fd370, %fd369, 0d41DFFFFFFF800000;
	mul.f64 	%fd371, %fd370, %fd370;
	fma.rn.f64 	%fd372, %fd368, %fd368, %fd371;
	setp.le.f64 	%p268, %fd372, 0d3FF0000000000000;
	selp.u64 	%rd911, 1, 0, %p268;
	add.s64 	%rd1925, %rd1925, %rd911;
	setp.eq.s32 	%p269, %r57, 2;
	@%p269 bra 	$L__BB2_150;
	mul.hi.u32 	%r1822, %r156, -1131474031;
	shr.u32 	%r1823, %r1822, 15;
	mul.lo.s32 	%r1824, %r1823, 44488;
	sub.s32 	%r1825, %r156, %r1824;
	mul.lo.s32 	%r1826, %r1825, 48271;
	mul.lo.s32 	%r1827, %r1823, 3399;
	setp.lt.u32 	%p270, %r1826, %r1827;
	xor.b32  	%r1828, %r1827, 2147483647;
	neg.s32 	%r1829, %r1827;
	selp.b32 	%r1830, %r1828, %r1829, %p270;
	add.s32 	%r1831, %r1830, %r1826;
	add.s32 	%r1832, %r1831, -1;
	cvt.rn.f64.u32 	%fd373, %r1832;
	div.rn.f64 	%fd374, %fd373, 0d41DFFFFFFF800000;
	mul.hi.u32 	%r1833, %r1831, -1131474031;
	shr.u32 	%r1834, %r1833, 15;
	mul.lo.s32 	%r1835, %r1834, 44488;
	sub.s32 	%r1836, %r1831, %r1835;
	mul.lo.s32 	%r1837, %r1836, 48271;
	mul.lo.s32 	%r1838, %r1834, 3399;
	setp.lt.u32 	%p271, %r1837, %r1838;
	xor.b32  	%r1839, %r1838, 2147483647;
	neg.s32 	%r1840, %r1838;
	selp.b32 	%r1841, %r1839, %r1840, %p271;
	add.s32 	%r1842, %r1841, %r1837;
	add.s32 	%r1843, %r1842, -1;
	cvt.rn.f64.u32 	%fd375, %r1843;
	div.rn.f64 	%fd376, %fd375, 0d41DFFFFFFF800000;
	mul.f64 	%fd377, %fd376, %fd376;
	fma.rn.f64 	%fd378, %fd374, %fd374, %fd377;
	setp.le.f64 	%p272, %fd378, 0d3FF0000000000000;
	selp.u64 	%rd912, 1, 0, %p272;
	add.s64 	%rd1925, %rd1925, %rd912;
$L__BB2_150:
	cvt.u32.u64 	%r157, %rd1925;
	add.s32 	%r158, %r147, %r67;
	setp.eq.s32 	%p273, %r158, 0;
	mov.b64 	%rd1929, 1;
	@%p273 bra 	$L__BB2_155;
	cvt.s64.s32 	%rd1927, %r158;
	mov.b64 	%rd1928, 48271;
	mov.b64 	%rd1929, 1;
$L__BB2_152:
	and.b64  	%rd916, %rd1927, 1;
	setp.eq.b64 	%p274, %rd916, 1;
	not.pred 	%p275, %p274;
	@%p275 bra 	$L__BB2_154;
	mul.lo.s64 	%rd917, %rd1929, %rd1928;
	mul.hi.u64 	%rd918, %rd917, 8589934597;
	sub.s64 	%rd919, %rd917, %rd918;
	shr.u64 	%rd920, %rd919, 1;
	add.s64 	%rd921, %rd920, %rd918;
	shr.u64 	%rd922, %rd921, 30;
	mul.lo.s64 	%rd923, %rd922, 2147483647;
	sub.s64 	%rd1929, %rd917, %rd923;
$L__BB2_154:
	shr.u64 	%rd195, %rd1927, 1;
	mul.lo.s64 	%rd924, %rd1928, %rd1928;
	mul.hi.u64 	%rd925, %rd924, -9223372032559808509;
	shr.u64 	%rd926, %rd925, 30;
	mul.lo.s64 	%rd927, %rd926, 2147483647;
	sub.s64 	%rd1928, %rd924, %rd927;
	setp.gt.u64 	%p276, %rd1927, 1;
	mov.u64 	%rd1927, %rd195;
	@%p276 bra 	$L__BB2_152;
$L__BB2_155:
	setp.lt.u32 	%p277, %r54, 3;
	mul.lo.s64 	%rd930, %rd1929, %rd35;
	mul.hi.u64 	%rd931, %rd930, 8589934597;
	sub.s64 	%rd932, %rd930, %rd931;
	shr.u64 	%rd933, %rd932, 1;
	add.s64 	%rd934, %rd933, %rd931;
	shr.u64 	%rd935, %rd934, 30;
	cvt.u32.u64 	%r1844, %rd935;
	mov.b64 	%rd936, 2147483647;
	cvt.u32.u64 	%r1845, %rd936;
	mul.lo.s32 	%r1846, %r1844, %r1845;
	cvt.u32.u64 	%r1847, %rd930;
	sub.s32 	%r6128, %r1847, %r1846;
	mov.b64 	%rd1934, 0;
	@%p277 bra 	$L__BB2_158;
	and.b32  	%r160, %r4, 2147483644;
	mov.b32 	%r6127, 0;
	mov.b64 	%rd1934, 0;
$L__BB2_157:
	mul.hi.u32 	%r1849, %r6128, -1131474031;
	shr.u32 	%r1850, %r1849, 15;
	mul.lo.s32 	%r1851, %r1850, 44488;
	sub.s32 	%r1852, %r6128, %r1851;
	mul.lo.s32 	%r1853, %r1852, 48271;
	mul.lo.s32 	%r1854, %r1850, 3399;
	setp.lt.u32 	%p278, %r1853, %r1854;
	xor.b32  	%r1855, %r1854, 2147483647;
	neg.s32 	%r1856, %r1854;
	selp.b32 	%r1857, %r1855, %r1856, %p278;
	add.s32 	%r1858, %r1857, %r1853;
	add.s32 	%r1859, %r1858, -1;
	cvt.rn.f64.u32 	%fd379, %r1859;
	div.rn.f64 	%fd380, %fd379, 0d41DFFFFFFF800000;
	mul.hi.u32 	%r1860, %r1858, -1131474031;
	shr.u32 	%r1861, %r1860, 15;
	mul.lo.s32 	%r1862, %r1861, 44488;
	sub.s32 	%r1863, %r1858, %r1862;
	mul.lo.s32 	%r1864, %r1863, 48271;
	mul.lo.s32 	%r1865, %r1861, 3399;
	setp.lt.u32 	%p279, %r1864, %r1865;
	xor.b32  	%r1866, %r1865, 2147483647;
	neg.s32 	%r1867, %r1865;
	selp.b32 	%r1868, %r1866, %r1867, %p279;
	add.s32 	%r1869, %r1868, %r1864;
	add.s32 	%r1870, %r1869, -1;
	cvt.rn.f64.u32 	%fd381, %r1870;
	div.rn.f64 	%fd382, %fd381, 0d41DFFFFFFF800000;
	mul.f64 	%fd383, %fd382, %fd382;
	fma.rn.f64 	%fd384, %fd380, %fd380, %fd383;
	setp.le.f64 	%p280, %fd384, 0d3FF0000000000000;
	selp.u64 	%rd938, 1, 0, %p280;
	add.s64 	%rd939, %rd1934, %rd938;
	mul.hi.u32 	%r1871, %r1869, -1131474031;
	shr.u32 	%r1872, %r1871, 15;
	mul.lo.s32 	%r1873, %r1872, 44488;
	sub.s32 	%r1874, %r1869, %r1873;
	mul.lo.s32 	%r1875, %r1874, 48271;
	mul.lo.s32 	%r1876, %r1872, 3399;
	setp.lt.u32 	%p281, %r1875, %r1876;
	xor.b32  	%r1877, %r1876, 2147483647;
	neg.s32 	%r1878, %r1876;
	selp.b32 	%r1879, %r1877, %r1878, %p281;
	add.s32 	%r1880, %r1879, %r1875;
	add.s32 	%r1881, %r1880, -1;
	cvt.rn.f64.u32 	%fd385, %r1881;
	div.rn.f64 	%fd386, %fd385, 0d41DFFFFFFF800000;
	mul.hi.u32 	%r1882, %r1880, -1131474031;
	shr.u32 	%r1883, %r1882, 15;
	mul.lo.s32 	%r1884, %r1883, 44488;
	sub.s32 	%r1885, %r1880, %r1884;
	mul.lo.s32 	%r1886, %r1885, 48271;
	mul.lo.s32 	%r1887, %r1883, 3399;
	setp.lt.u32 	%p282, %r1886, %r1887;
	xor.b32  	%r1888, %r1887, 2147483647;
	neg.s32 	%r1889, %r1887;
	selp.b32 	%r1890, %r1888, %r1889, %p282;
	add.s32 	%r1891, %r1890, %r1886;
	add.s32 	%r1892, %r1891, -1;
	cvt.rn.f64.u32 	%fd387, %r1892;
	div.rn.f64 	%fd388, %fd387, 0d41DFFFFFFF800000;
	mul.f64 	%fd389, %fd388, %fd388;
	fma.rn.f64 	%fd390, %fd386, %fd386, %fd389;
	setp.le.f64 	%p283, %fd390, 0d3FF0000000000000;
	selp.u64 	%rd940, 1, 0, %p283;
	add.s64 	%rd941, %rd939, %rd940;
	mul.hi.u32 	%r1893, %r1891, -1131474031;
	shr.u32 	%r1894, %r1893, 15;
	mul.lo.s32 	%r1895, %r1894, 44488;
	sub.s32 	%r1896, %r1891, %r1895;
	mul.lo.s32 	%r1897, %r1896, 48271;
	mul.lo.s32 	%r1898, %r1894, 3399;
	setp.lt.u32 	%p284, %r1897, %r1898;
	xor.b32  	%r1899, %r1898, 2147483647;
	neg.s32 	%r1900, %r1898;
	selp.b32 	%r1901, %r1899, %r1900, %p284;
	add.s32 	%r1902, %r1901, %r1897;
	add.s32 	%r1903, %r1902, -1;
	cvt.rn.f64.u32 	%fd391, %r1903;
	div.rn.f64 	%fd392, %fd391, 0d41DFFFFFFF800000;
	mul.hi.u32 	%r1904, %r1902, -1131474031;
	shr.u32 	%r1905, %r1904, 15;
	mul.lo.s32 	%r1906, %r1905, 44488;
	sub.s32 	%r1907, %r1902, %r1906;
	mul.lo.s32 	%r1908, %r1907, 48271;
	mul.lo.s32 	%r1909, %r1905, 3399;
	setp.lt.u32 	%p285, %r1908, %r1909;
	xor.b32  	%r1910, %r1909, 2147483647;
	neg.s32 	%r1911, %r1909;
	selp.b32 	%r1912, %r1910, %r1911, %p285;
	add.s32 	%r1913, %r1912, %r1908;
	add.s32 	%r1914, %r1913, -1;
	cvt.rn.f64.u32 	%fd393, %r1914;
	div.rn.f64 	%fd394, %fd393, 0d41DFFFFFFF800000;
	mul.f64 	%fd395, %fd394, %fd394;
	fma.rn.f64 	%fd396, %fd392, %fd392, %fd395;
	setp.le.f64 	%p286, %fd396, 0d3FF0000000000000;
	selp.u64 	%rd942, 1, 0, %p286;
	add.s64 	%rd943, %rd941, %rd942;
	mul.hi.u32 	%r1915, %r1913, -1131474031;
	shr.u32 	%r1916, %r1915, 15;
	mul.lo.s32 	%r1917, %r1916, 44488;
	sub.s32 	%r1918, %r1913, %r1917;
	mul.lo.s32 	%r1919, %r1918, 48271;
	mul.lo.s32 	%r1920, %r1916, 3399;
	setp.lt.u32 	%p287, %r1919, %r1920;
	xor.b32  	%r1921, %r1920, 2147483647;
	neg.s32 	%r1922, %r1920;
	selp.b32 	%r1923, %r1921, %r1922, %p287;
	add.s32 	%r1924, %r1923, %r1919;
	add.s32 	%r1925, %r1924, -1;
	cvt.rn.f64.u32 	%fd397, %r1925;
	div.rn.f64 	%fd398, %fd397, 0d41DFFFFFFF800000;
	mul.hi.u32 	%r1926, %r1924, -1131474031;
	shr.u32 	%r1927, %r1926, 15;
	mul.lo.s32 	%r1928, %r1927, 44488;
	sub.s32 	%r1929, %r1924, %r1928;
	mul.lo.s32 	%r1930, %r1929, 48271;
	mul.lo.s32 	%r1931, %r1927, 3399;
	setp.lt.u32 	%p288, %r1930, %r1931;
	xor.b32  	%r1932, %r1931, 2147483647;
	neg.s32 	%r1933, %r1931;
	selp.b32 	%r1934, %r1932, %r1933, %p288;
	add.s32 	%r6128, %r1934, %r1930;
	add.s32 	%r1935, %r6128, -1;
	cvt.rn.f64.u32 	%fd399, %r1935;
	div.rn.f64 	%fd400, %fd399, 0d41DFFFFFFF800000;
	mul.f64 	%fd401, %fd400, %fd400;
	fma.rn.f64 	%fd402, %fd398, %fd398, %fd401;
	setp.le.f64 	%p289, %fd402, 0d3FF0000000000000;
	selp.u64 	%rd944, 1, 0, %p289;
	add.s64 	%rd1934, %rd943, %rd944;
	add.s32 	%r6127, %r6127, 4;
	setp.ne.s32 	%p290, %r6127, %r160;
	@%p290 bra 	$L__BB2_157;
$L__BB2_158:
	setp.eq.s32 	%p291, %r57, 0;
	@%p291 bra 	$L__BB2_162;
	mul.hi.u32 	%r1936, %r6128, -1131474031;
	shr.u32 	%r1937, %r1936, 15;
	mul.lo.s32 	%r1938, %r1937, 44488;
	sub.s32 	%r1939, %r6128, %r1938;
	mul.lo.s32 	%r1940, %r1939, 48271;
	mul.lo.s32 	%r1941, %r1937, 3399;
	setp.lt.u32 	%p292, %r1940, %r1941;
	xor.b32  	%r1942, %r1941, 2147483647;
	neg.s32 	%r1943, %r1941;
	selp.b32 	%r1944, %r1942, %r1943, %p292;
	add.s32 	%r1945, %r1944, %r1940;
	add.s32 	%r1946, %r1945, -1;
	cvt.rn.f64.u32 	%fd403, %r1946;
	div.rn.f64 	%fd404, %fd403, 0d41DFFFFFFF800000;
	mul.hi.u32 	%r1947, %r1945, -1131474031;
	shr.u32 	%r1948, %r1947, 15;
	mul.lo.s32 	%r1949, %r1948, 44488;
	sub.s32 	%r1950, %r1945, %r1949;
	mul.lo.s32 	%r1951, %r1950, 48271;
	mul.lo.s32 	%r1952, %r1948, 3399;
	setp.lt.u32 	%p293, %r1951, %r1952;
	xor.b32  	%r1953, %r1952, 2147483647;
	neg.s32 	%r1954, %r1952;
	selp.b32 	%r1955, %r1953, %r1954, %p293;
	add.s32 	%r166, %r1955, %r1951;
	add.s32 	%r1956, %r166, -1;
	cvt.rn.f64.u32 	%fd405, %r1956;
	div.rn.f64 	%fd406, %fd405, 0d41DFFFFFFF800000;
	mul.f64 	%fd407, %fd406, %fd406;
	fma.rn.f64 	%fd408, %fd404, %fd404, %fd407;
	setp.le.f64 	%p294, %fd408, 0d3FF0000000000000;
	selp.u64 	%rd945, 1, 0, %p294;
	add.s64 	%rd1934, %rd1934, %rd945;
	setp.eq.s32 	%p295, %r57, 1;
	@%p295 bra 	$L__BB2_162;
	mul.hi.u32 	%r1957, %r166, -1131474031;
	shr.u32 	%r1958, %r1957, 15;
	mul.lo.s32 	%r1959, %r1958, 44488;
	sub.s32 	%r1960, %r166, %r1959;
	mul.lo.s32 	%r1961, %r1960, 48271;
	mul.lo.s32 	%r1962, %r1958, 3399;
	setp.lt.u32 	%p296, %r1961, %r1962;
	xor.b32  	%r1963, %r1962, 2147483647;
	neg.s32 	%r1964, %r1962;
	selp.b32 	%r1965, %r1963, %r1964, %p296;
	add.s32 	%r1966, %r1965, %r1961;
	add.s32 	%r1967, %r1966, -1;
	cvt.rn.f64.u32 	%fd409, %r1967;
	div.rn.f64 	%fd410, %fd409, 0d41DFFFFFFF800000;
	mul.hi.u32 	%r1968, %r1966, -1131474031;
	shr.u32 	%r1969, %r1968, 15;
	mul.lo.s32 	%r1970, %r1969, 44488;
	sub.s32 	%r1971, %r1966, %r1970;
	mul.lo.s32 	%r1972, %r1971, 48271;
	mul.lo.s32 	%r1973, %r1969, 3399;
	setp.lt.u32 	%p297, %r1972, %r1973;
	xor.b32  	%r1974, %r1973, 2147483647;
	neg.s32 	%r1975, %r1973;
	selp.b32 	%r1976, %r1974, %r1975, %p297;
	add.s32 	%r167, %r1976, %r1972;
	add.s32 	%r1977, %r167, -1;
	cvt.rn.f64.u32 	%fd411, %r1977;
	div.rn.f64 	%fd412, %fd411, 0d41DFFFFFFF800000;
	mul.f64 	%fd413, %fd412, %fd412;
	fma.rn.f64 	%fd414, %fd410, %fd410, %fd413;
	setp.le.f64 	%p298, %fd414, 0d3FF0000000000000;
	selp.u64 	%rd946, 1, 0, %p298;
	add.s64 	%rd1934, %rd1934, %rd946;
	setp.eq.s32 	%p299, %r57, 2;
	@%p299 bra 	$L__BB2_162;
	mul.hi.u32 	%r1978, %r167, -1131474031;
	shr.u32 	%r1979, %r1978, 15;
	mul.lo.s32 	%r1980, %r1979, 44488;
	sub.s32 	%r1981, %r167, %r1980;
	mul.lo.s32 	%r1982, %r1981, 48271;
	mul.lo.s32 	%r1983, %r1979, 3399;
	setp.lt.u32 	%p300, %r1982, %r1983;
	xor.b32  	%r1984, %r1983, 2147483647;
	neg.s32 	%r1985, %r1983;
	selp.b32 	%r1986, %r1984, %r1985, %p300;
	add.s32 	%r1987, %r1986, %r1982;
	add.s32 	%r1988, %r1987, -1;
	cvt.rn.f64.u32 	%fd415, %r1988;
	div.rn.f64 	%fd416, %fd415, 0d41DFFFFFFF800000;
	mul.hi.u32 	%r1989, %r1987, -1131474031;
	shr.u32 	%r1990, %r1989, 15;
	mul.lo.s32 	%r1991, %r1990, 44488;
	sub.s32 	%r1992, %r1987, %r1991;
	mul.lo.s32 	%r1993, %r1992, 48271;
	mul.lo.s32 	%r1994, %r1990, 3399;
	setp.lt.u32 	%p301, %r1993, %r1994;
	xor.b32  	%r1995, %r1994, 2147483647;
	neg.s32 	%r1996, %r1994;
	selp.b32 	%r1997, %r1995, %r1996, %p301;
	add.s32 	%r1998, %r1997, %r1993;
	add.s32 	%r1999, %r1998, -1;
	cvt.rn.f64.u32 	%fd417, %r1999;
	div.rn.f64 	%fd418, %fd417, 0d41DFFFFFFF800000;
	mul.f64 	%fd419, %fd418, %fd418;
	fma.rn.f64 	%fd420, %fd416, %fd416, %fd419;
	setp.le.f64 	%p302, %fd420, 0d3FF0000000000000;
	selp.u64 	%rd947, 1, 0, %p302;
	add.s64 	%rd1934, %rd1934, %rd947;
$L__BB2_162:
	cvt.u32.u64 	%r168, %rd1934;
	add.s32 	%r169, %r79, %r147;
	setp.eq.s32 	%p303, %r169, 0;
	mov.b64 	%rd1938, 1;
	@%p303 bra 	$L__BB2_167;
	cvt.s64.s32 	%rd1936, %r169;
	mov.b64 	%rd1937, 48271;
	mov.b64 	%rd1938, 1;
$L__BB2_164:
	and.b64  	%rd951, %rd1936, 1;
	setp.eq.b64 	%p304, %rd951, 1;
	not.pred 	%p305, %p304;
	@%p305 bra 	$L__BB2_166;
	mul.lo.s64 	%rd952, %rd1938, %rd1937;
	mul.hi.u64 	%rd953, %rd952, 8589934597;
	sub.s64 	%rd954, %rd952, %rd953;
	shr.u64 	%rd955, %rd954, 1;
	add.s64 	%rd956, %rd955, %rd953;
	shr.u64 	%rd957, %rd956, 30;
	mul.lo.s64 	%rd958, %rd957, 2147483647;
	sub.s64 	%rd1938, %rd952, %rd958;
$L__BB2_166:
	shr.u64 	%rd212, %rd1936, 1;
	mul.lo.s64 	%rd959, %rd1937, %rd1937;
	mul.hi.u64 	%rd960, %rd959, -9223372032559808509;
	shr.u64 	%rd961, %rd960, 30;
	mul.lo.s64 	%rd962, %rd961, 2147483647;
	sub.s64 	%rd1937, %rd959, %rd962;
	setp.gt.u64 	%p306, %rd1936, 1;
	mov.u64 	%rd1936, %rd212;
	@%p306 bra 	$L__BB2_164;
$L__BB2_167:
	setp.lt.u32 	%p307, %r54, 3;
	mul.lo.s64 	%rd965, %rd1938, %rd35;
	mul.hi.u64 	%rd966, %rd965, 8589934597;
	sub.s64 	%rd967, %rd965, %rd966;
	shr.u64 	%rd968, %rd967, 1;
	add.s64 	%rd969, %rd968, %rd966;
	shr.u64 	%rd970, %rd969, 30;
	cvt.u32.u64 	%r2000, %rd970;
	mov.b64 	%rd971, 2147483647;
	cvt.u32.u64 	%r2001, %rd971;
	mul.lo.s32 	%r2002, %r2000, %r2001;
	cvt.u32.u64 	%r2003, %rd965;
	sub.s32 	%r6131, %r2003, %r2002;
	mov.b64 	%rd1943, 0;
	@%p307 bra 	$L__BB2_170;
	mov.b32 	%r6130, 0;
	mov.b64 	%rd1943, 0;
	and.b32  	%r2092, %r4, 2147483644;
$L__BB2_169:
	mul.hi.u32 	%r2005, %r6131, -1131474031;
	shr.u32 	%r2006, %r2005, 15;
	mul.lo.s32 	%r2007, %r2006, 44488;
	sub.s32 	%r2008, %r6131, %r2007;
	mul.lo.s32 	%r2009, %r2008, 48271;
	mul.lo.s32 	%r2010, %r2006, 3399;
	setp.lt.u32 	%p308, %r2009, %r2010;
	xor.b32  	%r2011, %r2010, 2147483647;
	neg.s32 	%r2012, %r2010;
	selp.b32 	%r2013, %r2011, %r2012, %p308;
	add.s32 	%r2014, %r2013, %r2009;
	add.s32 	%r2015, %r2014, -1;
	cvt.rn.f64.u32 	%fd421, %r2015;
	div.rn.f64 	%fd422, %fd421, 0d41DFFFFFFF800000;
	mul.hi.u32 	%r2016, %r2014, -1131474031;
	shr.u32 	%r2017, %r2016, 15;
	mul.lo.s32 	%r2018, %r2017, 44488;
	sub.s32 	%r2019, %r2014, %r2018;
	mul.lo.s32 	%r2020, %r2019, 48271;
	mul.lo.s32 	%r2021, %r2017, 3399;
	setp.lt.u32 	%p309, %r2020, %r2021;
	xor.b32  	%r2022, %r2021, 2147483647;
	neg.s32 	%r2023, %r2021;
	selp.b32 	%r2024, %r2022, %r2023, %p309;
	add.s32 	%r2025, %r2024, %r2020;
	add.s32 	%r2026, %r2025, -1;
	cvt.rn.f64.u32 	%fd423, %r2026;
	div.rn.f64 	%fd424, %fd423, 0d41DFFFFFFF800000;
	mul.f64 	%fd425, %fd424, %fd424;
	fma.rn.f64 	%fd426, %fd422, %fd422, %fd425;
	setp.le.f64 	%p310, %fd426, 0d3FF0000000000000;
	selp.u64 	%rd973, 1, 0, %p310;
	add.s64 	%rd974, %rd1943, %rd973;
	mul.hi.u32 	%r2027, %r2025, -1131474031;
	shr.u32 	%r2028, %r2027, 15;
	mul.lo.s32 	%r2029, %r2028, 44488;
	sub.s32 	%r2030, %r2025, %r2029;
	mul.lo.s32 	%r2031, %r2030, 48271;
	mul.lo.s32 	%r2032, %r2028, 3399;
	setp.lt.u32 	%p311, %r2031, %r2032;
	xor.b32  	%r2033, %r2032, 2147483647;
	neg.s32 	%r2034, %r2032;
	selp.b32 	%r2035, %r2033, %r2034, %p311;
	add.s32 	%r2036, %r2035, %r2031;
	add.s32 	%r2037, %r2036, -1;
	cvt.rn.f64.u32 	%fd427, %r2037;
	div.rn.f64 	%fd428, %fd427, 0d41DFFFFFFF800000;
	mul.hi.u32 	%r2038, %r2036, -1131474031;
	shr.u32 	%r2039, %r2038, 15;
	mul.lo.s32 	%r2040, %r2039, 44488;
	sub.s32 	%r2041, %r2036, %r2040;
	mul.lo.s32 	%r2042, %r2041, 48271;
	mul.lo.s32 	%r2043, %r2039, 3399;
	setp.lt.u32 	%p312, %r2042, %r2043;
	xor.b32  	%r2044, %r2043, 2147483647;
	neg.s32 	%r2045, %r2043;
	selp.b32 	%r2046, %r2044, %r2045, %p312;
	add.s32 	%r2047, %r2046, %r2042;
	add.s32 	%r2048, %r2047, -1;
	cvt.rn.f64.u32 	%fd429, %r2048;
	div.rn.f64 	%fd430, %fd429, 0d41DFFFFFFF800000;
	mul.f64 	%fd431, %fd430, %fd430;
	fma.rn.f64 	%fd432, %fd428, %fd428, %fd431;
	setp.le.f64 	%p313, %fd432, 0d3FF0000000000000;
	selp.u64 	%rd975, 1, 0, %p313;
	add.s64 	%rd976, %rd974, %rd975;
	mul.hi.u32 	%r2049, %r2047, -1131474031;
	shr.u32 	%r2050, %r2049, 15;
	mul.lo.s32 	%r2051, %r2050, 44488;
	sub.s32 	%r2052, %r2047, %r2051;
	mul.lo.s32 	%r2053, %r2052, 48271;
	mul.lo.s32 	%r2054, %r2050, 3399;
	setp.lt.u32 	%p314, %r2053, %r2054;
	xor.b32  	%r2055, %r2054, 2147483647;
	neg.s32 	%r2056, %r2054;
	selp.b32 	%r2057, %r2055, %r2056, %p314;
	add.s32 	%r2058, %r2057, %r2053;
	add.s32 	%r2059, %r2058, -1;
	cvt.rn.f64.u32 	%fd433, %r2059;
	div.rn.f64 	%fd434, %fd433, 0d41DFFFFFFF800000;
	mul.hi.u32 	%r2060, %r2058, -1131474031;
	shr.u32 	%r2061, %r2060, 15;
	mul.lo.s32 	%r2062, %r2061, 44488;
	sub.s32 	%r2063, %r2058, %r2062;
	mul.lo.s32 	%r2064, %r2063, 48271;
	mul.lo.s32 	%r2065, %r2061, 3399;
	setp.lt.u32 	%p315, %r2064, %r2065;
	xor.b32  	%r2066, %r2065, 2147483647;
	neg.s32 	%r2067, %r2065;
	selp.b32 	%r2068, %r2066, %r2067, %p315;
	add.s32 	%r2069, %r2068, %r2064;
	add.s32 	%r2070, %r2069, -1;
	cvt.rn.f64.u32 	%fd435, %r2070;
	div.rn.f64 	%fd436, %fd435, 0d41DFFFFFFF800000;
	mul.f64 	%fd437, %fd436, %fd436;
	fma.rn.f64 	%fd438, %fd434, %fd434, %fd437;
	setp.le.f64 	%p316, %fd438, 0d3FF0000000000000;
	selp.u64 	%rd977, 1, 0, %p316;
	add.s64 	%rd978, %rd976, %rd977;
	mul.hi.u32 	%r2071, %r2069, -1131474031;
	shr.u32 	%r2072, %r2071, 15;
	mul.lo.s32 	%r2073, %r2072, 44488;
	sub.s32 	%r2074, %r2069, %r2073;
	mul.lo.s32 	%r2075, %r2074, 48271;
	mul.lo.s32 	%r2076, %r2072, 3399;
	setp.lt.u32 	%p317, %r2075, %r2076;
	xor.b32  	%r2077, %r2076, 2147483647;
	neg.s32 	%r2078, %r2076;
	selp.b32 	%r2079, %r2077, %r2078, %p317;
	add.s32 	%r2080, %r2079, %r2075;
	add.s32 	%r2081, %r2080, -1;
	cvt.rn.f64.u32 	%fd439, %r2081;
	div.rn.f64 	%fd440, %fd439, 0d41DFFFFFFF800000;
	mul.hi.u32 	%r2082, %r2080, -1131474031;
	shr.u32 	%r2083, %r2082, 15;
	mul.lo.s32 	%r2084, %r2083, 44488;
	sub.s32 	%r2085, %r2080, %r2084;
	mul.lo.s32 	%r2086, %r2085, 48271;
	mul.lo.s32 	%r2087, %r2083, 3399;
	setp.lt.u32 	%p318, %r2086, %r2087;
	xor.b32  	%r2088, %r2087, 2147483647;
	neg.s32 	%r2089, %r2087;
	selp.b32 	%r2090, %r2088, %r2089, %p318;
	add.s32 	%r6131, %r2090, %r2086;
	add.s32 	%r2091, %r6131, -1;
	cvt.rn.f64.u32 	%fd441, %r2091;
	div.rn.f64 	%fd442, %fd441, 0d41DFFFFFFF800000;
	mul.f64 	%fd443, %fd442, %fd442;
	fma.rn.f64 	%fd444, %fd440, %fd440, %fd443;
	setp.le.f64 	%p319, %fd444, 0d3FF0000000000000;
	selp.u64 	%rd979, 1, 0, %p319;
	add.s64 	%rd1943, %rd978, %rd979;
	add.s32 	%r6130, %r6130, 4;
	setp.ne.s32 	%p320, %r6130, %r2092;
	@%p320 bra 	$L__BB2_169;
$L__BB2_170:
	setp.eq.s32 	%p321, %r57, 0;
	@%p321 bra 	$L__BB2_174;
	mul.hi.u32 	%r2093, %r6131, -1131474031;
	shr.u32 	%r2094, %r2093, 15;
	mul.lo.s32 	%r2095, %r2094, 44488;
	sub.s32 	%r2096, %r6131, %r2095;
	mul.lo.s32 	%r2097, %r2096, 48271;
	mul.lo.s32 	%r2098, %r2094, 3399;
	setp.lt.u32 	%p322, %r2097, %r2098;
	xor.b32  	%r2099, %r2098, 2147483647;
	neg.s32 	%r2100, %r2098;
	selp.b32 	%r2101, %r2099, %r2100, %p322;
	add.s32 	%r2102, %r2101, %r2097;
	add.s32 	%r2103, %r2102, -1;
	cvt.rn.f64.u32 	%fd445, %r2103;
	div.rn.f64 	%fd446, %fd445, 0d41DFFFFFFF800000;
	mul.hi.u32 	%r2104, %r2102, -1131474031;
	shr.u32 	%r2105, %r2104, 15;
	mul.lo.s32 	%r2106, %r2105, 44488;
	sub.s32 	%r2107, %r2102, %r2106;
	mul.lo.s32 	%r2108, %r2107, 48271;
	mul.lo.s32 	%r2109, %r2105, 3399;
	setp.lt.u32 	%p323, %r2108, %r2109;
	xor.b32  	%r2110, %r2109, 2147483647;
	neg.s32 	%r2111, %r2109;
	selp.b32 	%r2112, %r2110, %r2111, %p323;
	add.s32 	%r176, %r2112, %r2108;
	add.s32 	%r2113, %r176, -1;
	cvt.rn.f64.u32 	%fd447, %r2113;
	div.rn.f64 	%fd448, %fd447, 0d41DFFFFFFF800000;
	mul.f64 	%fd449, %fd448, %fd448;
	fma.rn.f64 	%fd450, %fd446, %fd446, %fd449;
	setp.le.f64 	%p324, %fd450, 0d3FF0000000000000;
	selp.u64 	%rd980, 1, 0, %p324;
	add.s64 	%rd1943, %rd1943, %rd980;
	setp.eq.s32 	%p325, %r57, 1;
	@%p325 bra 	$L__BB2_174;
	mul.hi.u32 	%r2114, %r176, -1131474031;
	shr.u32 	%r2115, %r2114, 15;
	mul.lo.s32 	%r2116, %r2115, 44488;
	sub.s32 	%r2117, %r176, %r2116;
	mul.lo.s32 	%r2118, %r2117, 48271;
	mul.lo.s32 	%r2119, %r2115, 3399;
	setp.lt.u32 	%p326, %r2118, %r2119;
	xor.b32  	%r2120, %r2119, 2147483647;
	neg.s32 	%r2121, %r2119;
	selp.b32 	%r2122, %r2120, %r2121, %p326;
	add.s32 	%r2123, %r2122, %r2118;
	add.s32 	%r2124, %r2123, -1;
	cvt.rn.f64.u32 	%fd451, %r2124;
	div.rn.f64 	%fd452, %fd451, 0d41DFFFFFFF800000;
	mul.hi.u32 	%r2125, %r2123, -1131474031;
	shr.u32 	%r2126, %r2125, 15;
	mul.lo.s32 	%r2127, %r2126, 44488;
	sub.s32 	%r2128, %r2123, %r2127;
	mul.lo.s32 	%r2129, %r2128, 48271;
	mul.lo.s32 	%r2130, %r2126, 3399;
	setp.lt.u32 	%p327, %r2129, %r2130;
	xor.b32  	%r2131, %r2130, 2147483647;
	neg.s32 	%r2132, %r2130;
	selp.b32 	%r2133, %r2131, %r2132, %p327;
	add.s32 	%r177, %r2133, %r2129;
	add.s32 	%r2134, %r177, -1;
	cvt.rn.f64.u32 	%fd453, %r2134;
	div.rn.f64 	%fd454, %fd453, 0d41DFFFFFFF800000;
	mul.f64 	%fd455, %fd454, %fd454;
	fma.rn.f64 	%fd456, %fd452, %fd452, %fd455;
	setp.le.f64 	%p328, %fd456, 0d3FF0000000000000;
	selp.u64 	%rd981, 1, 0, %p328;
	add.s64 	%rd1943, %rd1943, %rd981;
	setp.eq.s32 	%p329, %r57, 2;
	@%p329 bra 	$L__BB2_174;
	mul.hi.u32 	%r2135, %r177, -1131474031;
	shr.u32 	%r2136, %r2135, 15;
	mul.lo.s32 	%r2137, %r2136, 44488;
	sub.s32 	%r2138, %r177, %r2137;
	mul.lo.s32 	%r2139, %r2138, 48271;
	mul.lo.s32 	%r2140, %r2136, 3399;
	setp.lt.u32 	%p330, %r2139, %r2140;
	xor.b32  	%r2141, %r2140, 2147483647;
	neg.s32 	%r2142, %r2140;
	selp.b32 	%r2143, %r2141, %r2142, %p330;
	add.s32 	%r2144, %r2143, %r2139;
	add.s32 	%r2145, %r2144, -1;
	cvt.rn.f64.u32 	%fd457, %r2145;
	div.rn.f64 	%fd458, %fd457, 0d41DFFFFFFF800000;
	mul.hi.u32 	%r2146, %r2144, -1131474031;
	shr.u32 	%r2147, %r2146, 15;
	mul.lo.s32 	%r2148, %r2147, 44488;
	sub.s32 	%r2149, %r2144, %r2148;
	mul.lo.s32 	%r2150, %r2149, 48271;
	mul.lo.s32 	%r2151, %r2147, 3399;
	setp.lt.u32 	%p331, %r2150, %r2151;
	xor.b32  	%r2152, %r2151, 2147483647;
	neg.s32 	%r2153, %r2151;
	selp.b32 	%r2154, %r2152, %r2153, %p331;
	add.s32 	%r2155, %r2154, %r2150;
	add.s32 	%r2156, %r2155, -1;
	cvt.rn.f64.u32 	%fd459, %r2156;
	div.rn.f64 	%fd460, %fd459, 0d41DFFFFFFF800000;
	mul.f64 	%fd461, %fd460, %fd460;
	fma.rn.f64 	%fd462, %fd458, %fd458, %fd461;
	setp.le.f64 	%p332, %fd462, 0d3FF0000000000000;
	selp.u64 	%rd982, 1, 0, %p332;
	add.s64 	%rd1943, %rd1943, %rd982;
$L__BB2_174:
	cvt.u32.u64 	%r178, %rd1943;
	add.s32 	%r179, %r169, %r67;
	setp.eq.s32 	%p333, %r179, 0;
	mov.b64 	%rd1947, 1;
	@%p333 bra 	$L__BB2_179;
	cvt.s64.s32 	%rd1945, %r179;
	mov.b64 	%rd1946, 48271;
	mov.b64 	%rd1947, 1;
$L__BB2_176:
	and.b64  	%rd986, %rd1945, 1;
	setp.eq.b64 	%p334, %rd986, 1;
	not.pred 	%p335, %p334;
	@%p335 bra 	$L__BB2_178;
	mul.lo.s64 	%rd987, %rd1947, %rd1946;
	mul.hi.u64 	%rd988, %rd987, 8589934597;
	sub.s64 	%rd989, %rd987, %rd988;
	shr.u64 	%rd990, %rd989, 1;
	add.s64 	%rd991, %rd990, %rd988;
	shr.u64 	%rd992, %rd991, 30;
	mul.lo.s64 	%rd993, %rd992, 2147483647;
	sub.s64 	%rd1947, %rd987, %rd993;
$L__BB2_178:
	shr.u64 	%rd229, %rd1945, 1;
	mul.lo.s64 	%rd994, %rd1946, %rd1946;
	mul.hi.u64 	%rd995, %rd994, -9223372032559808509;
	shr.u64 	%rd996, %rd995, 30;
	mul.lo.s64 	%rd997, %rd996, 2147483647;
	sub.s64 	%rd1946, %rd994, %rd997;
	setp.gt.u64 	%p336, %rd1945, 1;
	mov.u64 	%rd1945, %rd229;
	@%p336 bra 	$L__BB2_176;
$L__BB2_179:
	setp.lt.u32 	%p337, %r54, 3;
	mul.lo.s64 	%rd1000, %rd1947, %rd35;
	mul.hi.u64 	%rd1001, %rd1000, 8589934597;
	sub.s64 	%rd1002, %rd1000, %rd1001;
	shr.u64 	%rd1003, %rd1002, 1;
	add.s64 	%rd1004, %rd1003, %rd1001;
	shr.u64 	%rd1005, %rd1004, 30;
	cvt.u32.u64 	%r2157, %rd1005;
	mov.b64 	%rd1006, 2147483647;
	cvt.u32.u64 	%r2158, %rd1006;
	mul.lo.s32 	%r2159, %r2157, %r2158;
	cvt.u32.u64 	%r2160, %rd1000;
	sub.s32 	%r6134, %r2160, %r2159;
	mov.b64 	%rd1952, 0;
	@%p337 bra 	$L__BB2_182;
	mov.b32 	%r6133, 0;
	mov.b64 	%rd1952, 0;
	and.b32  	%r2249, %r4, 2147483644;
$L__BB2_181:
	mul.hi.u32 	%r2162, %r6134, -1131474031;
	shr.u32 	%r2163, %r2162, 15;
	mul.lo.s32 	%r2164, %r2163, 44488;
	sub.s32 	%r2165, %r6134, %r2164;
	mul.lo.s32 	%r2166, %r2165, 48271;
	mul.lo.s32 	%r2167, %r2163, 3399;
	setp.lt.u32 	%p338, %r2166, %r2167;
	xor.b32  	%r2168, %r2167, 2147483647;
	neg.s32 	%r2169, %r2167;
	selp.b32 	%r2170, %r2168, %r2169, %p338;
	add.s32 	%r2171, %r2170, %r2166;
	add.s32 	%r2172, %r2171, -1;
	cvt.rn.f64.u32 	%fd463, %r2172;
	div.rn.f64 	%fd464, %fd463, 0d41DFFFFFFF800000;
	mul.hi.u32 	%r2173, %r2171, -1131474031;
	shr.u32 	%r2174, %r2173, 15;
	mul.lo.s32 	%r2175, %r2174, 44488;
	sub.s32 	%r2176, %r2171, %r2175;
	mul.lo.s32 	%r2177, %r2176, 48271;
	mul.lo.s32 	%r2178, %r2174, 3399;
	setp.lt.u32 	%p339, %r2177, %r2178;
	xor.b32  	%r2179, %r2178, 2147483647;
	neg.s32 	%r2180, %r2178;
	selp.b32 	%r2181, %r2179, %r2180, %p339;
	add.s32 	%r2182, %r2181, %r2177;
	add.s32 	%r2183, %r2182, -1;
	cvt.rn.f64.u32 	%fd465, %r2183;
	div.rn.f64 	%fd466, %fd465, 0d41DFFFFFFF800000;
	mul.f64 	%fd467, %fd466, %fd466;
	fma.rn.f64 	%fd468, %fd464, %fd464, %fd467;
	setp.le.f64 	%p340, %fd468, 0d3FF0000000000000;
	selp.u64 	%rd1008, 1, 0, %p340;
	add.s64 	%rd1009, %rd1952, %rd1008;
	mul.hi.u32 	%r2184, %r2182, -1131474031;
	shr.u32 	%r2185, %r2184, 15;
	mul.lo.s32 	%r2186, %r2185, 44488;
	sub.s32 	%r2187, %r2182, %r2186;
	mul.lo.s32 	%r2188, %r2187, 48271;
	mul.lo.s32 	%r2189, %r2185, 3399;
	setp.lt.u32 	%p341, %r2188, %r2189;
	xor.b32  	%r2190, %r2189, 2147483647;
	neg.s32 	%r2191, %r2189;
	selp.b32 	%r2192, %r2190, %r2191, %p341;
	add.s32 	%r2193, %r2192, %r2188;
	add.s32 	%r2194, %r2193, -1;
	cvt.rn.f64.u32 	%fd469, %r2194;
	div.rn.f64 	%fd470, %fd469, 0d41DFFFFFFF800000;
	mul.hi.u32 	%r2195, %r2193, -1131474031;
	shr.u32 	%r2196, %r2195, 15;
	mul.lo.s32 	%r2197, %r2196, 44488;
	sub.s32 	%r2198, %r2193, %r2197;
	mul.lo.s32 	%r2199, %r2198, 48271;
	mul.lo.s32 	%r2200, %r2196, 3399;
	setp.lt.u32 	%p342, %r2199, %r2200;
	xor.b32  	%r2201, %r2200, 2147483647;
	neg.s32 	%r2202, %r2200;
	selp.b32 	%r2203, %r2201, %r2202, %p342;
	add.s32 	%r2204, %r2203, %r2199;
	add.s32 	%r2205, %r2204, -1;
	cvt.rn.f64.u32 	%fd471, %r2205;
	div.rn.f64 	%fd472, %fd471, 0d41DFFFFFFF800000;
	mul.f64 	%fd473, %fd472, %fd472;
	fma.rn.f64 	%fd474, %fd470, %fd470, %fd473;
	setp.le.f64 	%p343, %fd474, 0d3FF0000000000000;
	selp.u64 	%rd1010, 1, 0, %p343;
	add.s64 	%rd1011, %rd1009, %rd1010;
	mul.hi.u32 	%r2206, %r2204, -1131474031;
	shr.u32 	%r2207, %r2206, 15;
	mul.lo.s32 	%r2208, %r2207, 44488;
	sub.s32 	%r2209, %r2204, %r2208;
	mul.lo.s32 	%r2210, %r2209, 48271;
	mul.lo.s32 	%r2211, %r2207, 3399;
	setp.lt.u32 	%p344, %r2210, %r2211;
	xor.b32  	%r2212, %r2211, 2147483647;
	neg.s32 	%r2213, %r2211;
	selp.b32 	%r2214, %r2212, %r2213, %p344;
	add.s32 	%r2215, %r2214, %r2210;
	add.s32 	%r2216, %r2215, -1;
	cvt.rn.f64.u32 	%fd475, %r2216;
	div.rn.f64 	%fd476, %fd475, 0d41DFFFFFFF800000;
	mul.hi.u32 	%r2217, %r2215, -1131474031;
	shr.u32 	%r2218, %r2217, 15;
	mul.lo.s32 	%r2219, %r2218, 44488;
	sub.s32 	%r2220, %r2215, %r2219;
	mul.lo.s32 	%r2221, %r2220, 48271;
	mul.lo.s32 	%r2222, %r2218, 3399;
	setp.lt.u32 	%p345, %r2221, %r2222;
	xor.b32  	%r2223, %r2222, 2147483647;
	neg.s32 	%r2224, %r2222;
	selp.b32 	%r2225, %r2223, %r2224, %p345;
	add.s32 	%r2226, %r2225, %r2221;
	add.s32 	%r2227, %r2226, -1;
	cvt.rn.f64.u32 	%fd477, %r2227;
	div.rn.f64 	%fd478, %fd477, 0d41DFFFFFFF800000;
	mul.f64 	%fd479, %fd478, %fd478;
	fma.rn.f64 	%fd480, %fd476, %fd476, %fd479;
	setp.le.f64 	%p346, %fd480, 0d3FF0000000000000;
	selp.u64 	%rd1012, 1, 0, %p346;
	add.s64 	%rd1013, %rd1011, %rd1012;
	mul.hi.u32 	%r2228, %r2226, -1131474031;
	shr.u32 	%r2229, %r2228, 15;
	mul.lo.s32 	%r2230, %r2229, 44488;
	sub.s32 	%r2231, %r2226, %r2230;
	mul.lo.s32 	%r2232, %r2231, 48271;
	mul.lo.s32 	%r2233, %r2229, 3399;
	setp.lt.u32 	%p347, %r2232, %r2233;
	xor.b32  	%r2234, %r2233, 2147483647;
	neg.s32 	%r2235, %r2233;
	selp.b32 	%r2236, %r2234, %r2235, %p347;
	add.s32 	%r2237, %r2236, %r2232;
	add.s32 	%r2238, %r2237, -1;
	cvt.rn.f64.u32 	%fd481, %r2238;
	div.rn.f64 	%fd482, %fd481, 0d41DFFFFFFF800000;
	mul.hi.u32 	%r2239, %r2237, -1131474031;
	shr.u32 	%r2240, %r2239, 15;
	mul.lo.s32 	%r2241, %r2240, 44488;
	sub.s32 	%r2242, %r2237, %r2241;
	mul.lo.s32 	%r2243, %r2242, 48271;
	mul.lo.s32 	%r2244, %r2240, 3399;
	setp.lt.u32 	%p348, %r2243, %r2244;
	xor.b32  	%r2245, %r2244, 2147483647;
	neg.s32 	%r2246, %r2244;
	selp.b32 	%r2247, %r2245, %r2246, %p348;
	add.s32 	%r6134, %r2247, %r2243;
	add.s32 	%r2248, %r6134, -1;
	cvt.rn.f64.u32 	%fd483, %r2248;
	div.rn.f64 	%fd484, %fd483, 0d41DFFFFFFF800000;
	mul.f64 	%fd485, %fd484, %fd484;
	fma.rn.f64 	%fd486, %fd482, %fd482, %fd485;
	setp.le.f64 	%p349, %fd486, 0d3FF0000000000000;
	selp.u64 	%rd1014, 1, 0, %p349;
	add.s64 	%rd1952, %rd1013, %rd1014;
	add.s32 	%r6133, %r6133, 4;
	setp.ne.s32 	%p350, %r6133, %r2249;
	@%p350 bra 	$L__BB2_181;
$L__BB2_182:
	setp.eq.s32 	%p351, %r57, 0;
	@%p351 bra 	$L__BB2_186;
	mul.hi.u32 	%r2250, %r6134, -1131474031;
	shr.u32 	%r2251, %r2250, 15;
	mul.lo.s32 	%r2252, %r2251, 44488;
	sub.s32 	%r2253, %r6134, %r2252;
	mul.lo.s32 	%r2254, %r2253, 48271;
	mul.lo.s32 	%r2255, %r2251, 3399;
	setp.lt.u32 	%p352, %r2254, %r2255;
	xor.b32  	%r2256, %r2255, 2147483647;
	neg.s32 	%r2257, %r2255;
	selp.b32 	%r2258, %r2256, %r2257, %p352;
	add.s32 	%r2259, %r2258, %r2254;
	add.s32 	%r2260, %r2259, -1;
	cvt.rn.f64.u32 	%fd487, %r2260;
	div.rn.f64 	%fd488, %fd487, 0d41DFFFFFFF800000;
	mul.hi.u32 	%r2261, %r2259, -1131474031;
	shr.u32 	%r2262, %r2261, 15;
	mul.lo.s32 	%r2263, %r2262, 44488;
	sub.s32 	%r2264, %r2259, %r2263;
	mul.lo.s32 	%r2265, %r2264, 48271;
	mul.lo.s32 	%r2266, %r2262, 3399;
	setp.lt.u32 	%p353, %r2265, %r2266;
	xor.b32  	%r2267, %r2266, 2147483647;
	neg.s32 	%r2268, %r2266;
	selp.b32 	%r2269, %r2267, %r2268, %p353;
	add.s32 	%r186, %r2269, %r2265;
	add.s32 	%r2270, %r186, -1;
	cvt.rn.f64.u32 	%fd489, %r2270;
	div.rn.f64 	%fd490, %fd489, 0d41DFFFFFFF800000;
	mul.f64 	%fd491, %fd490, %fd490;
	fma.rn.f64 	%fd492, %fd488, %fd488, %fd491;
	setp.le.f64 	%p354, %fd492, 0d3FF0000000000000;
	selp.u64 	%rd1015, 1, 0, %p354;
	add.s64 	%rd1952, %rd1952, %rd1015;
	setp.eq.s32 	%p355, %r57, 1;
	@%p355 bra 	$L__BB2_186;
	mul.hi.u32 	%r2271, %r186, -1131474031;
	shr.u32 	%r2272, %r2271, 15;
	mul.lo.s32 	%r2273, %r2272, 44488;
	sub.s32 	%r2274, %r186, %r2273;
	mul.lo.s32 	%r2275, %r2274, 48271;
	mul.lo.s32 	%r2276, %r2272, 3399;
	setp.lt.u32 	%p356, %r2275, %r2276;
	xor.b32  	%r2277, %r2276, 2147483647;
	neg.s32 	%r2278, %r2276;
	selp.b32 	%r2279, %r2277, %r2278, %p356;
	add.s32 	%r2280, %r2279, %r2275;
	add.s32 	%r2281, %r2280, -1;
	cvt.rn.f64.u32 	%fd493, %r2281;
	div.rn.f64 	%fd494, %fd493, 0d41DFFFFFFF800000;
	mul.hi.u32 	%r2282, %r2280, -1131474031;
	shr.u32 	%r2283, %r2282, 15;
	mul.lo.s32 	%r2284, %r2283, 44488;
	sub.s32 	%r2285, %r2280, %r2284;
	mul.lo.s32 	%r2286, %r2285, 48271;
	mul.lo.s32 	%r2287, %r2283, 3399;
	setp.lt.u32 	%p357, %r2286, %r2287;
	xor.b32  	%r2288, %r2287, 2147483647;
	neg.s32 	%r2289, %r2287;
	selp.b32 	%r2290, %r2288, %r2289, %p357;
	add.s32 	%r187, %r2290, %r2286;
	add.s32 	%r2291, %r187, -1;
	cvt.rn.f64.u32 	%fd495, %r2291;
	div.rn.f64 	%fd496, %fd495, 0d41DFFFFFFF800000;
	mul.f64 	%fd497, %fd496, %fd496;
	fma.rn.f64 	%fd498, %fd494, %fd494, %fd497;
	setp.le.f64 	%p358, %fd498, 0d3FF0000000000000;
	selp.u64 	%rd1016, 1, 0, %p358;
	add.s64 	%rd1952, %rd1952, %rd1016;
	setp.eq.s32 	%p359, %r57, 2;
	@%p359 bra 	$L__BB2_186;
	mul.hi.u32 	%r2292, %r187, -1131474031;
	shr.u32 	%r2293, %r2292, 15;
	mul.lo.s32 	%r2294, %r2293, 44488;
	sub.s32 	%r2295, %r187, %r2294;
	mul.lo.s32 	%r2296, %r2295, 48271;
	mul.lo.s32 	%r2297, %r2293, 3399;
	setp.lt.u32 	%p360, %r2296, %r2297;
	xor.b32  	%r2298, %r2297, 2147483647;
	neg.s32 	%r2299, %r2297;
	selp.b32 	%r2300, %r2298, %r2299, %p360;
	add.s32 	%r2301, %r2300, %r2296;
	add.s32 	%r2302, %r2301, -1;
	cvt.rn.f64.u32 	%fd499, %r2302;
	div.rn.f64 	%fd500, %fd499, 0d41DFFFFFFF800000;
	mul.hi.u32 	%r2303, %r2301, -1131474031;
	shr.u32 	%r2304, %r2303, 15;
	mul.lo.s32 	%r2305, %r2304, 44488;
	sub.s32 	%r2306, %r2301, %r2305;
	mul.lo.s32 	%r2307, %r2306, 48271;
	mul.lo.s32 	%r2308, %r2304, 3399;
	setp.lt.u32 	%p361, %r2307, %r2308;
	xor.b32  	%r2309, %r2308, 2147483647;
	neg.s32 	%r2310, %r2308;
	selp.b32 	%r2311, %r2309, %r2310, %p361;
	add.s32 	%r2312, %r2311, %r2307;
	add.s32 	%r2313, %r2312, -1;
	cvt.rn.f64.u32 	%fd501, %r2313;
	div.rn.f64 	%fd502, %fd501, 0d41DFFFFFFF800000;
	mul.f64 	%fd503, %fd502, %fd502;
	fma.rn.f64 	%fd504, %fd500, %fd500, %fd503;
	setp.le.f64 	%p362, %fd504, 0d3FF0000000000000;
	selp.u64 	%rd1017, 1, 0, %p362;
	add.s64 	%rd1952, %rd1952, %rd1017;
$L__BB2_186:
	cvt.u32.u64 	%r188, %rd1952;
	add.s32 	%r189, %r102, %r147;
	setp.eq.s32 	%p363, %r189, 0;
	mov.b64 	%rd1956, 1;
	@%p363 bra 	$L__BB2_191;
	cvt.s64.s32 	%rd1954, %r189;
	mov.b64 	%rd1955, 48271;
	mov.b64 	%rd1956, 1;
$L__BB2_188:
	and.b64  	%rd1021, %rd1954, 1;
	setp.eq.b64 	%p364, %rd1021, 1;
	not.pred 	%p365, %p364;
	@%p365 bra 	$L__BB2_190;
	mul.lo.s64 	%rd1022, %rd1956, %rd1955;
	mul.hi.u64 	%rd1023, %rd1022, 8589934597;
	sub.s64 	%rd1024, %rd1022, %rd1023;
	shr.u64 	%rd1025, %rd1024, 1;
	add.s64 	%rd1026, %rd1025, %rd1023;
	shr.u64 	%rd1027, %rd1026, 30;
	mul.lo.s64 	%rd1028, %rd1027, 2147483647;
	sub.s64 	%rd1956, %rd1022, %rd1028;
$L__BB2_190:
	shr.u64 	%rd246, %rd1954, 1;
	mul.lo.s64 	%rd1029, %rd1955, %rd1955;
	mul.hi.u64 	%rd1030, %rd1029, -9223372032559808509;
	shr.u64 	%rd1031, %rd1030, 30;
	mul.lo.s64 	%rd1032, %rd1031, 2147483647;
	sub.s64 	%rd1955, %rd1029, %rd1032;
	setp.gt.u64 	%p366, %rd1954, 1;
	mov.u64 	%rd1954, %rd246;
	@%p366 bra 	$L__BB2_188;
$L__BB2_191:
	setp.lt.u32 	%p367, %r54, 3;
	mul.lo.s64 	%rd1035, %rd1956, %rd35;
	mul.hi.u64 	%rd1036, %rd1035, 8589934597;
	sub.s64 	%rd1037, %rd1035, %rd1036;
	shr.u64 	%rd1038, %rd1037, 1;
	add.s64 	%rd1039, %rd1038, %rd1036;
	shr.u64 	%rd1040, %rd1039, 30;
	cvt.u32.u64 	%r2314, %rd1040;
	mov.b64 	%rd1041, 2147483647;
	cvt.u32.u64 	%r2315, %rd1041;
	mul.lo.s32 	%r2316, %r2314, %r2315;
	cvt.u32.u64 	%r2317, %rd1035;
	sub.s32 	%r6137, %r2317, %r2316;
	mov.b64 	%rd1961, 0;
	@%p367 bra 	$L__BB2_194;
	mov.b32 	%r6136, 0;
	mov.b64 	%rd1961, 0;
	and.b32  	%r2406, %r4, 2147483644;
$L__BB2_193:
	mul.hi.u32 	%r2319, %r6137, -1131474031;
	shr.u32 	%r2320, %r2319, 15;
	mul.lo.s32 	%r2321, %r2320, 44488;
	sub.s32 	%r2322, %r6137, %r2321;
	mul.lo.s32 	%r2323, %r2322, 48271;
	mul.lo.s32 	%r2324, %r2320, 3399;
	setp.lt.u32 	%p368, %r2323, %r2324;
	xor.b32  	%r2325, %r2324, 2147483647;
	neg.s32 	%r2326, %r2324;
	selp.b32 	%r2327, %r2325, %r2326, %p368;
	add.s32 	%r2328, %r2327, %r2323;
	add.s32 	%r2329, %r2328, -1;
	cvt.rn.f64.u32 	%fd505, %r2329;
	div.rn.f64 	%fd506, %fd505, 0d41DFFFFFFF800000;
	mul.hi.u32 	%r2330, %r2328, -1131474031;
	shr.u32 	%r2331, %r2330, 15;
	mul.lo.s32 	%r2332, %r2331, 44488;
	sub.s32 	%r2333, %r2328, %r2332;
	mul.lo.s32 	%r2334, %r2333, 48271;
	mul.lo.s32 	%r2335, %r2331, 3399;
	setp.lt.u32 	%p369, %r2334, %r2335;
	xor.b32  	%r2336, %r2335, 2147483647;
	neg.s32 	%r2337, %r2335;
	selp.b32 	%r2338, %r2336, %r2337, %p369;
	add.s32 	%r2339, %r2338, %r2334;
	add.s32 	%r2340, %r2339, -1;
	cvt.rn.f64.u32 	%fd507, %r2340;
	div.rn.f64 	%fd508, %fd507, 0d41DFFFFFFF800000;
	mul.f64 	%fd509, %fd508, %fd508;
	fma.rn.f64 	%fd510, %fd506, %fd506, %fd509;
	setp.le.f64 	%p370, %fd510, 0d3FF0000000000000;
	selp.u64 	%rd1043, 1, 0, %p370;
	add.s64 	%rd1044, %rd1961, %rd1043;
	mul.hi.u32 	%r2341, %r2339, -1131474031;
	shr.u32 	%r2342, %r2341, 15;
	mul.lo.s32 	%r2343, %r2342, 44488;
	sub.s32 	%r2344, %r2339, %r2343;
	mul.lo.s32 	%r2345, %r2344, 48271;
	mul.lo.s32 	%r2346, %r2342, 3399;
	setp.lt.u32 	%p371, %r2345, %r2346;
	xor.b32  	%r2347, %r2346, 2147483647;
	neg.s32 	%r2348, %r2346;
	selp.b32 	%r2349, %r2347, %r2348, %p371;
	add.s32 	%r2350, %r2349, %r2345;
	add.s32 	%r2351, %r2350, -1;
	cvt.rn.f64.u32 	%fd511, %r2351;
	div.rn.f64 	%fd512, %fd511, 0d41DFFFFFFF800000;
	mul.hi.u32 	%r2352, %r2350, -1131474031;
	shr.u32 	%r2353, %r2352, 15;
	mul.lo.s32 	%r2354, %r2353, 44488;
	sub.s32 	%r2355, %r2350, %r2354;
	mul.lo.s32 	%r2356, %r2355, 48271;
	mul.lo.s32 	%r2357, %r2353, 3399;
	setp.lt.u32 	%p372, %r2356, %r2357;
	xor.b32  	%r2358, %r2357, 2147483647;
	neg.s32 	%r2359, %r2357;
	selp.b32 	%r2360, %r2358, %r2359, %p372;
	add.s32 	%r2361, %r2360, %r2356;
	add.s32 	%r2362, %r2361, -1;
	cvt.rn.f64.u32 	%fd513, %r2362;
	div.rn.f64 	%fd514, %fd513, 0d41DFFFFFFF800000;
	mul.f64 	%fd515, %fd514, %fd514;
	fma.rn.f64 	%fd516, %fd512, %fd512, %fd515;
	setp.le.f64 	%p373, %fd516, 0d3FF0000000000000;
	selp.u64 	%rd1045, 1, 0, %p373;
	add.s64 	%rd1046, %rd1044, %rd1045;
	mul.hi.u32 	%r2363, %r2361, -1131474031;
	shr.u32 	%r2364, %r2363, 15;
	mul.lo.s32 	%r2365, %r2364, 44488;
	sub.s32 	%r2366, %r2361, %r2365;
	mul.lo.s32 	%r2367, %r2366, 48271;
	mul.lo.s32 	%r2368, %r2364, 3399;
	setp.lt.u32 	%p374, %r2367, %r2368;
	xor.b32  	%r2369, %r2368, 2147483647;
	neg.s32 	%r2370, %r2368;
	selp.b32 	%r2371, %r2369, %r2370, %p374;
	add.s32 	%r2372, %r2371, %r2367;
	add.s32 	%r2373, %r2372, -1;
	cvt.rn.f64.u32 	%fd517, %r2373;
	div.rn.f64 	%fd518, %fd517, 0d41DFFFFFFF800000;
	mul.hi.u32 	%r2374, %r2372, -1131474031;
	shr.u32 	%r2375, %r2374, 15;
	mul.lo.s32 	%r2376, %r2375, 44488;
	sub.s32 	%r2377, %r2372, %r2376;
	mul.lo.s32 	%r2378, %r2377, 48271;
	mul.lo.s32 	%r2379, %r2375, 3399;
	setp.lt.u32 	%p375, %r2378, %r2379;
	xor.b32  	%r2380, %r2379, 2147483647;
	neg.s32 	%r2381, %r2379;
	selp.b32 	%r2382, %r2380, %r2381, %p375;
	add.s32 	%r2383, %r2382, %r2378;
	add.s32 	%r2384, %r2383, -1;
	cvt.rn.f64.u32 	%fd519, %r2384;
	div.rn.f64 	%fd520, %fd519, 0d41DFFFFFFF800000;
	mul.f64 	%fd521, %fd520, %fd520;
	fma.rn.f64 	%fd522, %fd518, %fd518, %fd521;
	setp.le.f64 	%p376, %fd522, 0d3FF0000000000000;
	selp.u64 	%rd1047, 1, 0, %p376;
	add.s64 	%rd1048, %rd1046, %rd1047;
	mul.hi.u32 	%r2385, %r2383, -1131474031;
	shr.u32 	%r2386, %r2385, 15;
	mul.lo.s32 	%r2387, %r2386, 44488;
	sub.s32 	%r2388, %r2383, %r2387;
	mul.lo.s32 	%r2389, %r2388, 48271;
	mul.lo.s32 	%r2390, %r2386, 3399;
	setp.lt.u32 	%p377, %r2389, %r2390;
	xor.b32  	%r2391, %r2390, 2147483647;
	neg.s32 	%r2392, %r2390;
	selp.b32 	%r2393, %r2391, %r2392, %p377;
	add.s32 	%r2394, %r2393, %r2389;
	add.s32 	%r2395, %r2394, -1;
	cvt.rn.f64.u32 	%fd523, %r2395;
	div.rn.f64 	%fd524, %fd523, 0d41DFFFFFFF800000;
	mul.hi.u32 	%r2396, %r2394, -1131474031;
	shr.u32 	%r2397, %r2396, 15;
	mul.lo.s32 	%r2398, %r2397, 44488;
	sub.s32 	%r2399, %r2394, %r2398;
	mul.lo.s32 	%r2400, %r2399, 48271;
	mul.lo.s32 	%r2401, %r2397, 3399;
	setp.lt.u32 	%p378, %r2400, %r2401;
	xor.b32  	%r2402, %r2401, 2147483647;
	neg.s32 	%r2403, %r2401;
	selp.b32 	%r2404, %r2402, %r2403, %p378;
	add.s32 	%r6137, %r2404, %r2400;
	add.s32 	%r2405, %r6137, -1;
	cvt.rn.f64.u32 	%fd525, %r2405;
	div.rn.f64 	%fd526, %fd525, 0d41DFFFFFFF800000;
	mul.f64 	%fd527, %fd526, %fd526;
	fma.rn.f64 	%fd528, %fd524, %fd524, %fd527;
	setp.le.f64 	%p379, %fd528, 0d3FF0000000000000;
	selp.u64 	%rd1049, 1, 0, %p379;
	add.s64 	%rd1961, %rd1048, %rd1049;
	add.s32 	%r6136, %r6136, 4;
	setp.ne.s32 	%p380, %r6136, %r2406;
	@%p380 bra 	$L__BB2_193;
$L__BB2_194:
	setp.eq.s32 	%p381, %r57, 0;
	@%p381 bra 	$L__BB2_198;
	mul.hi.u32 	%r2407, %r6137, -1131474031;
	shr.u32 	%r2408, %r2407, 15;
	mul.lo.s32 	%r2409, %r2408, 44488;
	sub.s32 	%r2410, %r6137, %r2409;
	mul.lo.s32 	%r2411, %r2410, 48271;
	mul.lo.s32 	%r2412, %r2408, 3399;
	setp.lt.u32 	%p382, %r2411, %r2412;
	xor.b32  	%r2413, %r2412, 2147483647;
	neg.s32 	%r2414, %r2412;
	selp.b32 	%r2415, %r2413, %r2414, %p382;
	add.s32 	%r2416, %r2415, %r2411;
	add.s32 	%r2417, %r2416, -1;
	cvt.rn.f64.u32 	%fd529, %r2417;
	div.rn.f64 	%fd530, %fd529, 0d41DFFFFFFF800000;
	mul.hi.u32 	%r2418, %r2416, -1131474031;
	shr.u32 	%r2419, %r2418, 15;
	mul.lo.s32 	%r2420, %r2419, 44488;
	sub.s32 	%r2421, %r2416, %r2420;
	mul.lo.s32 	%r2422, %r2421, 48271;
	mul.lo.s32 	%r2423, %r2419, 3399;
	setp.lt.u32 	%p383, %r2422, %r2423;
	xor.b32  	%r2424, %r2423, 2147483647;
	neg.s32 	%r2425, %r2423;
	selp.b32 	%r2426, %r2424, %r2425, %p383;
	add.s32 	%r196, %r2426, %r2422;
	add.s32 	%r2427, %r196, -1;
	cvt.rn.f64.u32 	%fd531, %r2427;
	div.rn.f64 	%fd532, %fd531, 0d41DFFFFFFF800000;
	mul.f64 	%fd533, %fd532, %fd532;
	fma.rn.f64 	%fd534, %fd530, %fd530, %fd533;
	setp.le.f64 	%p384, %fd534, 0d3FF0000000000000;
	selp.u64 	%rd1050, 1, 0, %p384;
	add.s64 	%rd1961, %rd1961, %rd1050;
	setp.eq.s32 	%p385, %r57, 1;
	@%p385 bra 	$L__BB2_198;
	mul.hi.u32 	%r2428, %r196, -1131474031;
	shr.u32 	%r2429, %r2428, 15;
	mul.lo.s32 	%r2430, %r2429, 44488;
	sub.s32 	%r2431, %r196, %r2430;
	mul.lo.s32 	%r2432, %r2431, 48271;
	mul.lo.s32 	%r2433, %r2429, 3399;
	setp.lt.u32 	%p386, %r2432, %r2433;
	xor.b32  	%r2434, %r2433, 2147483647;
	neg.s32 	%r2435, %r2433;
	selp.b32 	%r2436, %r2434, %r2435, %p386;
	add.s32 	%r2437, %r2436, %r2432;
	add.s32 	%r2438, %r2437, -1;
	cvt.rn.f64.u32 	%fd535, %r2438;
	div.rn.f64 	%fd536, %fd535, 0d41DFFFFFFF800000;
	mul.hi.u32 	%r2439, %r2437, -1131474031;
	shr.u32 	%r2440, %r2439, 15;
	mul.lo.s32 	%r2441, %r2440, 44488;
	sub.s32 	%r2442, %r2437, %r2441;
	mul.lo.s32 	%r2443, %r2442, 48271;
	mul.lo.s32 	%r2444, %r2440, 3399;
	setp.lt.u32 	%p387, %r2443, %r2444;
	xor.b32  	%r2445, %r2444, 2147483647;
	neg.s32 	%r2446, %r2444;
	selp.b32 	%r2447, %r2445, %r2446, %p387;
	add.s32 	%r197, %r2447, %r2443;
	add.s32 	%r2448, %r197, -1;
	cvt.rn.f64.u32 	%fd537, %r2448;
	div.rn.f64 	%fd538, %fd537, 0d41DFFFFFFF800000;
	mul.f64 	%fd539, %fd538, %fd538;
	fma.rn.f64 	%fd540, %fd536, %fd536, %fd539;
	setp.le.f64 	%p388, %fd540, 0d3FF0000000000000;
	selp.u64 	%rd1051, 1, 0, %p388;
	add.s64 	%rd1961, %rd1961, %rd1051;
	setp.eq.s32 	%p389, %r57, 2;
	@%p389 bra 	$L__BB2_198;
	mul.hi.u32 	%r2449, %r197, -1131474031;
	shr.u32 	%r2450, %r2449, 15;
	mul.lo.s32 	%r2451, %r2450, 44488;
	sub.s32 	%r2452, %r197, %r2451;
	mul.lo.s32 	%r2453, %r2452, 48271;
	mul.lo.s32 	%r2454, %r2450, 3399;
	setp.lt.u32 	%p390, %r2453, %r2454;
	xor.b32  	%r2455, %r2454, 2147483647;
	neg.s32 	%r2456, %r2454;
	selp.b32 	%r2457, %r2455, %r2456, %p390;
	add.s32 	%r2458, %r2457, %r2453;
	add.s32 	%r2459, %r2458, -1;
	cvt.rn.f64.u32 	%fd541, %r2459;
	div.rn.f64 	%fd542, %fd541, 0d41DFFFFFFF800000;
	mul.hi.u32 	%r2460, %r2458, -1131474031;
	shr.u32 	%r2461, %r2460, 15;
	mul.lo.s32 	%r2462, %r2461, 44488;
	sub.s32 	%r2463, %r2458, %r2462;
	mul.lo.s32 	%r2464, %r2463, 48271;
	mul.lo.s32 	%r2465, %r2461, 3399;
	setp.lt.u32 	%p391, %r2464, %r2465;
	xor.b32  	%r2466, %r2465, 2147483647;
	neg.s32 	%r2467, %r2465;
	selp.b32 	%r2468, %r2466, %r2467, %p391;
	add.s32 	%r2469, %r2468, %r2464;
	add.s32 	%r2470, %r2469, -1;
	cvt.rn.f64.u32 	%fd543, %r2470;
	div.rn.f64 	%fd544, %fd543, 0d41DFFFFFFF800000;
	mul.f64 	%fd545, %fd544, %fd544;
	fma.rn.f64 	%fd546, %fd542, %fd542, %fd545;
	setp.le.f64 	%p392, %fd546, 0d3FF0000000000000;
	selp.u64 	%rd1052, 1, 0, %p392;
	add.s64 	%rd1961, %rd1961, %rd1052;
$L__BB2_198:
	cvt.u32.u64 	%r198, %rd1961;
	add.s32 	%r199, %r189, %r67;
	setp.eq.s32 	%p393, %r199, 0;
	mov.b64 	%rd1965, 1;
	@%p393 bra 	$L__BB2_203;
	cvt.s64.s32 	%rd1963, %r199;
	mov.b64 	%rd1964, 48271;
	mov.b64 	%rd1965, 1;
$L__BB2_200:
	and.b64  	%rd1056, %rd1963, 1;
	setp.eq.b64 	%p394, %rd1056, 1;
	not.pred 	%p395, %p394;
	@%p395 bra 	$L__BB2_202;
	mul.lo.s64 	%rd1057, %rd1965, %rd1964;
	mul.hi.u64 	%rd1058, %rd1057, 8589934597;
	sub.s64 	%rd1059, %rd1057, %rd1058;
	shr.u64 	%rd1060, %rd1059, 1;
	add.s64 	%rd1061, %rd1060, %rd1058;
	shr.u64 	%rd1062, %rd1061, 30;
	mul.lo.s64 	%rd1063, %rd1062, 2147483647;
	sub.s64 	%rd1965, %rd1057, %rd1063;
$L__BB2_202:
	shr.u64 	%rd263, %rd1963, 1;
	mul.lo.s64 	%rd1064, %rd1964, %rd1964;
	mul.hi.u64 	%rd1065, %rd1064, -9223372032559808509;
	shr.u64 	%rd1066, %rd1065, 30;
	mul.lo.s64 	%rd1067, %rd1066, 2147483647;
	sub.s64 	%rd1964, %rd1064, %rd1067;
	setp.gt.u64 	%p396, %rd1963, 1;
	mov.u64 	%rd1963, %rd263;
	@%p396 bra 	$L__BB2_200;
$L__BB2_203:
	mul.lo.s64 	%rd1070, %rd1965, %rd35;
	mul.hi.u64 	%rd1071, %rd1070, 8589934597;
	sub.s64 	%rd1072, %rd1070, %rd1071;
	shr.u64 	%rd1073, %rd1072, 1;
	add.s64 	%rd1074, %rd1073, %rd1071;
	shr.u64 	%rd1075, %rd1074, 30;
	cvt.u32.u64 	%r2471, %rd1075;
	mov.b64 	%rd1076, 2147483647;
	cvt.u32.u64 	%r2472, %rd1076;
	mul.lo.s32 	%r2473, %r2471, %r2472;
	cvt.u32.u64 	%r2474, %rd1070;
	sub.s32 	%r6140, %r2474, %r2473;
	mov.b64 	%rd1970, 0;
	@%p367 bra 	$L__BB2_206;
	mov.b32 	%r6139, 0;
	mov.b64 	%rd1970, 0;
	and.b32  	%r2563, %r4, 2147483644;
$L__BB2_205:
	mul.hi.u32 	%r2476, %r6140, -1131474031;
	shr.u32 	%r2477, %r2476, 15;
	mul.lo.s32 	%r2478, %r2477, 44488;
	sub.s32 	%r2479, %r6140, %r2478;
	mul.lo.s32 	%r2480, %r2479, 48271;
	mul.lo.s32 	%r2481, %r2477, 3399;
	setp.lt.u32 	%p398, %r2480, %r2481;
	xor.b32  	%r2482, %r2481, 2147483647;
	neg.s32 	%r2483, %r2481;
	selp.b32 	%r2484, %r2482, %r2483, %p398;
	add.s32 	%r2485, %r2484, %r2480;
	add.s32 	%r2486, %r2485, -1;
	cvt.rn.f64.u32 	%fd547, %r2486;
	div.rn.f64 	%fd548, %fd547, 0d41DFFFFFFF800000;
	mul.hi.u32 	%r2487, %r2485, -1131474031;
	shr.u32 	%r2488, %r2487, 15;
	mul.lo.s32 	%r2489, %r2488, 44488;
	sub.s32 	%r2490, %r2485, %r2489;
	mul.lo.s32 	%r2491, %r2490, 48271;
	mul.lo.s32 	%r2492, %r2488, 3399;
	setp.lt.u32 	%p399, %r2491, %r2492;
	xor.b32  	%r2493, %r2492, 2147483647;
	neg.s32 	%r2494, %r2492;
	selp.b32 	%r2495, %r2493, %r2494, %p399;
	add.s32 	%r2496, %r2495, %r2491;
	add.s32 	%r2497, %r2496, -1;
	cvt.rn.f64.u32 	%fd549, %r2497;
	div.rn.f64 	%fd550, %fd549, 0d41DFFFFFFF800000;
	mul.f64 	%fd551, %fd550, %fd550;
	fma.rn.f64 	%fd552, %fd548, %fd548, %fd551;
	setp.le.f64 	%p400, %fd552, 0d3FF0000000000000;
	selp.u64 	%rd1078, 1, 0, %p400;
	add.s64 	%rd1079, %rd1970, %rd1078;
	mul.hi.u32 	%r2498, %r2496, -1131474031;
	shr.u32 	%r2499, %r2498, 15;
	mul.lo.s32 	%r2500, %r2499, 44488;
	sub.s32 	%r2501, %r2496, %r2500;
	mul.lo.s32 	%r2502, %r2501, 48271;
	mul.lo.s32 	%r2503, %r2499, 3399;
	setp.lt.u32 	%p401, %r2502, %r2503;
	xor.b32  	%r2504, %r2503, 2147483647;
	neg.s32 	%r2505, %r2503;
	selp.b32 	%r2506, %r2504, %r2505, %p401;
	add.s32 	%r2507, %r2506, %r2502;
	add.s32 	%r2508, %r2507, -1;
	cvt.rn.f64.u32 	%fd553, %r2508;
	div.rn.f64 	%fd554, %fd553, 0d41DFFFFFFF800000;
	mul.hi.u32 	%r2509, %r2507, -1131474031;
	shr.u32 	%r2510, %r2509, 15;
	mul.lo.s32 	%r2511, %r2510, 44488;
	sub.s32 	%r2512, %r2507, %r2511;
	mul.lo.s32 	%r2513, %r2512, 48271;
	mul.lo.s32 	%r2514, %r2510, 3399;
	setp.lt.u32 	%p402, %r2513, %r2514;
	xor.b32  	%r2515, %r2514, 2147483647;
	neg.s32 	%r2516, %r2514;
	selp.b32 	%r2517, %r2515, %r2516, %p402;
	add.s32 	%r2518, %r2517, %r2513;
	add.s32 	%r2519, %r2518, -1;
	cvt.rn.f64.u32 	%fd555, %r2519;
	div.rn.f64 	%fd556, %fd555, 0d41DFFFFFFF800000;
	mul.f64 	%fd557, %fd556, %fd556;
	fma.rn.f64 	%fd558, %fd554, %fd554, %fd557;
	setp.le.f64 	%p403, %fd558, 0d3FF0000000000000;
	selp.u64 	%rd1080, 1, 0, %p403;
	add.s64 	%rd1081, %rd1079, %rd1080;
	mul.hi.u32 	%r2520, %r2518, -1131474031;
	shr.u32 	%r2521, %r2520, 15;
	mul.lo.s32 	%r2522, %r2521, 44488;
	sub.s32 	%r2523, %r2518, %r2522;
	mul.lo.s32 	%r2524, %r2523, 48271;
	mul.lo.s32 	%r2525, %r2521, 3399;
	setp.lt.u32 	%p404, %r2524, %r2525;
	xor.b32  	%r2526, %r2525, 2147483647;
	neg.s32 	%r2527, %r2525;
	selp.b32 	%r2528, %r2526, %r2527, %p404;
	add.s32 	%r2529, %r2528, %r2524;
	add.s32 	%r2530, %r2529, -1;
	cvt.rn.f64.u32 	%fd559, %r2530;
	div.rn.f64 	%fd560, %fd559, 0d41DFFFFFFF800000;
	mul.hi.u32 	%r2531, %r2529, -1131474031;
	shr.u32 	%r2532, %r2531, 15;
	mul.lo.s32 	%r2533, %r2532, 44488;
	sub.s32 	%r2534, %r2529, %r2533;
	mul.lo.s32 	%r2535, %r2534, 48271;
	mul.lo.s32 	%r2536, %r2532, 3399;
	setp.lt.u32 	%p405, %r2535, %r2536;
	xor.b32  	%r2537, %r2536, 2147483647;
	neg.s32 	%r2538, %r2536;
	selp.b32 	%r2539, %r2537, %r2538, %p405;
	add.s32 	%r2540, %r2539, %r2535;
	add.s32 	%r2541, %r2540, -1;
	cvt.rn.f64.u32 	%fd561, %r2541;
	div.rn.f64 	%fd562, %fd561, 0d41DFFFFFFF800000;
	mul.f64 	%fd563, %fd562, %fd562;
	fma.rn.f64 	%fd564, %fd560, %fd560, %fd563;
	setp.le.f64 	%p406, %fd564, 0d3FF0000000000000;
	selp.u64 	%rd1082, 1, 0, %p406;
	add.s64 	%rd1083, %rd1081, %rd1082;
	mul.hi.u32 	%r2542, %r2540, -1131474031;
	shr.u32 	%r2543, %r2542, 15;
	mul.lo.s32 	%r2544, %r2543, 44488;
	sub.s32 	%r2545, %r2540, %r2544;
	mul.lo.s32 	%r2546, %r2545, 48271;
	mul.lo.s32 	%r2547, %r2543, 3399;
	setp.lt.u32 	%p407, %r2546, %r2547;
	xor.b32  	%r2548, %r2547, 2147483647;
	neg.s32 	%r2549, %r2547;
	selp.b32 	%r2550, %r2548, %r2549, %p407;
	add.s32 	%r2551, %r2550, %r2546;
	add.s32 	%r2552, %r2551, -1;
	cvt.rn.f64.u32 	%fd565, %r2552;
	div.rn.f64 	%fd566, %fd565, 0d41DFFFFFFF800000;
	mul.hi.u32 	%r2553, %r2551, -1131474031;
	shr.u32 	%r2554, %r2553, 15;
	mul.lo.s32 	%r2555, %r2554, 44488;
	sub.s32 	%r2556, %r2551, %r2555;
	mul.lo.s32 	%r2557, %r2556, 48271;
	mul.lo.s32 	%r2558, %r2554, 3399;
	setp.lt.u32 	%p408, %r2557, %r2558;
	xor.b32  	%r2559, %r2558, 2147483647;
	neg.s32 	%r2560, %r2558;
	selp.b32 	%r2561, %r2559, %r2560, %p408;
	add.s32 	%r6140, %r2561, %r2557;
	add.s32 	%r2562, %r6140, -1;
	cvt.rn.f64.u32 	%fd567, %r2562;
	div.rn.f64 	%fd568, %fd567, 0d41DFFFFFFF800000;
	mul.f64 	%fd569, %fd568, %fd568;
	fma.rn.f64 	%fd570, %fd566, %fd566, %fd569;
	setp.le.f64 	%p409, %fd570, 0d3FF0000000000000;
	selp.u64 	%rd1084, 1, 0, %p409;
	add.s64 	%rd1970, %rd1083, %rd1084;
	add.s32 	%r6139, %r6139, 4;
	setp.ne.s32 	%p410, %r6139, %r2563;
	@%p410 bra 	$L__BB2_205;
$L__BB2_206:
	@%p381 bra 	$L__BB2_210;
	mul.hi.u32 	%r2564, %r6140, -1131474031;
	shr.u32 	%r2565, %r2564, 15;
	mul.lo.s32 	%r2566, %r2565, 44488;
	sub.s32 	%r2567, %r6140, %r2566;
	mul.lo.s32 	%r2568, %r2567, 48271;
	mul.lo.s32 	%r2569, %r2565, 3399;
	setp.lt.u32 	%p412, %r2568, %r2569;
	xor.b32  	%r2570, %r2569, 2147483647;
	neg.s32 	%r2571, %r2569;
	selp.b32 	%r2572, %r2570, %r2571, %p412;
	add.s32 	%r2573, %r2572, %r2568;
	add.s32 	%r2574, %r2573, -1;
	cvt.rn.f64.u32 	%fd571, %r2574;
	div.rn.f64 	%fd572, %fd571, 0d41DFFFFFFF800000;
	mul.hi.u32 	%r2575, %r2573, -1131474031;
	shr.u32 	%r2576, %r2575, 15;
	mul.lo.s32 	%r2577, %r2576, 44488;
	sub.s32 	%r2578, %r2573, %r2577;
	mul.lo.s32 	%r2579, %r2578, 48271;
	mul.lo.s32 	%r2580, %r2576, 3399;
	setp.lt.u32 	%p413, %r2579, %r2580;
	xor.b32  	%r2581, %r2580, 2147483647;
	neg.s32 	%r2582, %r2580;
	selp.b32 	%r2583, %r2581, %r2582, %p413;
	add.s32 	%r206, %r2583, %r2579;
	add.s32 	%r2584, %r206, -1;
	cvt.rn.f64.u32 	%fd573, %r2584;
	div.rn.f64 	%fd574, %fd573, 0d41DFFFFFFF800000;
	mul.f64 	%fd575, %fd574, %fd574;
	fma.rn.f64 	%fd576, %fd572, %fd572, %fd575;
	setp.le.f64 	%p414, %fd576, 0d3FF0000000000000;
	selp.u64 	%rd1085, 1, 0, %p414;
	add.s64 	%rd1970, %rd1970, %rd1085;
	setp.eq.s32 	%p415, %r57, 1;
	@%p415 bra 	$L__BB2_210;
	mul.hi.u32 	%r2585, %r206, -1131474031;
	shr.u32 	%r2586, %r2585, 15;
	mul.lo.s32 	%r2587, %r2586, 44488;
	sub.s32 	%r2588, %r206, %r2587;
	mul.lo.s32 	%r2589, %r2588, 48271;
	mul.lo.s32 	%r2590, %r2586, 3399;
	setp.lt.u32 	%p416, %r2589, %r2590;
	xor.b32  	%r2591, %r2590, 2147483647;
	neg.s32 	%r2592, %r2590;
	selp.b32 	%r2593, %r2591, %r2592, %p416;
	add.s32 	%r2594, %r2593, %r2589;
	add.s32 	%r2595, %r2594, -1;
	cvt.rn.f64.u32 	%fd577, %r2595;
	div.rn.f64 	%fd578, %fd577, 0d41DFFFFFFF800000;
	mul.hi.u32 	%r2596, %r2594, -1131474031;
	shr.u32 	%r2597, %r2596, 15;
	mul.lo.s32 	%r2598, %r2597, 44488;
	sub.s32 	%r2599, %r2594, %r2598;
	mul.lo.s32 	%r2600, %r2599, 48271;
	mul.lo.s32 	%r2601, %r2597, 3399;
	setp.lt.u32 	%p417, %r2600, %r2601;
	xor.b32  	%r2602, %r2601, 2147483647;
	neg.s32 	%r2603, %r2601;
	selp.b32 	%r2604, %r2602, %r2603, %p417;
	add.s32 	%r207, %r2604, %r2600;
	add.s32 	%r2605, %r207, -1;
	cvt.rn.f64.u32 	%fd579, %r2605;
	div.rn.f64 	%fd580, %fd579, 0d41DFFFFFFF800000;
	mul.f64 	%fd581, %fd580, %fd580;
	fma.rn.f64 	%fd582, %fd578, %fd578, %fd581;
	setp.le.f64 	%p418, %fd582, 0d3FF0000000000000;
	selp.u64 	%rd1086, 1, 0, %p418;
	add.s64 	%rd1970, %rd1970, %rd1086;
	setp.eq.s32 	%p419, %r57, 2;
	@%p419 bra 	$L__BB2_210;
	mul.hi.u32 	%r2606, %r207, -1131474031;
	shr.u32 	%r2607, %r2606, 15;
	mul.lo.s32 	%r2608, %r2607, 44488;
	sub.s32 	%r2609, %r207, %r2608;
	mul.lo.s32 	%r2610, %r2609, 48271;
	mul.lo.s32 	%r2611, %r2607, 3399;
	setp.lt.u32 	%p420, %r2610, %r2611;
	xor.b32  	%r2612, %r2611, 2147483647;
	neg.s32 	%r2613, %r2611;
	selp.b32 	%r2614, %r2612, %r2613, %p420;
	add.s32 	%r2615, %r2614, %r2610;
	add.s32 	%r2616, %r2615, -1;
	cvt.rn.f64.u32 	%fd583, %r2616;
	div.rn.f64 	%fd584, %fd583, 0d41DFFFFFFF800000;
	mul.hi.u32 	%r2617, %r2615, -1131474031;
	shr.u32 	%r2618, %r2617, 15;
	mul.lo.s32 	%r2619, %r2618, 44488;
	sub.s32 	%r2620, %r2615, %r2619;
	mul.lo.s32 	%r2621, %r2620, 48271;
	mul.lo.s32 	%r2622, %r2618, 3399;
	setp.lt.u32 	%p421, %r2621, %r2622;
	xor.b32  	%r2623, %r2622, 2147483647;
	neg.s32 	%r2624, %r2622;
	selp.b32 	%r2625, %r2623, %r2624, %p421;
	add.s32 	%r2626, %r2625, %r2621;
	add.s32 	%r2627, %r2626, -1;
	cvt.rn.f64.u32 	%fd585, %r2627;
	div.rn.f64 	%fd586, %fd585, 0d41DFFFFFFF800000;
	mul.f64 	%fd587, %fd586, %fd586;
	fma.rn.f64 	%fd588, %fd584, %fd584, %fd587;
	setp.le.f64 	%p422, %fd588, 0d3FF0000000000000;
	selp.u64 	%rd1087, 1, 0, %p422;
	add.s64 	%rd1970, %rd1970, %rd1087;
$L__BB2_210:
	cvt.u32.u64 	%r208, %rd1970;
	add.s32 	%r209, %r79, %r189;
	setp.eq.s32 	%p423, %r209, 0;
	mov.b64 	%rd1974, 1;
	@%p423 bra 	$L__BB2_215;
	cvt.s64.s32 	%rd1972, %r209;
	mov.b64 	%rd1973, 48271;
	mov.b64 	%rd1974, 1;
$L__BB2_212:
	and.b64  	%rd1091, %rd1972, 1;
	setp.eq.b64 	%p424, %rd1091, 1;
	not.pred 	%p425, %p424;
	@%p425 bra 	$L__BB2_214;
	mul.lo.s64 	%rd1092, %rd1974, %rd1973;
	mul.hi.u64 	%rd1093, %rd1092, 8589934597;
	sub.s64 	%rd1094, %rd1092, %rd1093;
	shr.u64 	%rd1095, %rd1094, 1;
	add.s64 	%rd1096, %rd1095, %rd1093;
	shr.u64 	%rd1097, %rd1096, 30;
	mul.lo.s64 	%rd1098, %rd1097, 2147483647;
	sub.s64 	%rd1974, %rd1092, %rd1098;
$L__BB2_214:
	shr.u64 	%rd280, %rd1972, 1;
	mul.lo.s64 	%rd1099, %rd1973, %rd1973;
	mul.hi.u64 	%rd1100, %rd1099, -9223372032559808509;
	shr.u64 	%rd1101, %rd1100, 30;
	mul.lo.s64 	%rd1102, %rd1101, 2147483647;
	sub.s64 	%rd1973, %rd1099, %rd1102;
	setp.gt.u64 	%p426, %rd1972, 1;
	mov.u64 	%rd1972, %rd280;
	@%p426 bra 	$L__BB2_212;
$L__BB2_215:
	mul.lo.s64 	%rd1105, %rd1974, %rd35;
	mul.hi.u64 	%rd1106, %rd1105, 8589934597;
	sub.s64 	%rd1107, %rd1105, %rd1106;
	shr.u64 	%rd1108, %rd1107, 1;
	add.s64 	%rd1109, %rd1108, %rd1106;
	shr.u64 	%rd1110, %rd1109, 30;
	cvt.u32.u64 	%r2628, %rd1110;
	mov.b64 	%rd1111, 2147483647;
	cvt.u32.u64 	%r2629, %rd1111;
	mul.lo.s32 	%r2630, %r2628, %r2629;
	cvt.u32.u64 	%r2631, %rd1105;
	sub.s32 	%r6143, %r2631, %r2630;
	mov.b64 	%rd1979, 0;
	@%p367 bra 	$L__BB2_218;
	mov.b32 	%r6142, 0;
	mov.b64 	%rd1979, 0;
	and.b32  	%r2720, %r4, 2147483644;
$L__BB2_217:
	mul.hi.u32 	%r2633, %r6143, -1131474031;
	shr.u32 	%r2634, %r2633, 15;
	mul.lo.s32 	%r2635, %r2634, 44488;
	sub.s32 	%r2636, %r6143, %r2635;
	mul.lo.s32 	%r2637, %r2636, 48271;
	mul.lo.s32 	%r2638, %r2634, 3399;
	setp.lt.u32 	%p428, %r2637, %r2638;
	xor.b32  	%r2639, %r2638, 2147483647;
	neg.s32 	%r2640, %r2638;
	selp.b32 	%r2641, %r2639, %r2640, %p428;
	add.s32 	%r2642, %r2641, %r2637;
	add.s32 	%r2643, %r2642, -1;
	cvt.rn.f64.u32 	%fd589, %r2643;
	div.rn.f64 	%fd590, %fd589, 0d41DFFFFFFF800000;
	mul.hi.u32 	%r2644, %r2642, -1131474031;
	shr.u32 	%r2645, %r2644, 15;
	mul.lo.s32 	%r2646, %r2645, 44488;
	sub.s32 	%r2647, %r2642, %r2646;
	mul.lo.s32 	%r2648, %r2647, 48271;
	mul.lo.s32 	%r2649, %r2645, 3399;
	setp.lt.u32 	%p429, %r2648, %r2649;
	xor.b32  	%r2650, %r2649, 2147483647;
	neg.s32 	%r2651, %r2649;
	selp.b32 	%r2652, %r2650, %r2651, %p429;
	add.s32 	%r2653, %r2652, %r2648;
	add.s32 	%r2654, %r2653, -1;
	cvt.rn.f64.u32 	%fd591, %r2654;
	div.rn.f64 	%fd592, %fd591, 0d41DFFFFFFF800000;
	mul.f64 	%fd593, %fd592, %fd592;
	fma.rn.f64 	%fd594, %fd590, %fd590, %fd593;
	setp.le.f64 	%p430, %fd594, 0d3FF0000000000000;
	selp.u64 	%rd1113, 1, 0, %p430;
	add.s64 	%rd1114, %rd1979, %rd1113;
	mul.hi.u32 	%r2655, %r2653, -1131474031;
	shr.u32 	%r2656, %r2655, 15;
	mul.lo.s32 	%r2657, %r2656, 44488;
	sub.s32 	%r2658, %r2653, %r2657;
	mul.lo.s32 	%r2659, %r2658, 48271;
	mul.lo.s32 	%r2660, %r2656, 3399;
	setp.lt.u32 	%p431, %r2659, %r2660;
	xor.b32  	%r2661, %r2660, 2147483647;
	neg.s32 	%r2662, %r2660;
	selp.b32 	%r2663, %r2661, %r2662, %p431;
	add.s32 	%r2664, %r2663, %r2659;
	add.s32 	%r2665, %r2664, -1;
	cvt.rn.f64.u32 	%fd595, %r2665;
	div.rn.f64 	%fd596, %fd595, 0d41DFFFFFFF800000;
	mul.hi.u32 	%r2666, %r2664, -1131474031;
	shr.u32 	%r2667, %r2666, 15;
	mul.lo.s32 	%r2668, %r2667, 44488;
	sub.s32 	%r2669, %r2664, %r2668;
	mul.lo.s32 	%r2670, %r2669, 48271;
	mul.lo.s32 	%r2671, %r2667, 3399;
	setp.lt.u32 	%p432, %r2670, %r2671;
	xor.b32  	%r2672, %r2671, 2147483647;
	neg.s32 	%r2673, %r2671;
	selp.b32 	%r2674, %r2672, %r2673, %p432;
	add.s32 	%r2675, %r2674, %r2670;
	add.s32 	%r2676, %r2675, -1;
	cvt.rn.f64.u32 	%fd597, %r2676;
	div.rn.f64 	%fd598, %fd597, 0d41DFFFFFFF800000;
	mul.f64 	%fd599, %fd598, %fd598;
	fma.rn.f64 	%fd600, %fd596, %fd596, %fd599;
	setp.le.f64 	%p433, %fd600, 0d3FF0000000000000;
	selp.u64 	%rd1115, 1, 0, %p433;
	add.s64 	%rd1116, %rd1114, %rd1115;
	mul.hi.u32 	%r2677, %r2675, -1131474031;
	shr.u32 	%r2678, %r2677, 15;
	mul.lo.s32 	%r2679, %r2678, 44488;
	sub.s32 	%r2680, %r2675, %r2679;
	mul.lo.s32 	%r2681, %r2680, 48271;
	mul.lo.s32 	%r2682, %r2678, 3399;
	setp.lt.u32 	%p434, %r2681, %r2682;
	xor.b32  	%r2683, %r2682, 2147483647;
	neg.s32 	%r2684, %r2682;
	selp.b32 	%r2685, %r2683, %r2684, %p434;
	add.s32 	%r2686, %r2685, %r2681;
	add.s32 	%r2687, %r2686, -1;
	cvt.rn.f64.u32 	%fd601, %r2687;
	div.rn.f64 	%fd602, %fd601, 0d41DFFFFFFF800000;
	mul.hi.u32 	%r2688, %r2686, -1131474031;
	shr.u32 	%r2689, %r2688, 15;
	mul.lo.s32 	%r2690, %r2689, 44488;
	sub.s32 	%r2691, %r2686, %r2690;
	mul.lo.s32 	%r2692, %r2691, 48271;
	mul.lo.s32 	%r2693, %r2689, 3399;
	setp.lt.u32 	%p435, %r2692, %r2693;
	xor.b32  	%r2694, %r2693, 2147483647;
	neg.s32 	%r2695, %r2693;
	selp.b32 	%r2696, %r2694, %r2695, %p435;
	add.s32 	%r2697, %r2696, %r2692;
	add.s32 	%r2698, %r2697, -1;
	cvt.rn.f64.u32 	%fd603, %r2698;
	div.rn.f64 	%fd604, %fd603, 0d41DFFFFFFF800000;
	mul.f64 	%fd605, %fd604, %fd604;
	fma.rn.f64 	%fd606, %fd602, %fd602, %fd605;
	setp.le.f64 	%p436, %fd606, 0d3FF0000000000000;
	selp.u64 	%rd1117, 1, 0, %p436;
	add.s64 	%rd1118, %rd1116, %rd1117;
	mul.hi.u32 	%r2699, %r2697, -1131474031;
	shr.u32 	%r2700, %r2699, 15;
	mul.lo.s32 	%r2701, %r2700, 44488;
	sub.s32 	%r2702, %r2697, %r2701;
	mul.lo.s32 	%r2703, %r2702, 48271;
	mul.lo.s32 	%r2704, %r2700, 3399;
	setp.lt.u32 	%p437, %r2703, %r2704;
	xor.b32  	%r2705, %r2704, 2147483647;
	neg.s32 	%r2706, %r2704;
	selp.b32 	%r2707, %r2705, %r2706, %p437;
	add.s32 	%r2708, %r2707, %r2703;
	add.s32 	%r2709, %r2708, -1;
	cvt.rn.f64.u32 	%fd607, %r2709;
	div.rn.f64 	%fd608, %fd607, 0d41DFFFFFFF800000;
	mul.hi.u32 	%r2710, %r2708, -1131474031;
	shr.u32 	%r2711, %r2710, 15;
	mul.lo.s32 	%r2712, %r2711, 44488;
	sub.s32 	%r2713, %r2708, %r2712;
	mul.lo.s32 	%r2714, %r2713, 48271;
	mul.lo.s32 	%r2715, %r2711, 3399;
	setp.lt.u32 	%p438, %r2714, %r2715;
	xor.b32  	%r2716, %r2715, 2147483647;
	neg.s32 	%r2717, %r2715;
	selp.b32 	%r2718, %r2716, %r2717, %p438;
	add.s32 	%r6143, %r2718, %r2714;
	add.s32 	%r2719, %r6143, -1;
	cvt.rn.f64.u32 	%fd609, %r2719;
	div.rn.f64 	%fd610, %fd609, 0d41DFFFFFFF800000;
	mul.f64 	%fd611, %fd610, %fd610;
	fma.rn.f64 	%fd612, %fd608, %fd608, %fd611;
	setp.le.f64 	%p439, %fd612, 0d3FF0000000000000;
	selp.u64 	%rd1119, 1, 0, %p439;
	add.s64 	%rd1979, %rd1118, %rd1119;
	add.s32 	%r6142, %r6142, 4;
	setp.ne.s32 	%p440, %r6142, %r2720;
	@%p440 bra 	$L__BB2_217;
$L__BB2_218:
	@%p381 bra 	$L__BB2_222;
	mul.hi.u32 	%r2721, %r6143, -1131474031;
	shr.u32 	%r2722, %r2721, 15;
	mul.lo.s32 	%r2723, %r2722, 44488;
	sub.s32 	%r2724, %r6143, %r2723;
	mul.lo.s32 	%r2725, %r2724, 48271;
	mul.lo.s32 	%r2726, %r2722, 3399;
	setp.lt.u32 	%p442, %r2725, %r2726;
	xor.b32  	%r2727, %r2726, 2147483647;
	neg.s32 	%r2728, %r2726;
	selp.b32 	%r2729, %r2727, %r2728, %p442;
	add.s32 	%r2730, %r2729, %r2725;
	add.s32 	%r2731, %r2730, -1;
	cvt.rn.f64.u32 	%fd613, %r2731;
	div.rn.f64 	%fd614, %fd613, 0d41DFFFFFFF800000;
	mul.hi.u32 	%r2732, %r2730, -1131474031;
	shr.u32 	%r2733, %r2732, 15;
	mul.lo.s32 	%r2734, %r2733, 44488;
	sub.s32 	%r2735, %r2730, %r2734;
	mul.lo.s32 	%r2736, %r2735, 48271;
	mul.lo.s32 	%r2737, %r2733, 3399;
	setp.lt.u32 	%p443, %r2736, %r2737;
	xor.b32  	%r2738, %r2737, 2147483647;
	neg.s32 	%r2739, %r2737;
	selp.b32 	%r2740, %r2738, %r2739, %p443;
	add.s32 	%r216, %r2740, %r2736;
	add.s32 	%r2741, %r216, -1;
	cvt.rn.f64.u32 	%fd615, %r2741;
	div.rn.f64 	%fd616, %fd615, 0d41DFFFFFFF800000;
	mul.f64 	%fd617, %fd616, %fd616;
	fma.rn.f64 	%fd618, %fd614, %fd614, %fd617;
	setp.le.f64 	%p444, %fd618, 0d3FF0000000000000;
	selp.u64 	%rd1120, 1, 0, %p444;
	add.s64 	%rd1979, %rd1979, %rd1120;
	setp.eq.s32 	%p445, %r57, 1;
	@%p445 bra 	$L__BB2_222;
	mul.hi.u32 	%r2742, %r216, -1131474031;
	shr.u32 	%r2743, %r2742, 15;
	mul.lo.s32 	%r2744, %r2743, 44488;
	sub.s32 	%r2745, %r216, %r2744;
	mul.lo.s32 	%r2746, %r2745, 48271;
	mul.lo.s32 	%r2747, %r2743, 3399;
	setp.lt.u32 	%p446, %r2746, %r2747;
	xor.b32  	%r2748, %r2747, 2147483647;
	neg.s32 	%r2749, %r2747;
	selp.b32 	%r2750, %r2748, %r2749, %p446;
	add.s32 	%r2751, %r2750, %r2746;
	add.s32 	%r2752, %r2751, -1;
	cvt.rn.f64.u32 	%fd619, %r2752;
	div.rn.f64 	%fd620, %fd619, 0d41DFFFFFFF800000;
	mul.hi.u32 	%r2753, %r2751, -1131474031;
	shr.u32 	%r2754, %r2753, 15;
	mul.lo.s32 	%r2755, %r2754, 44488;
	sub.s32 	%r2756, %r2751, %r2755;
	mul.lo.s32 	%r2757, %r2756, 48271;
	mul.lo.s32 	%r2758, %r2754, 3399;
	setp.lt.u32 	%p447, %r2757, %r2758;
	xor.b32  	%r2759, %r2758, 2147483647;
	neg.s32 	%r2760, %r2758;
	selp.b32 	%r2761, %r2759, %r2760, %p447;
	add.s32 	%r217, %r2761, %r2757;
	add.s32 	%r2762, %r217, -1;
	cvt.rn.f64.u32 	%fd621, %r2762;
	div.rn.f64 	%fd622, %fd621, 0d41DFFFFFFF800000;
	mul.f64 	%fd623, %fd622, %fd622;
	fma.rn.f64 	%fd624, %fd620, %fd620, %fd623;
	setp.le.f64 	%p448, %fd624, 0d3FF0000000000000;
	selp.u64 	%rd1121, 1, 0, %p448;
	add.s64 	%rd1979, %rd1979, %rd1121;
	setp.eq.s32 	%p449, %r57, 2;
	@%p449 bra 	$L__BB2_222;
	mul.hi.u32 	%r2763, %r217, -1131474031;
	shr.u32 	%r2764, %r2763, 15;
	mul.lo.s32 	%r2765, %r2764, 44488;
	sub.s32 	%r2766, %r217, %r2765;
	mul.lo.s32 	%r2767, %r2766, 48271;
	mul.lo.s32 	%r2768, %r2764, 3399;
	setp.lt.u32 	%p450, %r2767, %r2768;
	xor.b32  	%r2769, %r2768, 2147483647;
	neg.s32 	%r2770, %r2768;
	selp.b32 	%r2771, %r2769, %r2770, %p450;
	add.s32 	%r2772, %r2771, %r2767;
	add.s32 	%r2773, %r2772, -1;
	cvt.rn.f64.u32 	%fd625, %r2773;
	div.rn.f64 	%fd626, %fd625, 0d41DFFFFFFF800000;
	mul.hi.u32 	%r2774, %r2772, -1131474031;
	shr.u32 	%r2775, %r2774, 15;
	mul.lo.s32 	%r2776, %r2775, 44488;
	sub.s32 	%r2777, %r2772, %r2776;
	mul.lo.s32 	%r2778, %r2777, 48271;
	mul.lo.s32 	%r2779, %r2775, 3399;
	setp.lt.u32 	%p451, %r2778, %r2779;
	xor.b32  	%r2780, %r2779, 2147483647;
	neg.s32 	%r2781, %r2779;
	selp.b32 	%r2782, %r2780, %r2781, %p451;
	add.s32 	%r2783, %r2782, %r2778;
	add.s32 	%r2784, %r2783, -1;
	cvt.rn.f64.u32 	%fd627, %r2784;
	div.rn.f64 	%fd628, %fd627, 0d41DFFFFFFF800000;
	mul.f64 	%fd629, %fd628, %fd628;
	fma.rn.f64 	%fd630, %fd626, %fd626, %fd629;
	setp.le.f64 	%p452, %fd630, 0d3FF0000000000000;
	selp.u64 	%rd1122, 1, 0, %p452;
	add.s64 	%rd1979, %rd1979, %rd1122;
$L__BB2_222:
	cvt.u32.u64 	%r218, %rd1979;
	add.s32 	%r219, %r209, %r67;
	setp.eq.s32 	%p453, %r219, 0;
	mov.b64 	%rd1983, 1;
	@%p453 bra 	$L__BB2_227;
	cvt.s64.s32 	%rd1981, %r219;
	mov.b64 	%rd1982, 48271;
	mov.b64 	%rd1983, 1;
$L__BB2_224:
	and.b64  	%rd1126, %rd1981, 1;
	setp.eq.b64 	%p454, %rd1126, 1;
	not.pred 	%p455, %p454;
	@%p455 bra 	$L__BB2_226;
	mul.lo.s64 	%rd1127, %rd1983, %rd1982;
	mul.hi.u64 	%rd1128, %rd1127, 8589934597;
	sub.s64 	%rd1129, %rd1127, %rd1128;
	shr.u64 	%rd1130, %rd1129, 1;
	add.s64 	%rd1131, %rd1130, %rd1128;
	shr.u64 	%rd1132, %rd1131, 30;
	mul.lo.s64 	%rd1133, %rd1132, 2147483647;
	sub.s64 	%rd1983, %rd1127, %rd1133;
$L__BB2_226:
	shr.u64 	%rd297, %rd1981, 1;
	mul.lo.s64 	%rd1134, %rd1982, %rd1982;
	mul.hi.u64 	%rd1135, %rd1134, -9223372032559808509;
	shr.u64 	%rd1136, %rd1135, 30;
	mul.lo.s64 	%rd1137, %rd1136, 2147483647;
	sub.s64 	%rd1982, %rd1134, %rd1137;
	setp.gt.u64 	%p456, %rd1981, 1;
	mov.u64 	%rd1981, %rd297;
	@%p456 bra 	$L__BB2_224;
$L__BB2_227:
	mul.lo.s64 	%rd1140, %rd1983, %rd35;
	mul.hi.u64 	%rd1141, %rd1140, 8589934597;
	sub.s64 	%rd1142, %rd1140, %rd1141;
	shr.u64 	%rd1143, %rd1142, 1;
	add.s64 	%rd1144, %rd1143, %rd1141;
	shr.u64 	%rd1145, %rd1144, 30;
	cvt.u32.u64 	%r2785, %rd1145;
	mov.b64 	%rd1146, 2147483647;
	cvt.u32.u64 	%r2786, %rd1146;
	mul.lo.s32 	%r2787, %r2785, %r2786;
	cvt.u32.u64 	%r2788, %rd1140;
	sub.s32 	%r6146, %r2788, %r2787;
	mov.b64 	%rd1988, 0;
	@%p367 bra 	$L__BB2_230;
	and.b32  	%r221, %r4, 2147483644;
	mov.b32 	%r6145, 0;
	mov.b64 	%rd1988, 0;
$L__BB2_229:
	mul.hi.u32 	%r2790, %r6146, -1131474031;
	shr.u32 	%r2791, %r2790, 15;
	mul.lo.s32 	%r2792, %r2791, 44488;
	sub.s32 	%r2793, %r6146, %r2792;
	mul.lo.s32 	%r2794, %r2793, 48271;
	mul.lo.s32 	%r2795, %r2791, 3399;
	setp.lt.u32 	%p458, %r2794, %r2795;
	xor.b32  	%r2796, %r2795, 2147483647;
	neg.s32 	%r2797, %r2795;
	selp.b32 	%r2798, %r2796, %r2797, %p458;
	add.s32 	%r2799, %r2798, %r2794;
	add.s32 	%r2800, %r2799, -1;
	cvt.rn.f64.u32 	%fd631, %r2800;
	div.rn.f64 	%fd632, %fd631, 0d41DFFFFFFF800000;
	mul.hi.u32 	%r2801, %r2799, -1131474031;
	shr.u32 	%r2802, %r2801, 15;
	mul.lo.s32 	%r2803, %r2802, 44488;
	sub.s32 	%r2804, %r2799, %r2803;
	mul.lo.s32 	%r2805, %r2804, 48271;
	mul.lo.s32 	%r2806, %r2802, 3399;
	setp.lt.u32 	%p459, %r2805, %r2806;
	xor.b32  	%r2807, %r2806, 2147483647;
	neg.s32 	%r2808, %r2806;
	selp.b32 	%r2809, %r2807, %r2808, %p459;
	add.s32 	%r2810, %r2809, %r2805;
	add.s32 	%r2811, %r2810, -1;
	cvt.rn.f64.u32 	%fd633, %r2811;
	div.rn.f64 	%fd634, %fd633, 0d41DFFFFFFF800000;
	mul.f64 	%fd635, %fd634, %fd634;
	fma.rn.f64 	%fd636, %fd632, %fd632, %fd635;
	setp.le.f64 	%p460, %fd636, 0d3FF0000000000000;
	selp.u64 	%rd1148, 1, 0, %p460;
	add.s64 	%rd1149, %rd1988, %rd1148;
	mul.hi.u32 	%r2812, %r2810, -1131474031;
	shr.u32 	%r2813, %r2812, 15;
	mul.lo.s32 	%r2814, %r2813, 44488;
	sub.s32 	%r2815, %r2810, %r2814;
	mul.lo.s32 	%r2816, %r2815, 48271;
	mul.lo.s32 	%r2817, %r2813, 3399;
	setp.lt.u32 	%p461, %r2816, %r2817;
	xor.b32  	%r2818, %r2817, 2147483647;
	neg.s32 	%r2819, %r2817;
	selp.b32 	%r2820, %r2818, %r2819, %p461;
	add.s32 	%r2821, %r2820, %r2816;
	add.s32 	%r2822, %r2821, -1;
	cvt.rn.f64.u32 	%fd637, %r2822;
	div.rn.f64 	%fd638, %fd637, 0d41DFFFFFFF800000;
	mul.hi.u32 	%r2823, %r2821, -1131474031;
	shr.u32 	%r2824, %r2823, 15;
	mul.lo.s32 	%r2825, %r2824, 44488;
	sub.s32 	%r2826, %r2821, %r2825;
	mul.lo.s32 	%r2827, %r2826, 48271;
	mul.lo.s32 	%r2828, %r2824, 3399;
	setp.lt.u32 	%p462, %r2827, %r2828;
	xor.b32  	%r2829, %r2828, 2147483647;
	neg.s32 	%r2830, %r2828;
	selp.b32 	%r2831, %r2829, %r2830, %p462;
	add.s32 	%r2832, %r2831, %r2827;
	add.s32 	%r2833, %r2832, -1;
	cvt.rn.f64.u32 	%fd639, %r2833;
	div.rn.f64 	%fd640, %fd639, 0d41DFFFFFFF800000;
	mul.f64 	%fd641, %fd640, %fd640;
	fma.rn.f64 	%fd642, %fd638, %fd638, %fd641;
	setp.le.f64 	%p463, %fd642, 0d3FF0000000000000;
	selp.u64 	%rd1150, 1, 0, %p463;
	add.s64 	%rd1151, %rd1149, %rd1150;
	mul.hi.u32 	%r2834, %r2832, -1131474031;
	shr.u32 	%r2835, %r2834, 15;
	mul.lo.s32 	%r2836, %r2835, 44488;
	sub.s32 	%r2837, %r2832, %r2836;
	mul.lo.s32 	%r2838, %r2837, 48271;
	mul.lo.s32 	%r2839, %r2835, 3399;
	setp.lt.u32 	%p464, %r2838, %r2839;
	xor.b32  	%r2840, %r2839, 2147483647;
	neg.s32 	%r2841, %r2839;
	selp.b32 	%r2842, %r2840, %r2841, %p464;
	add.s32 	%r2843, %r2842, %r2838;
	add.s32 	%r2844, %r2843, -1;
	cvt.rn.f64.u32 	%fd643, %r2844;
	div.rn.f64 	%fd644, %fd643, 0d41DFFFFFFF800000;
	mul.hi.u32 	%r2845, %r2843, -1131474031;
	shr.u32 	%r2846, %r2845, 15;
	mul.lo.s32 	%r2847, %r2846, 44488;
	sub.s32 	%r2848, %r2843, %r2847;
	mul.lo.s32 	%r2849, %r2848, 48271;
	mul.lo.s32 	%r2850, %r2846, 3399;
	setp.lt.u32 	%p465, %r2849, %r2850;
	xor.b32  	%r2851, %r2850, 2147483647;
	neg.s32 	%r2852, %r2850;
	selp.b32 	%r2853, %r2851, %r2852, %p465;
	add.s32 	%r2854, %r2853, %r2849;
	add.s32 	%r2855, %r2854, -1;
	cvt.rn.f64.u32 	%fd645, %r2855;
	div.rn.f64 	%fd646, %fd645, 0d41DFFFFFFF800000;
	mul.f64 	%fd647, %fd646, %fd646;
	fma.rn.f64 	%fd648, %fd644, %fd644, %fd647;
	setp.le.f64 	%p466, %fd648, 0d3FF0000000000000;
	selp.u64 	%rd1152, 1, 0, %p466;
	add.s64 	%rd1153, %rd1151, %rd1152;
	mul.hi.u32 	%r2856, %r2854, -1131474031;
	shr.u32 	%r2857, %r2856, 15;
	mul.lo.s32 	%r2858, %r2857, 44488;
	sub.s32 	%r2859, %r2854, %r2858;
	mul.lo.s32 	%r2860, %r2859, 48271;
	mul.lo.s32 	%r2861, %r2857, 3399;
	setp.lt.u32 	%p467, %r2860, %r2861;
	xor.b32  	%r2862, %r2861, 2147483647;
	neg.s32 	%r2863, %r2861;
	selp.b32 	%r2864, %r2862, %r2863, %p467;
	add.s32 	%r2865, %r2864, %r2860;
	add.s32 	%r2866, %r2865, -1;
	cvt.rn.f64.u32 	%fd649, %r2866;
	div.rn.f64 	%fd650, %fd649, 0d41DFFFFFFF800000;
	mul.hi.u32 	%r2867, %r2865, -1131474031;
	shr.u32 	%r2868, %r2867, 15;
	mul.lo.s32 	%r2869, %r2868, 44488;
	sub.s32 	%r2870, %r2865, %r2869;
	mul.lo.s32 	%r2871, %r2870, 48271;
	mul.lo.s32 	%r2872, %r2868, 3399;
	setp.lt.u32 	%p468, %r2871, %r2872;
	xor.b32  	%r2873, %r2872, 2147483647;
	neg.s32 	%r2874, %r2872;
	selp.b32 	%r2875, %r2873, %r2874, %p468;
	add.s32 	%r6146, %r2875, %r2871;
	add.s32 	%r2876, %r6146, -1;
	cvt.rn.f64.u32 	%fd651, %r2876;
	div.rn.f64 	%fd652, %fd651, 0d41DFFFFFFF800000;
	mul.f64 	%fd653, %fd652, %fd652;
	fma.rn.f64 	%fd654, %fd650, %fd650, %fd653;
	setp.le.f64 	%p469, %fd654, 0d3FF0000000000000;
	selp.u64 	%rd1154, 1, 0, %p469;
	add.s64 	%rd1988, %rd1153, %rd1154;
	add.s32 	%r6145, %r6145, 4;
	setp.ne.s32 	%p470, %r6145, %r221;
	@%p470 bra 	$L__BB2_229;
$L__BB2_230:
	setp.eq.s32 	%p471, %r57, 0;
	@%p471 bra 	$L__BB2_234;
	mul.hi.u32 	%r2877, %r6146, -1131474031;
	shr.u32 	%r2878, %r2877, 15;
	mul.lo.s32 	%r2879, %r2878, 44488;
	sub.s32 	%r2880, %r6146, %r2879;
	mul.lo.s32 	%r2881, %r2880, 48271;
	mul.lo.s32 	%r2882, %r2878, 3399;
	setp.lt.u32 	%p472, %r2881, %r2882;
	xor.b32  	%r2883, %r2882, 2147483647;
	neg.s32 	%r2884, %r2882;
	selp.b32 	%r2885, %r2883, %r2884, %p472;
	add.s32 	%r2886, %r2885, %r2881;
	add.s32 	%r2887, %r2886, -1;
	cvt.rn.f64.u32 	%fd655, %r2887;
	div.rn.f64 	%fd656, %fd655, 0d41DFFFFFFF800000;
	mul.hi.u32 	%r2888, %r2886, -1131474031;
	shr.u32 	%r2889, %r2888, 15;
	mul.lo.s32 	%r2890, %r2889, 44488;
	sub.s32 	%r2891, %r2886, %r2890;
	mul.lo.s32 	%r2892, %r2891, 48271;
	mul.lo.s32 	%r2893, %r2889, 3399;
	setp.lt.u32 	%p473, %r2892, %r2893;
	xor.b32  	%r2894, %r2893, 2147483647;
	neg.s32 	%r2895, %r2893;
	selp.b32 	%r2896, %r2894, %r2895, %p473;
	add.s32 	%r227, %r2896, %r2892;
	add.s32 	%r2897, %r227, -1;
	cvt.rn.f64.u32 	%fd657, %r2897;
	div.rn.f64 	%fd658, %fd657, 0d41DFFFFFFF800000;
	mul.f64 	%fd659, %fd658, %fd658;
	fma.rn.f64 	%fd660, %fd656, %fd656, %fd659;
	setp.le.f64 	%p474, %fd660, 0d3FF0000000000000;
	selp.u64 	%rd1155, 1, 0, %p474;
	add.s64 	%rd1988, %rd1988, %rd1155;
	setp.eq.s32 	%p475, %r57, 1;
	@%p475 bra 	$L__BB2_234;
	mul.hi.u32 	%r2898, %r227, -1131474031;
	shr.u32 	%r2899, %r2898, 15;
	mul.lo.s32 	%r2900, %r2899, 44488;
	sub.s32 	%r2901, %r227, %r2900;
	mul.lo.s32 	%r2902, %r2901, 48271;
	mul.lo.s32 	%r2903, %r2899, 3399;
	setp.lt.u32 	%p476, %r2902, %r2903;
	xor.b32  	%r2904, %r2903, 2147483647;
	neg.s32 	%r2905, %r2903;
	selp.b32 	%r2906, %r2904, %r2905, %p476;
	add.s32 	%r2907, %r2906, %r2902;
	add.s32 	%r2908, %r2907, -1;
	cvt.rn.f64.u32 	%fd661, %r2908;
	div.rn.f64 	%fd662, %fd661, 0d41DFFFFFFF800000;
	mul.hi.u32 	%r2909, %r2907, -1131474031;
	shr.u32 	%r2910, %r2909, 15;
	mul.lo.s32 	%r2911, %r2910, 44488;
	sub.s32 	%r2912, %r2907, %r2911;
	mul.lo.s32 	%r2913, %r2912, 48271;
	mul.lo.s32 	%r2914, %r2910, 3399;
	setp.lt.u32 	%p477, %r2913, %r2914;
	xor.b32  	%r2915, %r2914, 2147483647;
	neg.s32 	%r2916, %r2914;
	selp.b32 	%r2917, %r2915, %r2916, %p477;
	add.s32 	%r228, %r2917, %r2913;
	add.s32 	%r2918, %r228, -1;
	cvt.rn.f64.u32 	%fd663, %r2918;
	div.rn.f64 	%fd664, %fd663, 0d41DFFFFFFF800000;
	mul.f64 	%fd665, %fd664, %fd664;
	fma.rn.f64 	%fd666, %fd662, %fd662, %fd665;
	setp.le.f64 	%p478, %fd666, 0d3FF0000000000000;
	selp.u64 	%rd1156, 1, 0, %p478;
	add.s64 	%rd1988, %rd1988, %rd1156;
	setp.eq.s32 	%p479, %r57, 2;
	@%p479 bra 	$L__BB2_234;
	mul.hi.u32 	%r2919, %r228, -1131474031;
	shr.u32 	%r2920, %r2919, 15;
	mul.lo.s32 	%r2921, %r2920, 44488;
	sub.s32 	%r2922, %r228, %r2921;
	mul.lo.s32 	%r2923, %r2922, 48271;
	mul.lo.s32 	%r2924, %r2920, 3399;
	setp.lt.u32 	%p480, %r2923, %r2924;
	xor.b32  	%r2925, %r2924, 2147483647;
	neg.s32 	%r2926, %r2924;
	selp.b32 	%r2927, %r2925, %r2926, %p480;
	add.s32 	%r2928, %r2927, %r2923;
	add.s32 	%r2929, %r2928, -1;
	cvt.rn.f64.u32 	%fd667, %r2929;
	div.rn.f64 	%fd668, %fd667, 0d41DFFFFFFF800000;
	mul.hi.u32 	%r2930, %r2928, -1131474031;
	shr.u32 	%r2931, %r2930, 15;
	mul.lo.s32 	%r2932, %r2931, 44488;
	sub.s32 	%r2933, %r2928, %r2932;
	mul.lo.s32 	%r2934, %r2933, 48271;
	mul.lo.s32 	%r2935, %r2931, 3399;
	setp.lt.u32 	%p481, %r2934, %r2935;
	xor.b32  	%r2936, %r2935, 2147483647;
	neg.s32 	%r2937, %r2935;
	selp.b32 	%r2938, %r2936, %r2937, %p481;
	add.s32 	%r2939, %r2938, %r2934;
	add.s32 	%r2940, %r2939, -1;
	cvt.rn.f64.u32 	%fd669, %r2940;
	div.rn.f64 	%fd670, %fd669, 0d41DFFFFFFF800000;
	mul.f64 	%fd671, %fd670, %fd670;
	fma.rn.f64 	%fd672, %fd668, %fd668, %fd671;
	setp.le.f64 	%p482, %fd672, 0d3FF0000000000000;
	selp.u64 	%rd1157, 1, 0, %p482;
	add.s64 	%rd1988, %rd1988, %rd1157;
$L__BB2_234:
	cvt.u32.u64 	%r2941, %rd1988;
	add.s32 	%r2942, %r78, %r66;
	add.s32 	%r2943, %r2942, %r90;
	add.s32 	%r2944, %r2943, %r101;
	add.s32 	%r2945, %r2944, %r113;
	add.s32 	%r2946, %r2945, %r124;
	add.s32 	%r2947, %r2946, %r135;
	add.s32 	%r2948, %r2947, %r146;
	add.s32 	%r2949, %r2948, %r157;
	add.s32 	%r2950, %r2949, %r168;
	add.s32 	%r2951, %r2950, %r178;
	add.s32 	%r2952, %r2951, %r188;
	add.s32 	%r2953, %r2952, %r198;
	add.s32 	%r2954, %r2953, %r208;
	add.s32 	%r2955, %r2954, %r218;
	add.s32 	%r6206, %r2955, %r2941;
$L__BB2_235:
	setp.lt.u32 	%p483, %r8, %r6;
	@%p483 bra 	$L__BB2_451;
	setp.gt.s32 	%p484, %r4, 0;
	add.s32 	%r231, %r1, -4096;
	@%p484 bra 	$L__BB2_237;
	bra.uni 	$L__BB2_432;
$L__BB2_237:
	add.s32 	%r232, %r4, -1;
	and.b32  	%r233, %r4, 3;
	and.b32  	%r234, %r4, 2147483644;
$L__BB2_238:
	add.s32 	%r6200, %r6200, %r6;
	add.s32 	%r2957, %r1, -4096;
	setp.gt.u32 	%p487, %r6200, %r2957;
	@%p487 bra 	$L__BB2_434;
	add.s32 	%r2958, %r2, %r52;
	add.s32 	%r2959, %r2958, %r6200;
	mul.lo.s32 	%r238, %r53, %r2959;
	setp.eq.s32 	%p488, %r238, 0;
	mov.b64 	%rd1992, 1;
	@%p488 bra 	$L__BB2_244;
	cvt.s64.s32 	%rd1990, %r238;
	mov.b64 	%rd1991, 48271;
	mov.b64 	%rd1992, 1;
$L__BB2_241:
	and.b64  	%rd1161, %rd1990, 1;
	setp.eq.b64 	%p489, %rd1161, 1;
	not.pred 	%p490, %p489;
	@%p490 bra 	$L__BB2_243;
	mul.lo.s64 	%rd1162, %rd1992, %rd1991;
	mul.hi.u64 	%rd1163, %rd1162, 8589934597;
	sub.s64 	%rd1164, %rd1162, %rd1163;
	shr.u64 	%rd1165, %rd1164, 1;
	add.s64 	%rd1166, %rd1165, %rd1163;
	shr.u64 	%rd1167, %rd1166, 30;
	mul.lo.s64 	%rd1168, %rd1167, 2147483647;
	sub.s64 	%rd1992, %rd1162, %rd1168;
$L__BB2_243:
	shr.u64 	%rd314, %rd1990, 1;
	mul.lo.s64 	%rd1169, %rd1991, %rd1991;
	mul.hi.u64 	%rd1170, %rd1169, -9223372032559808509;
	shr.u64 	%rd1171, %rd1170, 30;
	mul.lo.s64 	%rd1172, %rd1171, 2147483647;
	sub.s64 	%rd1991, %rd1169, %rd1172;
	setp.gt.u64 	%p491, %rd1990, 1;
	mov.u64 	%rd1990, %rd314;
	@%p491 bra 	$L__BB2_241;
$L__BB2_244:
	setp.lt.u32 	%p492, %r232, 3;
	mul.lo.s64 	%rd1175, %rd1992, %rd35;
	mul.hi.u64 	%rd1176, %rd1175, 8589934597;
	sub.s64 	%rd1177, %rd1175, %rd1176;
	shr.u64 	%rd1178, %rd1177, 1;
	add.s64 	%rd1179, %rd1178, %rd1176;
	shr.u64 	%rd1180, %rd1179, 30;
	cvt.u32.u64 	%r2960, %rd1180;
	mov.b64 	%rd1181, 2147483647;
	cvt.u32.u64 	%r2961, %rd1181;
	mul.lo.s32 	%r2962, %r2960, %r2961;
	cvt.u32.u64 	%r2963, %rd1175;
	sub.s32 	%r6152, %r2963, %r2962;
	mov.b64 	%rd1997, 0;
	@%p492 bra 	$L__BB2_247;
	mov.b32 	%r6151, 0;
	mov.b64 	%rd1997, 0;
$L__BB2_246:
	mul.hi.u32 	%r2965, %r6152, -1131474031;
	shr.u32 	%r2966, %r2965, 15;
	mul.lo.s32 	%r2967, %r2966, 44488;
	sub.s32 	%r2968, %r6152, %r2967;
	mul.lo.s32 	%r2969, %r2968, 48271;
	mul.lo.s32 	%r2970, %r2966, 3399;
	setp.lt.u32 	%p493, %r2969, %r2970;
	xor.b32  	%r2971, %r2970, 2147483647;
	neg.s32 	%r2972, %r2970;
	selp.b32 	%r2973, %r2971, %r2972, %p493;
	add.s32 	%r2974, %r2973, %r2969;
	add.s32 	%r2975, %r2974, -1;
	cvt.rn.f64.u32 	%fd673, %r2975;
	div.rn.f64 	%fd674, %fd673, 0d41DFFFFFFF800000;
	mul.hi.u32 	%r2976, %r2974, -1131474031;
	shr.u32 	%r2977, %r2976, 15;
	mul.lo.s32 	%r2978, %r2977, 44488;
	sub.s32 	%r2979, %r2974, %r2978;
	mul.lo.s32 	%r2980, %r2979, 48271;
	mul.lo.s32 	%r2981, %r2977, 3399;
	setp.lt.u32 	%p494, %r2980, %r2981;
	xor.b32  	%r2982, %r2981, 2147483647;
	neg.s32 	%r2983, %r2981;
	selp.b32 	%r2984, %r2982, %r2983, %p494;
	add.s32 	%r2985, %r2984, %r2980;
	add.s32 	%r2986, %r2985, -1;
	cvt.rn.f64.u32 	%fd675, %r2986;
	div.rn.f64 	%fd676, %fd675, 0d41DFFFFFFF800000;
	mul.f64 	%fd677, %fd676, %fd676;
	fma.rn.f64 	%fd678, %fd674, %fd674, %fd677;
	setp.le.f64 	%p495, %fd678, 0d3FF0000000000000;
	selp.u64 	%rd1183, 1, 0, %p495;
	add.s64 	%rd1184, %rd1997, %rd1183;
	mul.hi.u32 	%r2987, %r2985, -1131474031;
	shr.u32 	%r2988, %r2987, 15;
	mul.lo.s32 	%r2989, %r2988, 44488;
	sub.s32 	%r2990, %r2985, %r2989;
	mul.lo.s32 	%r2991, %r2990, 48271;
	mul.lo.s32 	%r2992, %r2988, 3399;
	setp.lt.u32 	%p496, %r2991, %r2992;
	xor.b32  	%r2993, %r2992, 2147483647;
	neg.s32 	%r2994, %r2992;
	selp.b32 	%r2995, %r2993, %r2994, %p496;
	add.s32 	%r2996, %r2995, %r2991;
	add.s32 	%r2997, %r2996, -1;
	cvt.rn.f64.u32 	%fd679, %r2997;
	div.rn.f64 	%fd680, %fd679, 0d41DFFFFFFF800000;
	mul.hi.u32 	%r2998, %r2996, -1131474031;
	shr.u32 	%r2999, %r2998, 15;
	mul.lo.s32 	%r3000, %r2999, 44488;
	sub.s32 	%r3001, %r2996, %r3000;
	mul.lo.s32 	%r3002, %r3001, 48271;
	mul.lo.s32 	%r3003, %r2999, 3399;
	setp.lt.u32 	%p497, %r3002, %r3003;
	xor.b32  	%r3004, %r3003, 2147483647;
	neg.s32 	%r3005, %r3003;
	selp.b32 	%r3006, %r3004, %r3005, %p497;
	add.s32 	%r3007, %r3006, %r3002;
	add.s32 	%r3008, %r3007, -1;
	cvt.rn.f64.u32 	%fd681, %r3008;
	div.rn.f64 	%fd682, %fd681, 0d41DFFFFFFF800000;
	mul.f64 	%fd683, %fd682, %fd682;
	fma.rn.f64 	%fd684, %fd680, %fd680, %fd683;
	setp.le.f64 	%p498, %fd684, 0d3FF0000000000000;
	selp.u64 	%rd1185, 1, 0, %p498;
	add.s64 	%rd1186, %rd1184, %rd1185;
	mul.hi.u32 	%r3009, %r3007, -1131474031;
	shr.u32 	%r3010, %r3009, 15;
	mul.lo.s32 	%r3011, %r3010, 44488;
	sub.s32 	%r3012, %r3007, %r3011;
	mul.lo.s32 	%r3013, %r3012, 48271;
	mul.lo.s32 	%r3014, %r3010, 3399;
	setp.lt.u32 	%p499, %r3013, %r3014;
	xor.b32  	%r3015, %r3014, 2147483647;
	neg.s32 	%r3016, %r3014;
	selp.b32 	%r3017, %r3015, %r3016, %p499;
	add.s32 	%r3018, %r3017, %r3013;
	add.s32 	%r3019, %r3018, -1;
	cvt.rn.f64.u32 	%fd685, %r3019;
	div.rn.f64 	%fd686, %fd685, 0d41DFFFFFFF800000;
	mul.hi.u32 	%r3020, %r3018, -1131474031;
	shr.u32 	%r3021, %r3020, 15;
	mul.lo.s32 	%r3022, %r3021, 44488;
	sub.s32 	%r3023, %r3018, %r3022;
	mul.lo.s32 	%r3024, %r3023, 48271;
	mul.lo.s32 	%r3025, %r3021, 3399;
	setp.lt.u32 	%p500, %r3024, %r3025;
	xor.b32  	%r3026, %r3025, 2147483647;
	neg.s32 	%r3027, %r3025;
	selp.b32 	%r3028, %r3026, %r3027, %p500;
	add.s32 	%r3029, %r3028, %r3024;
	add.s32 	%r3030, %r3029, -1;
	cvt.rn.f64.u32 	%fd687, %r3030;
	div.rn.f64 	%fd688, %fd687, 0d41DFFFFFFF800000;
	mul.f64 	%fd689, %fd688, %fd688;
	fma.rn.f64 	%fd690, %fd686, %fd686, %fd689;
	setp.le.f64 	%p501, %fd690, 0d3FF0000000000000;
	selp.u64 	%rd1187, 1, 0, %p501;
	add.s64 	%rd1188, %rd1186, %rd1187;
	mul.hi.u32 	%r3031, %r3029, -1131474031;
	shr.u32 	%r3032, %r3031, 15;
	mul.lo.s32 	%r3033, %r3032, 44488;
	sub.s32 	%r3034, %r3029, %r3033;
	mul.lo.s32 	%r3035, %r3034, 48271;
	mul.lo.s32 	%r3036, %r3032, 3399;
	setp.lt.u32 	%p502, %r3035, %r3036;
	xor.b32  	%r3037, %r3036, 2147483647;
	neg.s32 	%r3038, %r3036;
	selp.b32 	%r3039, %r3037, %r3038, %p502;
	add.s32 	%r3040, %r3039, %r3035;
	add.s32 	%r3041, %r3040, -1;
	cvt.rn.f64.u32 	%fd691, %r3041;
	div.rn.f64 	%fd692, %fd691, 0d41DFFFFFFF800000;
	mul.hi.u32 	%r3042, %r3040, -1131474031;
	shr.u32 	%r3043, %r3042, 15;
	mul.lo.s32 	%r3044, %r3043, 44488;
	sub.s32 	%r3045, %r3040, %r3044;
	mul.lo.s32 	%r3046, %r3045, 48271;
	mul.lo.s32 	%r3047, %r3043, 3399;
	setp.lt.u32 	%p503, %r3046, %r3047;
	xor.b32  	%r3048, %r3047, 2147483647;
	neg.s32 	%r3049, %r3047;
	selp.b32 	%r3050, %r3048, %r3049, %p503;
	add.s32 	%r6152, %r3050, %r3046;
	add.s32 	%r3051, %r6152, -1;
	cvt.rn.f64.u32 	%fd693, %r3051;
	div.rn.f64 	%fd694, %fd693, 0d41DFFFFFFF800000;
	mul.f64 	%fd695, %fd694, %fd694;
	fma.rn.f64 	%fd696, %fd692, %fd692, %fd695;
	setp.le.f64 	%p504, %fd696, 0d3FF0000000000000;
	selp.u64 	%rd1189, 1, 0, %p504;
	add.s64 	%rd1997, %rd1188, %rd1189;
	add.s32 	%r6151, %r6151, 4;
	setp.ne.s32 	%p505, %r6151, %r234;
	@%p505 bra 	$L__BB2_246;
$L__BB2_247:
	setp.eq.s32 	%p506, %r233, 0;
	@%p506 bra 	$L__BB2_251;
	setp.eq.s32 	%p507, %r233, 1;
	mul.hi.u32 	%r3052, %r6152, -1131474031;
	shr.u32 	%r3053, %r3052, 15;
	mul.lo.s32 	%r3054, %r3053, 44488;
	sub.s32 	%r3055, %r6152, %r3054;
	mul.lo.s32 	%r3056, %r3055, 48271;
	mul.lo.s32 	%r3057, %r3053, 3399;
	setp.lt.u32 	%p508, %r3056, %r3057;
	xor.b32  	%r3058, %r3057, 2147483647;
	neg.s32 	%r3059, %r3057;
	selp.b32 	%r3060, %r3058, %r3059, %p508;
	add.s32 	%r3061, %r3060, %r3056;
	add.s32 	%r3062, %r3061, -1;
	cvt.rn.f64.u32 	%fd697, %r3062;
	div.rn.f64 	%fd698, %fd697, 0d41DFFFFFFF800000;
	mul.hi.u32 	%r3063, %r3061, -1131474031;
	shr.u32 	%r3064, %r3063, 15;
	mul.lo.s32 	%r3065, %r3064, 44488;
	sub.s32 	%r3066, %r3061, %r3065;
	mul.lo.s32 	%r3067, %r3066, 48271;
	mul.lo.s32 	%r3068, %r3064, 3399;
	setp.lt.u32 	%p509, %r3067, %r3068;
	xor.b32  	%r3069, %r3068, 2147483647;
	neg.s32 	%r3070, %r3068;
	selp.b32 	%r3071, %r3069, %r3070, %p509;
	add.s32 	%r245, %r3071, %r3067;
	add.s32 	%r3072, %r245, -1;
	cvt.rn.f64.u32 	%fd699, %r3072;
	div.rn.f64 	%fd700, %fd699, 0d41DFFFFFFF800000;
	mul.f64 	%fd701, %fd700, %fd700;
	fma.rn.f64 	%fd702, %fd698, %fd698, %fd701;
	setp.le.f64 	%p510, %fd702, 0d3FF0000000000000;
	selp.u64 	%rd1190, 1, 0, %p510;
	add.s64 	%rd1997, %rd1997, %rd1190;
	@%p507 bra 	$L__BB2_251;
	setp.eq.s32 	%p511, %r233, 2;
	mul.hi.u32 	%r3073, %r245, -1131474031;
	shr.u32 	%r3074, %r3073, 15;
	mul.lo.s32 	%r3075, %r3074, 44488;
	sub.s32 	%r3076, %r245, %r3075;
	mul.lo.s32 	%r3077, %r3076, 48271;
	mul.lo.s32 	%r3078, %r3074, 3399;
	setp.lt.u32 	%p512, %r3077, %r3078;
	xor.b32  	%r3079, %r3078, 2147483647;
	neg.s32 	%r3080, %r3078;
	selp.b32 	%r3081, %r3079, %r3080, %p512;
	add.s32 	%r3082, %r3081, %r3077;
	add.s32 	%r3083, %r3082, -1;
	cvt.rn.f64.u32 	%fd703, %r3083;
	div.rn.f64 	%fd704, %fd703, 0d41DFFFFFFF800000;
	mul.hi.u32 	%r3084, %r3082, -1131474031;
	shr.u32 	%r3085, %r3084, 15;
	mul.lo.s32 	%r3086, %r3085, 44488;
	sub.s32 	%r3087, %r3082, %r3086;
	mul.lo.s32 	%r3088, %r3087, 48271;
	mul.lo.s32 	%r3089, %r3085, 3399;
	setp.lt.u32 	%p513, %r3088, %r3089;
	xor.b32  	%r3090, %r3089, 2147483647;
	neg.s32 	%r3091, %r3089;
	selp.b32 	%r3092, %r3090, %r3091, %p513;
	add.s32 	%r246, %r3092, %r3088;
	add.s32 	%r3093, %r246, -1;
	cvt.rn.f64.u32 	%fd705, %r3093;
	div.rn.f64 	%fd706, %fd705, 0d41DFFFFFFF800000;
	mul.f64 	%fd707, %fd706, %fd706;
	fma.rn.f64 	%fd708, %fd704, %fd704, %fd707;
	setp.le.f64 	%p514, %fd708, 0d3FF0000000000000;
	selp.u64 	%rd1191, 1, 0, %p514;
	add.s64 	%rd1997, %rd1997, %rd1191;
	@%p511 bra 	$L__BB2_251;
	mul.hi.u32 	%r3094, %r246, -1131474031;
	shr.u32 	%r3095, %r3094, 15;
	mul.lo.s32 	%r3096, %r3095, 44488;
	sub.s32 	%r3097, %r246, %r3096;
	mul.lo.s32 	%r3098, %r3097, 48271;
	mul.lo.s32 	%r3099, %r3095, 3399;
	setp.lt.u32 	%p515, %r3098, %r3099;
	xor.b32  	%r3100, %r3099, 2147483647;
	neg.s32 	%r3101, %r3099;
	selp.b32 	%r3102, %r3100, %r3101, %p515;
	add.s32 	%r3103, %r3102, %r3098;
	add.s32 	%r3104, %r3103, -1;
	cvt.rn.f64.u32 	%fd709, %r3104;
	div.rn.f64 	%fd710, %fd709, 0d41DFFFFFFF800000;
	mul.hi.u32 	%r3105, %r3103, -1131474031;
	shr.u32 	%r3106, %r3105, 15;
	mul.lo.s32 	%r3107, %r3106, 44488;
	sub.s32 	%r3108, %r3103, %r3107;
	mul.lo.s32 	%r3109, %r3108, 48271;
	mul.lo.s32 	%r3110, %r3106, 3399;
	setp.lt.u32 	%p516, %r3109, %r3110;
	xor.b32  	%r3111, %r3110, 2147483647;
	neg.s32 	%r3112, %r3110;
	selp.b32 	%r3113, %r3111, %r3112, %p516;
	add.s32 	%r3114, %r3113, %r3109;
	add.s32 	%r3115, %r3114, -1;
	cvt.rn.f64.u32 	%fd711, %r3115;
	div.rn.f64 	%fd712, %fd711, 0d41DFFFFFFF800000;
	mul.f64 	%fd713, %fd712, %fd712;
	fma.rn.f64 	%fd714, %fd710, %fd710, %fd713;
	setp.le.f64 	%p517, %fd714, 0d3FF0000000000000;
	selp.u64 	%rd1192, 1, 0, %p517;
	add.s64 	%rd1997, %rd1997, %rd1192;
$L__BB2_251:
	cvt.u32.u64 	%r247, %rd1997;
	shl.b32 	%r248, %r4, 9;
	add.s32 	%r249, %r238, %r248;
	setp.eq.s32 	%p518, %r249, 0;
	mov.b64 	%rd2001, 1;
	@%p518 bra 	$L__BB2_256;
	cvt.s64.s32 	%rd1999, %r249;
	mov.b64 	%rd2000, 48271;
	mov.b64 	%rd2001, 1;
$L__BB2_253:
	and.b64  	%rd1196, %rd1999, 1;
	setp.eq.b64 	%p519, %rd1196, 1;
	not.pred 	%p520, %p519;
	@%p520 bra 	$L__BB2_255;
	mul.lo.s64 	%rd1197, %rd2001, %rd2000;
	mul.hi.u64 	%rd1198, %rd1197, 8589934597;
	sub.s64 	%rd1199, %rd1197, %rd1198;
	shr.u64 	%rd1200, %rd1199, 1;
	add.s64 	%rd1201, %rd1200, %rd1198;
	shr.u64 	%rd1202, %rd1201, 30;
	mul.lo.s64 	%rd1203, %rd1202, 2147483647;
	sub.s64 	%rd2001, %rd1197, %rd1203;
$L__BB2_255:
	shr.u64 	%rd331, %rd1999, 1;
	mul.lo.s64 	%rd1204, %rd2000, %rd2000;
	mul.hi.u64 	%rd1205, %rd1204, -9223372032559808509;
	shr.u64 	%rd1206, %rd1205, 30;
	mul.lo.s64 	%rd1207, %rd1206, 2147483647;
	sub.s64 	%rd2000, %rd1204, %rd1207;
	setp.gt.u64 	%p521, %rd1999, 1;
	mov.u64 	%rd1999, %rd331;
	@%p521 bra 	$L__BB2_253;
$L__BB2_256:
	setp.lt.u32 	%p522, %r232, 3;
	mul.lo.s64 	%rd1210, %rd2001, %rd35;
	mul.hi.u64 	%rd1211, %rd1210, 8589934597;
	sub.s64 	%rd1212, %rd1210, %rd1211;
	shr.u64 	%rd1213, %rd1212, 1;
	add.s64 	%rd1214, %rd1213, %rd1211;
	shr.u64 	%rd1215, %rd1214, 30;
	cvt.u32.u64 	%r3116, %rd1215;
	mov.b64 	%rd1216, 2147483647;
	cvt.u32.u64 	%r3117, %rd1216;
	mul.lo.s32 	%r3118, %r3116, %r3117;
	cvt.u32.u64 	%r3119, %rd1210;
	sub.s32 	%r6155, %r3119, %r3118;
	mov.b64 	%rd2006, 0;
	@%p522 bra 	$L__BB2_259;
	mov.b32 	%r6154, 0;
	mov.b64 	%rd2006, 0;
$L__BB2_258:
	mul.hi.u32 	%r3121, %r6155, -1131474031;
	shr.u32 	%r3122, %r3121, 15;
	mul.lo.s32 	%r3123, %r3122, 44488;
	sub.s32 	%r3124, %r6155, %r3123;
	mul.lo.s32 	%r3125, %r3124, 48271;
	mul.lo.s32 	%r3126, %r3122, 3399;
	setp.lt.u32 	%p523, %r3125, %r3126;
	xor.b32  	%r3127, %r3126, 2147483647;
	neg.s32 	%r3128, %r3126;
	selp.b32 	%r3129, %r3127, %r3128, %p523;
	add.s32 	%r3130, %r3129, %r3125;
	add.s32 	%r3131, %r3130, -1;
	cvt.rn.f64.u32 	%fd715, %r3131;
	div.rn.f64 	%fd716, %fd715, 0d41DFFFFFFF800000;
	mul.hi.u32 	%r3132, %r3130, -1131474031;
	shr.u32 	%r3133, %r3132, 15;
	mul.lo.s32 	%r3134, %r3133, 44488;
	sub.s32 	%r3135, %r3130, %r3134;
	mul.lo.s32 	%r3136, %r3135, 48271;
	mul.lo.s32 	%r3137, %r3133, 3399;
	setp.lt.u32 	%p524, %r3136, %r3137;
	xor.b32  	%r3138, %r3137, 2147483647;
	neg.s32 	%r3139, %r3137;
	selp.b32 	%r3140, %r3138, %r3139, %p524;
	add.s32 	%r3141, %r3140, %r3136;
	add.s32 	%r3142, %r3141, -1;
	cvt.rn.f64.u32 	%fd717, %r3142;
	div.rn.f64 	%fd718, %fd717, 0d41DFFFFFFF800000;
	mul.f64 	%fd719, %fd718, %fd718;
	fma.rn.f64 	%fd720, %fd716, %fd716, %fd719;
	setp.le.f64 	%p525, %fd720, 0d3FF0000000000000;
	selp.u64 	%rd1218, 1, 0, %p525;
	add.s64 	%rd1219, %rd2006, %rd1218;
	mul.hi.u32 	%r3143, %r3141, -1131474031;
	shr.u32 	%r3144, %r3143, 15;
	mul.lo.s32 	%r3145, %r3144, 44488;
	sub.s32 	%r3146, %r3141, %r3145;
	mul.lo.s32 	%r3147, %r3146, 48271;
	mul.lo.s32 	%r3148, %r3144, 3399;
	setp.lt.u32 	%p526, %r3147, %r3148;
	xor.b32  	%r3149, %r3148, 2147483647;
	neg.s32 	%r3150, %r3148;
	selp.b32 	%r3151, %r3149, %r3150, %p526;
	add.s32 	%r3152, %r3151, %r3147;
	add.s32 	%r3153, %r3152, -1;
	cvt.rn.f64.u32 	%fd721, %r3153;
	div.rn.f64 	%fd722, %fd721, 0d41DFFFFFFF800000;
	mul.hi.u32 	%r3154, %r3152, -1131474031;
	shr.u32 	%r3155, %r3154, 15;
	mul.lo.s32 	%r3156, %r3155, 44488;
	sub.s32 	%r3157, %r3152, %r3156;
	mul.lo.s32 	%r3158, %r3157, 48271;
	mul.lo.s32 	%r3159, %r3155, 3399;
	setp.lt.u32 	%p527, %r3158, %r3159;
	xor.b32  	%r3160, %r3159, 2147483647;
	neg.s32 	%r3161, %r3159;
	selp.b32 	%r3162, %r3160, %r3161, %p527;
	add.s32 	%r3163, %r3162, %r3158;
	add.s32 	%r3164, %r3163, -1;
	cvt.rn.f64.u32 	%fd723, %r3164;
	div.rn.f64 	%fd724, %fd723, 0d41DFFFFFFF800000;
	mul.f64 	%fd725, %fd724, %fd724;
	fma.rn.f64 	%fd726, %fd722, %fd722, %fd725;
	setp.le.f64 	%p528, %fd726, 0d3FF0000000000000;
	selp.u64 	%rd1220, 1, 0, %p528;
	add.s64 	%rd1221, %rd1219, %rd1220;
	mul.hi.u32 	%r3165, %r3163, -1131474031;
	shr.u32 	%r3166, %r3165, 15;
	mul.lo.s32 	%r3167, %r3166, 44488;
	sub.s32 	%r3168, %r3163, %r3167;
	mul.lo.s32 	%r3169, %r3168, 48271;
	mul.lo.s32 	%r3170, %r3166, 3399;
	setp.lt.u32 	%p529, %r3169, %r3170;
	xor.b32  	%r3171, %r3170, 2147483647;
	neg.s32 	%r3172, %r3170;
	selp.b32 	%r3173, %r3171, %r3172, %p529;
	add.s32 	%r3174, %r3173, %r3169;
	add.s32 	%r3175, %r3174, -1;
	cvt.rn.f64.u32 	%fd727, %r3175;
	div.rn.f64 	%fd728, %fd727, 0d41DFFFFFFF800000;
	mul.hi.u32 	%r3176, %r3174, -1131474031;
	shr.u32 	%r3177, %r3176, 15;
	mul.lo.s32 	%r3178, %r3177, 44488;
	sub.s32 	%r3179, %r3174, %r3178;
	mul.lo.s32 	%r3180, %r3179, 48271;
	mul.lo.s32 	%r3181, %r3177, 3399;
	setp.lt.u32 	%p530, %r3180, %r3181;
	xor.b32  	%r3182, %r3181, 2147483647;
	neg.s32 	%r3183, %r3181;
	selp.b32 	%r3184, %r3182, %r3183, %p530;
	add.s32 	%r3185, %r3184, %r3180;
	add.s32 	%r3186, %r3185, -1;
	cvt.rn.f64.u32 	%fd729, %r3186;
	div.rn.f64 	%fd730, %fd729, 0d41DFFFFFFF800000;
	mul.f64 	%fd731, %fd730, %fd730;
	fma.rn.f64 	%fd732, %fd728, %fd728, %fd731;
	setp.le.f64 	%p531, %fd732, 0d3FF0000000000000;
	selp.u64 	%rd1222, 1, 0, %p531;
	add.s64 	%rd1223, %rd1221, %rd1222;
	mul.hi.u32 	%r3187, %r3185, -1131474031;
	shr.u32 	%r3188, %r3187, 15;
	mul.lo.s32 	%r3189, %r3188, 44488;
	sub.s32 	%r3190, %r3185, %r3189;
	mul.lo.s32 	%r3191, %r3190, 48271;
	mul.lo.s32 	%r3192, %r3188, 3399;
	setp.lt.u32 	%p532, %r3191, %r3192;
	xor.b32  	%r3193, %r3192, 2147483647;
	neg.s32 	%r3194, %r3192;
	selp.b32 	%r3195, %r3193, %r3194, %p532;
	add.s32 	%r3196, %r3195, %r3191;
	add.s32 	%r3197, %r3196, -1;
	cvt.rn.f64.u32 	%fd733, %r3197;
	div.rn.f64 	%fd734, %fd733, 0d41DFFFFFFF800000;
	mul.hi.u32 	%r3198, %r3196, -1131474031;
	shr.u32 	%r3199, %r3198, 15;
	mul.lo.s32 	%r3200, %r3199, 44488;
	sub.s32 	%r3201, %r3196, %r3200;
	mul.lo.s32 	%r3202, %r3201, 48271;
	mul.lo.s32 	%r3203, %r3199, 3399;
	setp.lt.u32 	%p533, %r3202, %r3203;
	xor.b32  	%r3204, %r3203, 2147483647;
	neg.s32 	%r3205, %r3203;
	selp.b32 	%r3206, %r3204, %r3205, %p533;
	add.s32 	%r6155, %r3206, %r3202;
	add.s32 	%r3207, %r6155, -1;
	cvt.rn.f64.u32 	%fd735, %r3207;
	div.rn.f64 	%fd736, %fd735, 0d41DFFFFFFF800000;
	mul.f64 	%fd737, %fd736, %fd736;
	fma.rn.f64 	%fd738, %fd734, %fd734, %fd737;
	setp.le.f64 	%p534, %fd738, 0d3FF0000000000000;
	selp.u64 	%rd1224, 1, 0, %p534;
	add.s64 	%rd2006, %rd1223, %rd1224;
	add.s32 	%r6154, %r6154, 4;
	setp.ne.s32 	%p535, %r6154, %r234;
	@%p535 bra 	$L__BB2_258;
$L__BB2_259:
	setp.eq.s32 	%p536, %r233, 0;
	@%p536 bra 	$L__BB2_263;
	setp.eq.s32 	%p537, %r233, 1;
	mul.hi.u32 	%r3208, %r6155, -1131474031;
	shr.u32 	%r3209, %r3208, 15;
	mul.lo.s32 	%r3210, %r3209, 44488;
	sub.s32 	%r3211, %r6155, %r3210;
	mul.lo.s32 	%r3212, %r3211, 48271;
	mul.lo.s32 	%r3213, %r3209, 3399;
	setp.lt.u32 	%p538, %r3212, %r3213;
	xor.b32  	%r3214, %r3213, 2147483647;
	neg.s32 	%r3215, %r3213;
	selp.b32 	%r3216, %r3214, %r3215, %p538;
	add.s32 	%r3217, %r3216, %r3212;
	add.s32 	%r3218, %r3217, -1;
	cvt.rn.f64.u32 	%fd739, %r3218;
	div.rn.f64 	%fd740, %fd739, 0d41DFFFFFFF800000;
	mul.hi.u32 	%r3219, %r3217, -1131474031;
	shr.u32 	%r3220, %r3219, 15;
	mul.lo.s32 	%r3221, %r3220, 44488;
	sub.s32 	%r3222, %r3217, %r3221;
	mul.lo.s32 	%r3223, %r3222, 48271;
	mul.lo.s32 	%r3224, %r3220, 3399;
	setp.lt.u32 	%p539, %r3223, %r3224;
	xor.b32  	%r3225, %r3224, 2147483647;
	neg.s32 	%r3226, %r3224;
	selp.b32 	%r3227, %r3225, %r3226, %p539;
	add.s32 	%r256, %r3227, %r3223;
	add.s32 	%r3228, %r256, -1;
	cvt.rn.f64.u32 	%fd741, %r3228;
	div.rn.f64 	%fd742, %fd741, 0d41DFFFFFFF800000;
	mul.f64 	%fd743, %fd742, %fd742;
	fma.rn.f64 	%fd744, %fd740, %fd740, %fd743;
	setp.le.f64 	%p540, %fd744, 0d3FF0000000000000;
	selp.u64 	%rd1225, 1, 0, %p540;
	add.s64 	%rd2006, %rd2006, %rd1225;
	@%p537 bra 	$L__BB2_263;
	setp.eq.s32 	%p541, %r233, 2;
	mul.hi.u32 	%r3229, %r256, -1131474031;
	shr.u32 	%r3230, %r3229, 15;
	mul.lo.s32 	%r3231, %r3230, 44488;
	sub.s32 	%r3232, %r256, %r3231;
	mul.lo.s32 	%r3233, %r3232, 48271;
	mul.lo.s32 	%r3234, %r3230, 3399;
	setp.lt.u32 	%p542, %r3233, %r3234;
	xor.b32  	%r3235, %r3234, 2147483647;
	neg.s32 	%r3236, %r3234;
	selp.b32 	%r3237, %r3235, %r3236, %p542;
	add.s32 	%r3238, %r3237, %r3233;
	add.s32 	%r3239, %r3238, -1;
	cvt.rn.f64.u32 	%fd745, %r3239;
	div.rn.f64 	%fd746, %fd745, 0d41DFFFFFFF800000;
	mul.hi.u32 	%r3240, %r3238, -1131474031;
	shr.u32 	%r3241, %r3240, 15;
	mul.lo.s32 	%r3242, %r3241, 44488;
	sub.s32 	%r3243, %r3238, %r3242;
	mul.lo.s32 	%r3244, %r3243, 48271;
	mul.lo.s32 	%r3245, %r3241, 3399;
	setp.lt.u32 	%p543, %r3244, %r3245;
	xor.b32  	%r3246, %r3245, 2147483647;
	neg.s32 	%r3247, %r3245;
	selp.b32 	%r3248, %r3246, %r3247, %p543;
	add.s32 	%r257, %r3248, %r3244;
	add.s32 	%r3249, %r257, -1;
	cvt.rn.f64.u32 	%fd747, %r3249;
	div.rn.f64 	%fd748, %fd747, 0d41DFFFFFFF800000;
	mul.f64 	%fd749, %fd748, %fd748;
	fma.rn.f64 	%fd750, %fd746, %fd746, %fd749;
	setp.le.f64 	%p544, %fd750, 0d3FF0000000000000;
	selp.u64 	%rd1226, 1, 0, %p544;
	add.s64 	%rd2006, %rd2006, %rd1226;
	@%p541 bra 	$L__BB2_263;
	mul.hi.u32 	%r3250, %r257, -1131474031;
	shr.u32 	%r3251, %r3250, 15;
	mul.lo.s32 	%r3252, %r3251, 44488;
	sub.s32 	%r3253, %r257, %r3252;
	mul.lo.s32 	%r3254, %r3253, 48271;
	mul.lo.s32 	%r3255, %r3251, 3399;
	setp.lt.u32 	%p545, %r3254, %r3255;
	xor.b32  	%r3256, %r3255, 2147483647;
	neg.s32 	%r3257, %r3255;
	selp.b32 	%r3258, %r3256, %r3257, %p545;
	add.s32 	%r3259, %r3258, %r3254;
	add.s32 	%r3260, %r3259, -1;
	cvt.rn.f64.u32 	%fd751, %r3260;
	div.rn.f64 	%fd752, %fd751, 0d41DFFFFFFF800000;
	mul.hi.u32 	%r3261, %r3259, -1131474031;
	shr.u32 	%r3262, %r3261, 15;
	mul.lo.s32 	%r3263, %r3262, 44488;
	sub.s32 	%r3264, %r3259, %r3263;
	mul.lo.s32 	%r3265, %r3264, 48271;
	mul.lo.s32 	%r3266, %r3262, 3399;
	setp.lt.u32 	%p546, %r3265, %r3266;
	xor.b32  	%r3267, %r3266, 2147483647;
	neg.s32 	%r3268, %r3266;
	selp.b32 	%r3269, %r3267, %r3268, %p546;
	add.s32 	%r3270, %r3269, %r3265;
	add.s32 	%r3271, %r3270, -1;
	cvt.rn.f64.u32 	%fd753, %r3271;
	div.rn.f64 	%fd754, %fd753, 0d41DFFFFFFF800000;
	mul.f64 	%fd755, %fd754, %fd754;
	fma.rn.f64 	%fd756, %fd752, %fd752, %fd755;
	setp.le.f64 	%p547, %fd756, 0d3FF0000000000000;
	selp.u64 	%rd1227, 1, 0, %p547;
	add.s64 	%rd2006, %rd2006, %rd1227;
$L__BB2_263:
	cvt.u32.u64 	%r258, %rd2006;
	shl.b32 	%r259, %r4, 10;
	add.s32 	%r260, %r259, %r238;
	setp.eq.s32 	%p548, %r260, 0;
	mov.b64 	%rd2010, 1;
	@%p548 bra 	$L__BB2_268;
	cvt.s64.s32 	%rd2008, %r260;
	mov.b64 	%rd2009, 48271;
	mov.b64 	%rd2010, 1;
$L__BB2_265:
	and.b64  	%rd1231, %rd2008, 1;
	setp.eq.b64 	%p549, %rd1231, 1;
	not.pred 	%p550, %p549;
	@%p550 bra 	$L__BB2_267;
	mul.lo.s64 	%rd1232, %rd2010, %rd2009;
	mul.hi.u64 	%rd1233, %rd1232, 8589934597;
	sub.s64 	%rd1234, %rd1232, %rd1233;
	shr.u64 	%rd1235, %rd1234, 1;
	add.s64 	%rd1236, %rd1235, %rd1233;
	shr.u64 	%rd1237, %rd1236, 30;
	mul.lo.s64 	%rd1238, %rd1237, 2147483647;
	sub.s64 	%rd2010, %rd1232, %rd1238;
$L__BB2_267:
	shr.u64 	%rd348, %rd2008, 1;
	mul.lo.s64 	%rd1239, %rd2009, %rd2009;
	mul.hi.u64 	%rd1240, %rd1239, -9223372032559808509;
	shr.u64 	%rd1241, %rd1240, 30;
	mul.lo.s64 	%rd1242, %rd1241, 2147483647;
	sub.s64 	%rd2009, %rd1239, %rd1242;
	setp.gt.u64 	%p551, %rd2008, 1;
	mov.u64 	%rd2008, %rd348;
	@%p551 bra 	$L__BB2_265;
$L__BB2_268:
	setp.lt.u32 	%p552, %r232, 3;
	mul.lo.s64 	%rd1245, %rd2010, %rd35;
	mul.hi.u64 	%rd1246, %rd1245, 8589934597;
	sub.s64 	%rd1247, %rd1245, %rd1246;
	shr.u64 	%rd1248, %rd1247, 1;
	add.s64 	%rd1249, %rd1248, %rd1246;
	shr.u64 	%rd1250, %rd1249, 30;
	cvt.u32.u64 	%r3272, %rd1250;
	mov.b64 	%rd1251, 2147483647;
	cvt.u32.u64 	%r3273, %rd1251;
	mul.lo.s32 	%r3274, %r3272, %r3273;
	cvt.u32.u64 	%r3275, %rd1245;
	sub.s32 	%r6158, %r3275, %r3274;
	mov.b64 	%rd2015, 0;
	@%p552 bra 	$L__BB2_271;
	mov.b32 	%r6157, 0;
	mov.b64 	%rd2015, 0;
$L__BB2_270:
	mul.hi.u32 	%r3277, %r6158, -1131474031;
	shr.u32 	%r3278, %r3277, 15;
	mul.lo.s32 	%r3279, %r3278, 44488;
	sub.s32 	%r3280, %r6158, %r3279;
	mul.lo.s32 	%r3281, %r3280, 48271;
	mul.lo.s32 	%r3282, %r3278, 3399;
	setp.lt.u32 	%p553, %r3281, %r3282;
	xor.b32  	%r3283, %r3282, 2147483647;
	neg.s32 	%r3284, %r3282;
	selp.b32 	%r3285, %r3283, %r3284, %p553;
	add.s32 	%r3286, %r3285, %r3281;
	add.s32 	%r3287, %r3286, -1;
	cvt.rn.f64.u32 	%fd757, %r3287;
	div.rn.f64 	%fd758, %fd757, 0d41DFFFFFFF800000;
	mul.hi.u32 	%r3288, %r3286, -1131474031;
	shr.u32 	%r3289, %r3288, 15;
	mul.lo.s32 	%r3290, %r3289, 44488;
	sub.s32 	%r3291, %r3286, %r3290;
	mul.lo.s32 	%r3292, %r3291, 48271;
	mul.lo.s32 	%r3293, %r3289, 3399;
	setp.lt.u32 	%p554, %r3292, %r3293;
	xor.b32  	%r3294, %r3293, 2147483647;
	neg.s32 	%r3295, %r3293;
	selp.b32 	%r3296, %r3294, %r3295, %p554;
	add.s32 	%r3297, %r3296, %r3292;
	add.s32 	%r3298, %r3297, -1;
	cvt.rn.f64.u32 	%fd759, %r3298;
	div.rn.f64 	%fd760, %fd759, 0d41DFFFFFFF800000;
	mul.f64 	%fd761, %fd760, %fd760;
	fma.rn.f64 	%fd762, %fd758, %fd758, %fd761;
	setp.le.f64 	%p555, %fd762, 0d3FF0000000000000;
	selp.u64 	%rd1253, 1, 0, %p555;
	add.s64 	%rd1254, %rd2015, %rd1253;
	mul.hi.u32 	%r3299, %r3297, -1131474031;
	shr.u32 	%r3300, %r3299, 15;
	mul.lo.s32 	%r3301, %r3300, 44488;
	sub.s32 	%r3302, %r3297, %r3301;
	mul.lo.s32 	%r3303, %r3302, 48271;
	mul.lo.s32 	%r3304, %r3300, 3399;
	setp.lt.u32 	%p556, %r3303, %r3304;
	xor.b32  	%r3305, %r3304, 2147483647;
	neg.s32 	%r3306, %r3304;
	selp.b32 	%r3307, %r3305, %r3306, %p556;
	add.s32 	%r3308, %r3307, %r3303;
	add.s32 	%r3309, %r3308, -1;
	cvt.rn.f64.u32 	%fd763, %r3309;
	div.rn.f64 	%fd764, %fd763, 0d41DFFFFFFF800000;
	mul.hi.u32 	%r3310, %r3308, -1131474031;
	shr.u32 	%r3311, %r3310, 15;
	mul.lo.s32 	%r3312, %r3311, 44488;
	sub.s32 	%r3313, %r3308, %r3312;
	mul.lo.s32 	%r3314, %r3313, 48271;
	mul.lo.s32 	%r3315, %r3311, 3399;
	setp.lt.u32 	%p557, %r3314, %r3315;
	xor.b32  	%r3316, %r3315, 2147483647;
	neg.s32 	%r3317, %r3315;
	selp.b32 	%r3318, %r3316, %r3317, %p557;
	add.s32 	%r3319, %r3318, %r3314;
	add.s32 	%r3320, %r3319, -1;
	cvt.rn.f64.u32 	%fd765, %r3320;
	div.rn.f64 	%fd766, %fd765, 0d41DFFFFFFF800000;
	mul.f64 	%fd767, %fd766, %fd766;
	fma.rn.f64 	%fd768, %fd764, %fd764, %fd767;
	setp.le.f64 	%p558, %fd768, 0d3FF0000000000000;
	selp.u64 	%rd1255, 1, 0, %p558;
	add.s64 	%rd1256, %rd1254, %rd1255;
	mul.hi.u32 	%r3321, %r3319, -1131474031;
	shr.u32 	%r3322, %r3321, 15;
	mul.lo.s32 	%r3323, %r3322, 44488;
	sub.s32 	%r3324, %r3319, %r3323;
	mul.lo.s32 	%r3325, %r3324, 48271;
	mul.lo.s32 	%r3326, %r3322, 3399;
	setp.lt.u32 	%p559, %r3325, %r3326;
	xor.b32  	%r3327, %r3326, 2147483647;
	neg.s32 	%r3328, %r3326;
	selp.b32 	%r3329, %r3327, %r3328, %p559;
	add.s32 	%r3330, %r3329, %r3325;
	add.s32 	%r3331, %r3330, -1;
	cvt.rn.f64.u32 	%fd769, %r3331;
	div.rn.f64 	%fd770, %fd769, 0d41DFFFFFFF800000;
	mul.hi.u32 	%r3332, %r3330, -1131474031;
	shr.u32 	%r3333, %r3332, 15;
	mul.lo.s32 	%r3334, %r3333, 44488;
	sub.s32 	%r3335, %r3330, %r3334;
	mul.lo.s32 	%r3336, %r3335, 48271;
	mul.lo.s32 	%r3337, %r3333, 3399;
	setp.lt.u32 	%p560, %r3336, %r3337;
	xor.b32  	%r3338, %r3337, 2147483647;
	neg.s32 	%r3339, %r3337;
	selp.b32 	%r3340, %r3338, %r3339, %p560;
	add.s32 	%r3341, %r3340, %r3336;
	add.s32 	%r3342, %r3341, -1;
	cvt.rn.f64.u32 	%fd771, %r3342;
	div.rn.f64 	%fd772, %fd771, 0d41DFFFFFFF800000;
	mul.f64 	%fd773, %fd772, %fd772;
	fma.rn.f64 	%fd774, %fd770, %fd770, %fd773;
	setp.le.f64 	%p561, %fd774, 0d3FF0000000000000;
	selp.u64 	%rd1257, 1, 0, %p561;
	add.s64 	%rd1258, %rd1256, %rd1257;
	mul.hi.u32 	%r3343, %r3341, -1131474031;
	shr.u32 	%r3344, %r3343, 15;
	mul.lo.s32 	%r3345, %r3344, 44488;
	sub.s32 	%r3346, %r3341, %r3345;
	mul.lo.s32 	%r3347, %r3346, 48271;
	mul.lo.s32 	%r3348, %r3344, 3399;
	setp.lt.u32 	%p562, %r3347, %r3348;
	xor.b32  	%r3349, %r3348, 2147483647;
	neg.s32 	%r3350, %r3348;
	selp.b32 	%r3351, %r3349, %r3350, %p562;
	add.s32 	%r3352, %r3351, %r3347;
	add.s32 	%r3353, %r3352, -1;
	cvt.rn.f64.u32 	%fd775, %r3353;
	div.rn.f64 	%fd776, %fd775, 0d41DFFFFFFF800000;
	mul.hi.u32 	%r3354, %r3352, -1131474031;
	shr.u32 	%r3355, %r3354, 15;
	mul.lo.s32 	%r3356, %r3355, 44488;
	sub.s32 	%r3357, %r3352, %r3356;
	mul.lo.s32 	%r3358, %r3357, 48271;
	mul.lo.s32 	%r3359, %r3355, 3399;
	setp.lt.u32 	%p563, %r3358, %r3359;
	xor.b32  	%r3360, %r3359, 2147483647;
	neg.s32 	%r3361, %r3359;
	selp.b32 	%r3362, %r3360, %r3361, %p563;
	add.s32 	%r6158, %r3362, %r3358;
	add.s32 	%r3363, %r6158, -1;
	cvt.rn.f64.u32 	%fd777, %r3363;
	div.rn.f64 	%fd778, %fd777, 0d41DFFFFFFF800000;
	mul.f64 	%fd779, %fd778, %fd778;
	fma.rn.f64 	%fd780, %fd776, %fd776, %fd779;
	setp.le.f64 	%p564, %fd780, 0d3FF0000000000000;
	selp.u64 	%rd1259, 1, 0, %p564;
	add.s64 	%rd2015, %rd1258, %rd1259;
	add.s32 	%r6157, %r6157, 4;
	setp.ne.s32 	%p565, %r6157, %r234;
	@%p565 bra 	$L__BB2_270;
$L__BB2_271:
	setp.eq.s32 	%p566, %r233, 0;
	@%p566 bra 	$L__BB2_275;
	setp.eq.s32 	%p567, %r233, 1;
	mul.hi.u32 	%r3364, %r6158, -1131474031;
	shr.u32 	%r3365, %r3364, 15;
	mul.lo.s32 	%r3366, %r3365, 44488;
	sub.s32 	%r3367, %r6158, %r3366;
	mul.lo.s32 	%r3368, %r3367, 48271;
	mul.lo.s32 	%r3369, %r3365, 3399;
	setp.lt.u32 	%p568, %r3368, %r3369;
	xor.b32  	%r3370, %r3369, 2147483647;
	neg.s32 	%r3371, %r3369;
	selp.b32 	%r3372, %r3370, %r3371, %p568;
	add.s32 	%r3373, %r3372, %r3368;
	add.s32 	%r3374, %r3373, -1;
	cvt.rn.f64.u32 	%fd781, %r3374;
	div.rn.f64 	%fd782, %fd781, 0d41DFFFFFFF800000;
	mul.hi.u32 	%r3375, %r3373, -1131474031;
	shr.u32 	%r3376, %r3375, 15;
	mul.lo.s32 	%r3377, %r3376, 44488;
	sub.s32 	%r3378, %r3373, %r3377;
	mul.lo.s32 	%r3379, %r3378, 48271;
	mul.lo.s32 	%r3380, %r3376, 3399;
	setp.lt.u32 	%p569, %r3379, %r3380;
	xor.b32  	%r3381, %r3380, 2147483647;
	neg.s32 	%r3382, %r3380;
	selp.b32 	%r3383, %r3381, %r3382, %p569;
	add.s32 	%r267, %r3383, %r3379;
	add.s32 	%r3384, %r267, -1;
	cvt.rn.f64.u32 	%fd783, %r3384;
	div.rn.f64 	%fd784, %fd783, 0d41DFFFFFFF800000;
	mul.f64 	%fd785, %fd784, %fd784;
	fma.rn.f64 	%fd786, %fd782, %fd782, %fd785;
	setp.le.f64 	%p570, %fd786, 0d3FF0000000000000;
	selp.u64 	%rd1260, 1, 0, %p570;
	add.s64 	%rd2015, %rd2015, %rd1260;
	@%p567 bra 	$L__BB2_275;
	setp.eq.s32 	%p571, %r233, 2;
	mul.hi.u32 	%r3385, %r267, -1131474031;
	shr.u32 	%r3386, %r3385, 15;
	mul.lo.s32 	%r3387, %r3386, 44488;
	sub.s32 	%r3388, %r267, %r3387;
	mul.lo.s32 	%r3389, %r3388, 48271;
	mul.lo.s32 	%r3390, %r3386, 3399;
	setp.lt.u32 	%p572, %r3389, %r3390;
	xor.b32  	%r3391, %r3390, 2147483647;
	neg.s32 	%r3392, %r3390;
	selp.b32 	%r3393, %r3391, %r3392, %p572;
	add.s32 	%r3394, %r3393, %r3389;
	add.s32 	%r3395, %r3394, -1;
	cvt.rn.f64.u32 	%fd787, %r3395;
	div.rn.f64 	%fd788, %fd787, 0d41DFFFFFFF800000;
	mul.hi.u32 	%r3396, %r3394, -1131474031;
	shr.u32 	%r3397, %r3396, 15;
	mul.lo.s32 	%r3398, %r3397, 44488;
	sub.s32 	%r3399, %r3394, %r3398;
	mul.lo.s32 	%r3400, %r3399, 48271;
	mul.lo.s32 	%r3401, %r3397, 3399;
	setp.lt.u32 	%p573, %r3400, %r3401;
	xor.b32  	%r3402, %r3401, 2147483647;
	neg.s32 	%r3403, %r3401;
	selp.b32 	%r3404, %r3402, %r3403, %p573;
	add.s32 	%r268, %r3404, %r3400;
	add.s32 	%r3405, %r268, -1;
	cvt.rn.f64.u32 	%fd789, %r3405;
	div.rn.f64 	%fd790, %fd789, 0d41DFFFFFFF800000;
	mul.f64 	%fd791, %fd790, %fd790;
	fma.rn.f64 	%fd792, %fd788, %fd788, %fd791;
	setp.le.f64 	%p574, %fd792, 0d3FF0000000000000;
	selp.u64 	%rd1261, 1, 0, %p574;
	add.s64 	%rd2015, %rd2015, %rd1261;
	@%p571 bra 	$L__BB2_275;
	mul.hi.u32 	%r3406, %r268, -1131474031;
	shr.u32 	%r3407, %r3406, 15;
	mul.lo.s32 	%r3408, %r3407, 44488;
	sub.s32 	%r3409, %r268, %r3408;
	mul.lo.s32 	%r3410, %r3409, 48271;
	mul.lo.s32 	%r3411, %r3407, 3399;
	setp.lt.u32 	%p575, %r3410, %r3411;
	xor.b32  	%r3412, %r3411, 2147483647;
	neg.s32 	%r3413, %r3411;
	selp.b32 	%r3414, %r3412, %r3413, %p575;
	add.s32 	%r3415, %r3414, %r3410;
	add.s32 	%r3416, %r3415, -1;
	cvt.rn.f64.u32 	%fd793, %r3416;
	div.rn.f64 	%fd794, %fd793, 0d41DFFFFFFF800000;
	mul.hi.u32 	%r3417, %r3415, -1131474031;
	shr.u32 	%r3418, %r3417, 15;
	mul.lo.s32 	%r3419, %r3418, 44488;
	sub.s32 	%r3420, %r3415, %r3419;
	mul.lo.s32 	%r3421, %r3420, 48271;
	mul.lo.s32 	%r3422, %r3418, 3399;
	setp.lt.u32 	%p576, %r3421, %r3422;
	xor.b32  	%r3423, %r3422, 2147483647;
	neg.s32 	%r3424, %r3422;
	selp.b32 	%r3425, %r3423, %r3424, %p576;
	add.s32 	%r3426, %r3425, %r3421;
	add.s32 	%r3427, %r3426, -1;
	cvt.rn.f64.u32 	%fd795, %r3427;
	div.rn.f64 	%fd796, %fd795, 0d41DFFFFFFF800000;
	mul.f64 	%fd797, %fd796, %fd796;
	fma.rn.f64 	%fd798, %fd794, %fd794, %fd797;
	setp.le.f64 	%p577, %fd798, 0d3FF0000000000000;
	selp.u64 	%rd1262, 1, 0, %p577;
	add.s64 	%rd2015, %rd2015, %rd1262;
$L__BB2_275:
	cvt.u32.u64 	%r269, %rd2015;
	add.s32 	%r270, %r260, %r248;
	setp.eq.s32 	%p578, %r270, 0;
	mov.b64 	%rd2019, 1;
	@%p578 bra 	$L__BB2_280;
	cvt.s64.s32 	%rd2017, %r270;
	mov.b64 	%rd2018, 48271;
	mov.b64 	%rd2019, 1;
$L__BB2_277:
	and.b64  	%rd1266, %rd2017, 1;
	setp.eq.b64 	%p579, %rd1266, 1;
	not.pred 	%p580, %p579;
	@%p580 bra 	$L__BB2_279;
	mul.lo.s64 	%rd1267, %rd2019, %rd2018;
	mul.hi.u64 	%rd1268, %rd1267, 8589934597;
	sub.s64 	%rd1269, %rd1267, %rd1268;
	shr.u64 	%rd1270, %rd1269, 1;
	add.s64 	%rd1271, %rd1270, %rd1268;
	shr.u64 	%rd1272, %rd1271, 30;
	mul.lo.s64 	%rd1273, %rd1272, 2147483647;
	sub.s64 	%rd2019, %rd1267, %rd1273;
$L__BB2_279:
	shr.u64 	%rd365, %rd2017, 1;
	mul.lo.s64 	%rd1274, %rd2018, %rd2018;
	mul.hi.u64 	%rd1275, %rd1274, -9223372032559808509;
	shr.u64 	%rd1276, %rd1275, 30;
	mul.lo.s64 	%rd1277, %rd1276, 2147483647;
	sub.s64 	%rd2018, %rd1274, %rd1277;
	setp.gt.u64 	%p581, %rd2017, 1;
	mov.u64 	%rd2017, %rd365;
	@%p581 bra 	$L__BB2_277;
$L__BB2_280:
	setp.lt.u32 	%p582, %r232, 3;
	mul.lo.s64 	%rd1280, %rd2019, %rd35;
	mul.hi.u64 	%rd1281, %rd1280, 8589934597;
	sub.s64 	%rd1282, %rd1280, %rd1281;
	shr.u64 	%rd1283, %rd1282, 1;
	add.s64 	%rd1284, %rd1283, %rd1281;
	shr.u64 	%rd1285, %rd1284, 30;
	cvt.u32.u64 	%r3428, %rd1285;
	mov.b64 	%rd1286, 2147483647;
	cvt.u32.u64 	%r3429, %rd1286;
	mul.lo.s32 	%r3430, %r3428, %r3429;
	cvt.u32.u64 	%r3431, %rd1280;
	sub.s32 	%r6161, %r3431, %r3430;
	mov.b64 	%rd2024, 0;
	@%p582 bra 	$L__BB2_283;
	mov.b32 	%r6160, 0;
	mov.b64 	%rd2024, 0;
$L__BB2_282:
	mul.hi.u32 	%r3433, %r6161, -1131474031;
	shr.u32 	%r3434, %r3433, 15;
	mul.lo.s32 	%r3435, %r3434, 44488;
	sub.s32 	%r3436, %r6161, %r3435;
	mul.lo.s32 	%r3437, %r3436, 48271;
	mul.lo.s32 	%r3438, %r3434, 3399;
	setp.lt.u32 	%p583, %r3437, %r3438;
	xor.b32  	%r3439, %r3438, 2147483647;
	neg.s32 	%r3440, %r3438;
	selp.b32 	%r3441, %r3439, %r3440, %p583;
	add.s32 	%r3442, %r3441, %r3437;
	add.s32 	%r3443, %r3442, -1;
	cvt.rn.f64.u32 	%fd799, %r3443;
	div.rn.f64 	%fd800, %fd799, 0d41DFFFFFFF800000;
	mul.hi.u32 	%r3444, %r3442, -1131474031;
	shr.u32 	%r3445, %r3444, 15;
	mul.lo.s32 	%r3446, %r3445, 44488;
	sub.s32 	%r3447, %r3442, %r3446;
	mul.lo.s32 	%r3448, %r3447, 48271;
	mul.lo.s32 	%r3449, %r3445, 3399;
	setp.lt.u32 	%p584, %r3448, %r3449;
	xor.b32  	%r3450, %r3449, 2147483647;
	neg.s32 	%r3451, %r3449;
	selp.b32 	%r3452, %r3450, %r3451, %p584;
	add.s32 	%r3453, %r3452, %r3448;
	add.s32 	%r3454, %r3453, -1;
	cvt.rn.f64.u32 	%fd801, %r3454;
	div.rn.f64 	%fd802, %fd801, 0d41DFFFFFFF800000;
	mul.f64 	%fd803, %fd802, %fd802;
	fma.rn.f64 	%fd804, %fd800, %fd800, %fd803;
	setp.le.f64 	%p585, %fd804, 0d3FF0000000000000;
	selp.u64 	%rd1288, 1, 0, %p585;
	add.s64 	%rd1289, %rd2024, %rd1288;
	mul.hi.u32 	%r3455, %r3453, -1131474031;
	shr.u32 	%r3456, %r3455, 15;
	mul.lo.s32 	%r3457, %r3456, 44488;
	sub.s32 	%r3458, %r3453, %r3457;
	mul.lo.s32 	%r3459, %r3458, 48271;
	mul.lo.s32 	%r3460, %r3456, 3399;
	setp.lt.u32 	%p586, %r3459, %r3460;
	xor.b32  	%r3461, %r3460, 2147483647;
	neg.s32 	%r3462, %r3460;
	selp.b32 	%r3463, %r3461, %r3462, %p586;
	add.s32 	%r3464, %r3463, %r3459;
	add.s32 	%r3465, %r3464, -1;
	cvt.rn.f64.u32 	%fd805, %r3465;
	div.rn.f64 	%fd806, %fd805, 0d41DFFFFFFF800000;
	mul.hi.u32 	%r3466, %r3464, -1131474031;
	shr.u32 	%r3467, %r3466, 15;
	mul.lo.s32 	%r3468, %r3467, 44488;
	sub.s32 	%r3469, %r3464, %r3468;
	mul.lo.s32 	%r3470, %r3469, 48271;
	mul.lo.s32 	%r3471, %r3467, 3399;
	setp.lt.u32 	%p587, %r3470, %r3471;
	xor.b32  	%r3472, %r3471, 2147483647;
	neg.s32 	%r3473, %r3471;
	selp.b32 	%r3474, %r3472, %r3473, %p587;
	add.s32 	%r3475, %r3474, %r3470;
	add.s32 	%r3476, %r3475, -1;
	cvt.rn.f64.u32 	%fd807, %r3476;
	div.rn.f64 	%fd808, %fd807, 0d41DFFFFFFF800000;
	mul.f64 	%fd809, %fd808, %fd808;
	fma.rn.f64 	%fd810, %fd806, %fd806, %fd809;
	setp.le.f64 	%p588, %fd810, 0d3FF0000000000000;
	selp.u64 	%rd1290, 1, 0, %p588;
	add.s64 	%rd1291, %rd1289, %rd1290;
	mul.hi.u32 	%r3477, %r3475, -1131474031;
	shr.u32 	%r3478, %r3477, 15;
	mul.lo.s32 	%r3479, %r3478, 44488;
	sub.s32 	%r3480, %r3475, %r3479;
	mul.lo.s32 	%r3481, %r3480, 48271;
	mul.lo.s32 	%r3482, %r3478, 3399;
	setp.lt.u32 	%p589, %r3481, %r3482;
	xor.b32  	%r3483, %r3482, 2147483647;
	neg.s32 	%r3484, %r3482;
	selp.b32 	%r3485, %r3483, %r3484, %p589;
	add.s32 	%r3486, %r3485, %r3481;
	add.s32 	%r3487, %r3486, -1;
	cvt.rn.f64.u32 	%fd811, %r3487;
	div.rn.f64 	%fd812, %fd811, 0d41DFFFFFFF800000;
	mul.hi.u32 	%r3488, %r3486, -1131474031;
	shr.u32 	%r3489, %r3488, 15;
	mul.lo.s32 	%r3490, %r3489, 44488;
	sub.s32 	%r3491, %r3486, %r3490;
	mul.lo.s32 	%r3492, %r3491, 48271;
	mul.lo.s32 	%r3493, %r3489, 3399;
	setp.lt.u32 	%p590, %r3492, %r3493;
	xor.b32  	%r3494, %r3493, 2147483647;
	neg.s32 	%r3495, %r3493;
	selp.b32 	%r3496, %r3494, %r3495, %p590;
	add.s32 	%r3497, %r3496, %r3492;
	add.s32 	%r3498, %r3497, -1;
	cvt.rn.f64.u32 	%fd813, %r3498;
	div.rn.f64 	%fd814, %fd813, 0d41DFFFFFFF800000;
	mul.f64 	%fd815, %fd814, %fd814;
	fma.rn.f64 	%fd816, %fd812, %fd812, %fd815;
	setp.le.f64 	%p591, %fd816, 0d3FF0000000000000;
	selp.u64 	%rd1292, 1, 0, %p591;
	add.s64 	%rd1293, %rd1291, %rd1292;
	mul.hi.u32 	%r3499, %r3497, -1131474031;
	shr.u32 	%r3500, %r3499, 15;
	mul.lo.s32 	%r3501, %r3500, 44488;
	sub.s32 	%r3502, %r3497, %r3501;
	mul.lo.s32 	%r3503, %r3502, 48271;
	mul.lo.s32 	%r3504, %r3500, 3399;
	setp.lt.u32 	%p592, %r3503, %r3504;
	xor.b32  	%r3505, %r3504, 2147483647;
	neg.s32 	%r3506, %r3504;
	selp.b32 	%r3507, %r3505, %r3506, %p592;
	add.s32 	%r3508, %r3507, %r3503;
	add.s32 	%r3509, %r3508, -1;
	cvt.rn.f64.u32 	%fd817, %r3509;
	div.rn.f64 	%fd818, %fd817, 0d41DFFFFFFF800000;
	mul.hi.u32 	%r3510, %r3508, -1131474031;
	shr.u32 	%r3511, %r3510, 15;
	mul.lo.s32 	%r3512, %r3511, 44488;
	sub.s32 	%r3513, %r3508, %r3512;
	mul.lo.s32 	%r3514, %r3513, 48271;
	mul.lo.s32 	%r3515, %r3511, 3399;
	setp.lt.u32 	%p593, %r3514, %r3515;
	xor.b32  	%r3516, %r3515, 2147483647;
	neg.s32 	%r3517, %r3515;
	selp.b32 	%r3518, %r3516, %r3517, %p593;
	add.s32 	%r6161, %r3518, %r3514;
	add.s32 	%r3519, %r6161, -1;
	cvt.rn.f64.u32 	%fd819, %r3519;
	div.rn.f64 	%fd820, %fd819, 0d41DFFFFFFF800000;
	mul.f64 	%fd821, %fd820, %fd820;
	fma.rn.f64 	%fd822, %fd818, %fd818, %fd821;
	setp.le.f64 	%p594, %fd822, 0d3FF0000000000000;
	selp.u64 	%rd1294, 1, 0, %p594;
	add.s64 	%rd2024, %rd1293, %rd1294;
	add.s32 	%r6160, %r6160, 4;
	setp.ne.s32 	%p595, %r6160, %r234;
	@%p595 bra 	$L__BB2_282;
$L__BB2_283:
	setp.eq.s32 	%p596, %r233, 0;
	@%p596 bra 	$L__BB2_287;
	setp.eq.s32 	%p597, %r233, 1;
	mul.hi.u32 	%r3520, %r6161, -1131474031;
	shr.u32 	%r3521, %r3520, 15;
	mul.lo.s32 	%r3522, %r3521, 44488;
	sub.s32 	%r3523, %r6161, %r3522;
	mul.lo.s32 	%r3524, %r3523, 48271;
	mul.lo.s32 	%r3525, %r3521, 3399;
	setp.lt.u32 	%p598, %r3524, %r3525;
	xor.b32  	%r3526, %r3525, 2147483647;
	neg.s32 	%r3527, %r3525;
	selp.b32 	%r3528, %r3526, %r3527, %p598;
	add.s32 	%r3529, %r3528, %r3524;
	add.s32 	%r3530, %r3529, -1;
	cvt.rn.f64.u32 	%fd823, %r3530;
	div.rn.f64 	%fd824, %fd823, 0d41DFFFFFFF800000;
	mul.hi.u32 	%r3531, %r3529, -1131474031;
	shr.u32 	%r3532, %r3531, 15;
	mul.lo.s32 	%r3533, %r3532, 44488;
	sub.s32 	%r3534, %r3529, %r3533;
	mul.lo.s32 	%r3535, %r3534, 48271;
	mul.lo.s32 	%r3536, %r3532, 3399;
	setp.lt.u32 	%p599, %r3535, %r3536;
	xor.b32  	%r3537, %r3536, 2147483647;
	neg.s32 	%r3538, %r3536;
	selp.b32 	%r3539, %r3537, %r3538, %p599;
	add.s32 	%r277, %r3539, %r3535;
	add.s32 	%r3540, %r277, -1;
	cvt.rn.f64.u32 	%fd825, %r3540;
	div.rn.f64 	%fd826, %fd825, 0d41DFFFFFFF800000;
	mul.f64 	%fd827, %fd826, %fd826;
	fma.rn.f64 	%fd828, %fd824, %fd824, %fd827;
	setp.le.f64 	%p600, %fd828, 0d3FF0000000000000;
	selp.u64 	%rd1295, 1, 0, %p600;
	add.s64 	%rd2024, %rd2024, %rd1295;
	@%p597 bra 	$L__BB2_287;
	setp.eq.s32 	%p601, %r233, 2;
	mul.hi.u32 	%r3541, %r277, -1131474031;
	shr.u32 	%r3542, %r3541, 15;
	mul.lo.s32 	%r3543, %r3542, 44488;
	sub.s32 	%r3544, %r277, %r3543;
	mul.lo.s32 	%r3545, %r3544, 48271;
	mul.lo.s32 	%r3546, %r3542, 3399;
	setp.lt.u32 	%p602, %r3545, %r3546;
	xor.b32  	%r3547, %r3546, 2147483647;
	neg.s32 	%r3548, %r3546;
	selp.b32 	%r3549, %r3547, %r3548, %p602;
	add.s32 	%r3550, %r3549, %r3545;
	add.s32 	%r3551, %r3550, -1;
	cvt.rn.f64.u32 	%fd829, %r3551;
	div.rn.f64 	%fd830, %fd829, 0d41DFFFFFFF800000;
	mul.hi.u32 	%r3552, %r3550, -1131474031;
	shr.u32 	%r3553, %r3552, 15;
	mul.lo.s32 	%r3554, %r3553, 44488;
	sub.s32 	%r3555, %r3550, %r3554;
	mul.lo.s32 	%r3556, %r3555, 48271;
	mul.lo.s32 	%r3557, %r3553, 3399;
	setp.lt.u32 	%p603, %r3556, %r3557;
	xor.b32  	%r3558, %r3557, 2147483647;
	neg.s32 	%r3559, %r3557;
	selp.b32 	%r3560, %r3558, %r3559, %p603;
	add.s32 	%r278, %r3560, %r3556;
	add.s32 	%r3561, %r278, -1;
	cvt.rn.f64.u32 	%fd831, %r3561;
	div.rn.f64 	%fd832, %fd831, 0d41DFFFFFFF800000;
	mul.f64 	%fd833, %fd832, %fd832;
	fma.rn.f64 	%fd834, %fd830, %fd830, %fd833;
	setp.le.f64 	%p604, %fd834, 0d3FF0000000000000;
	selp.u64 	%rd1296, 1, 0, %p604;
	add.s64 	%rd2024, %rd2024, %rd1296;
	@%p601 bra 	$L__BB2_287;
	mul.hi.u32 	%r3562, %r278, -1131474031;
	shr.u32 	%r3563, %r3562, 15;
	mul.lo.s32 	%r3564, %r3563, 44488;
	sub.s32 	%r3565, %r278, %r3564;
	mul.lo.s32 	%r3566, %r3565, 48271;
	mul.lo.s32 	%r3567, %r3563, 3399;
	setp.lt.u32 	%p605, %r3566, %r3567;
	xor.b32  	%r3568, %r3567, 2147483647;
	neg.s32 	%r3569, %r3567;
	selp.b32 	%r3570, %r3568, %r3569, %p605;
	add.s32 	%r3571, %r3570, %r3566;
	add.s32 	%r3572, %r3571, -1;
	cvt.rn.f64.u32 	%fd835, %r3572;
	div.rn.f64 	%fd836, %fd835, 0d41DFFFFFFF800000;
	mul.hi.u32 	%r3573, %r3571, -1131474031;
	shr.u32 	%r3574, %r3573, 15;
	mul.lo.s32 	%r3575, %r3574, 44488;
	sub.s32 	%r3576, %r3571, %r3575;
	mul.lo.s32 	%r3577, %r3576, 48271;
	mul.lo.s32 	%r3578, %r3574, 3399;
	setp.lt.u32 	%p606, %r3577, %r3578;
	xor.b32  	%r3579, %r3578, 2147483647;
	neg.s32 	%r3580, %r3578;
	selp.b32 	%r3581, %r3579, %r3580, %p606;
	add.s32 	%r3582, %r3581, %r3577;
	add.s32 	%r3583, %r3582, -1;
	cvt.rn.f64.u32 	%fd837, %r3583;
	div.rn.f64 	%fd838, %fd837, 0d41DFFFFFFF800000;
	mul.f64 	%fd839, %fd838, %fd838;
	fma.rn.f64 	%fd840, %fd836, %fd836, %fd839;
	setp.le.f64 	%p607, %fd840, 0d3FF0000000000000;
	selp.u64 	%rd1297, 1, 0, %p607;
	add.s64 	%rd2024, %rd2024, %rd1297;
$L__BB2_287:
	cvt.u32.u64 	%r279, %rd2024;
	shl.b32 	%r280, %r4, 11;
	add.s32 	%r281, %r280, %r238;
	setp.eq.s32 	%p608, %r281, 0;
	mov.b64 	%rd2028, 1;
	@%p608 bra 	$L__BB2_292;
	cvt.s64.s32 	%rd2026, %r281;
	mov.b64 	%rd2027, 48271;
	mov.b64 	%rd2028, 1;
$L__BB2_289:
	and.b64  	%rd1301, %rd2026, 1;
	setp.eq.b64 	%p609, %rd1301, 1;
	not.pred 	%p610, %p609;
	@%p610 bra 	$L__BB2_291;
	mul.lo.s64 	%rd1302, %rd2028, %rd2027;
	mul.hi.u64 	%rd1303, %rd1302, 8589934597;
	sub.s64 	%rd1304, %rd1302, %rd1303;
	shr.u64 	%rd1305, %rd1304, 1;
	add.s64 	%rd1306, %rd1305, %rd1303;
	shr.u64 	%rd1307, %rd1306, 30;
	mul.lo.s64 	%rd1308, %rd1307, 2147483647;
	sub.s64 	%rd2028, %rd1302, %rd1308;
$L__BB2_291:
	shr.u64 	%rd382, %rd2026, 1;
	mul.lo.s64 	%rd1309, %rd2027, %rd2027;
	mul.hi.u64 	%rd1310, %rd1309, -9223372032559808509;
	shr.u64 	%rd1311, %rd1310, 30;
	mul.lo.s64 	%rd1312, %rd1311, 2147483647;
	sub.s64 	%rd2027, %rd1309, %rd1312;
	setp.gt.u64 	%p611, %rd2026, 1;
	mov.u64 	%rd2026, %rd382;
	@%p611 bra 	$L__BB2_289;
$L__BB2_292:
	setp.lt.u32 	%p612, %r232, 3;
	mul.lo.s64 	%rd1315, %rd2028, %rd35;
	mul.hi.u64 	%rd1316, %rd1315, 8589934597;
	sub.s64 	%rd1317, %rd1315, %rd1316;
	shr.u64 	%rd1318, %rd1317, 1;
	add.s64 	%rd1319, %rd1318, %rd1316;
	shr.u64 	%rd1320, %rd1319, 30;
	cvt.u32.u64 	%r3584, %rd1320;
	mov.b64 	%rd1321, 2147483647;
	cvt.u32.u64 	%r3585, %rd1321;
	mul.lo.s32 	%r3586, %r3584, %r3585;
	cvt.u32.u64 	%r3587, %rd1315;
	sub.s32 	%r6164, %r3587, %r3586;
	mov.b64 	%rd2033, 0;
	@%p612 bra 	$L__BB2_295;
	mov.b32 	%r6163, 0;
	mov.b64 	%rd2033, 0;
$L__BB2_294:
	mul.hi.u32 	%r3589, %r6164, -1131474031;
	shr.u32 	%r3590, %r3589, 15;
	mul.lo.s32 	%r3591, %r3590, 44488;
	sub.s32 	%r3592, %r6164, %r3591;
	mul.lo.s32 	%r3593, %r3592, 48271;
	mul.lo.s32 	%r3594, %r3590, 3399;
	setp.lt.u32 	%p613, %r3593, %r3594;
	xor.b32  	%r3595, %r3594, 2147483647;
	neg.s32 	%r3596, %r3594;
	selp.b32 	%r3597, %r3595, %r3596, %p613;
	add.s32 	%r3598, %r3597, %r3593;
	add.s32 	%r3599, %r3598, -1;
	cvt.rn.f64.u32 	%fd841, %r3599;
	div.rn.f64 	%fd842, %fd841, 0d41DFFFFFFF800000;
	mul.hi.u32 	%r3600, %r3598, -1131474031;
	shr.u32 	%r3601, %r3600, 15;
	mul.lo.s32 	%r3602, %r3601, 44488;
	sub.s32 	%r3603, %r3598, %r3602;
	mul.lo.s32 	%r3604, %r3603, 48271;
	mul.lo.s32 	%r3605, %r3601, 3399;
	setp.lt.u32 	%p614, %r3604, %r3605;
	xor.b32  	%r3606, %r3605, 2147483647;
	neg.s32 	%r3607, %r3605;
	selp.b32 	%r3608, %r3606, %r3607, %p614;
	add.s32 	%r3609, %r3608, %r3604;
	add.s32 	%r3610, %r3609, -1;
	cvt.rn.f64.u32 	%fd843, %r3610;
	div.rn.f64 	%fd844, %fd843, 0d41DFFFFFFF800000;
	mul.f64 	%fd845, %fd844, %fd844;
	fma.rn.f64 	%fd846, %fd842, %fd842, %fd845;
	setp.le.f64 	%p615, %fd846, 0d3FF0000000000000;
	selp.u64 	%rd1323, 1, 0, %p615;
	add.s64 	%rd1324, %rd2033, %rd1323;
	mul.hi.u32 	%r3611, %r3609, -1131474031;
	shr.u32 	%r3612, %r3611, 15;
	mul.lo.s32 	%r3613, %r3612, 44488;
	sub.s32 	%r3614, %r3609, %r3613;
	mul.lo.s32 	%r3615, %r3614, 48271;
	mul.lo.s32 	%r3616, %r3612, 3399;
	setp.lt.u32 	%p616, %r3615, %r3616;
	xor.b32  	%r3617, %r3616, 2147483647;
	neg.s32 	%r3618, %r3616;
	selp.b32 	%r3619, %r3617, %r3618, %p616;
	add.s32 	%r3620, %r3619, %r3615;
	add.s32 	%r3621, %r3620, -1;
	cvt.rn.f64.u32 	%fd847, %r3621;
	div.rn.f64 	%fd848, %fd847, 0d41DFFFFFFF800000;
	mul.hi.u32 	%r3622, %r3620, -1131474031;
	shr.u32 	%r3623, %r3622, 15;
	mul.lo.s32 	%r3624, %r3623, 44488;
	sub.s32 	%r3625, %r3620, %r3624;
	mul.lo.s32 	%r3626, %r3625, 48271;
	mul.lo.s32 	%r3627, %r3623, 3399;
	setp.lt.u32 	%p617, %r3626, %r3627;
	xor.b32  	%r3628, %r3627, 2147483647;
	neg.s32 	%r3629, %r3627;
	selp.b32 	%r3630, %r3628, %r3629, %p617;
	add.s32 	%r3631, %r3630, %r3626;
	add.s32 	%r3632, %r3631, -1;
	cvt.rn.f64.u32 	%fd849, %r3632;
	div.rn.f64 	%fd850, %fd849, 0d41DFFFFFFF800000;
	mul.f64 	%fd851, %fd850, %fd850;
	fma.rn.f64 	%fd852, %fd848, %fd848, %fd851;
	setp.le.f64 	%p618, %fd852, 0d3FF0000000000000;
	selp.u64 	%rd1325, 1, 0, %p618;
	add.s64 	%rd1326, %rd1324, %rd1325;
	mul.hi.u32 	%r3633, %r3631, -1131474031;
	shr.u32 	%r3634, %r3633, 15;
	mul.lo.s32 	%r3635, %r3634, 44488;
	sub.s32 	%r3636, %r3631, %r3635;
	mul.lo.s32 	%r3637, %r3636, 48271;
	mul.lo.s32 	%r3638, %r3634, 3399;
	setp.lt.u32 	%p619, %r3637, %r3638;
	xor.b32  	%r3639, %r3638, 2147483647;
	neg.s32 	%r3640, %r3638;
	selp.b32 	%r3641, %r3639, %r3640, %p619;
	add.s32 	%r3642, %r3641, %r3637;
	add.s32 	%r3643, %r3642, -1;
	cvt.rn.f64.u32 	%fd853, %r3643;
	div.rn.f64 	%fd854, %fd853, 0d41DFFFFFFF800000;
	mul.hi.u32 	%r3644, %r3642, -1131474031;
	shr.u32 	%r3645, %r3644, 15;
	mul.lo.s32 	%r3646, %r3645, 44488;
	sub.s32 	%r3647, %r3642, %r3646;
	mul.lo.s32 	%r3648, %r3647, 48271;
	mul.lo.s32 	%r3649, %r3645, 3399;
	setp.lt.u32 	%p620, %r3648, %r3649;
	xor.b32  	%r3650, %r3649, 2147483647;
	neg.s32 	%r3651, %r3649;
	selp.b32 	%r3652, %r3650, %r3651, %p620;
	add.s32 	%r3653, %r3652, %r3648;
	add.s32 	%r3654, %r3653, -1;
	cvt.rn.f64.u32 	%fd855, %r3654;
	div.rn.f64 	%fd856, %fd855, 0d41DFFFFFFF800000;
	mul.f64 	%fd857, %fd856, %fd856;
	fma.rn.f64 	%fd858, %fd854, %fd854, %fd857;
	setp.le.f64 	%p621, %fd858, 0d3FF0000000000000;
	selp.u64 	%rd1327, 1, 0, %p621;
	add.s64 	%rd1328, %rd1326, %rd1327;
	mul.hi.u32 	%r3655, %r3653, -1131474031;
	shr.u32 	%r3656, %r3655, 15;
	mul.lo.s32 	%r3657, %r3656, 44488;
	sub.s32 	%r3658, %r3653, %r3657;
	mul.lo.s32 	%r3659, %r3658, 48271;
	mul.lo.s32 	%r3660, %r3656, 3399;
	setp.lt.u32 	%p622, %r3659, %r3660;
	xor.b32  	%r3661, %r3660, 2147483647;
	neg.s32 	%r3662, %r3660;
	selp.b32 	%r3663, %r3661, %r3662, %p622;
	add.s32 	%r3664, %r3663, %r3659;
	add.s32 	%r3665, %r3664, -1;
	cvt.rn.f64.u32 	%fd859, %r3665;
	div.rn.f64 	%fd860, %fd859, 0d41DFFFFFFF800000;
	mul.hi.u32 	%r3666, %r3664, -1131474031;
	shr.u32 	%r3667, %r3666, 15;
	mul.lo.s32 	%r3668, %r3667, 44488;
	sub.s32 	%r3669, %r3664, %r3668;
	mul.lo.s32 	%r3670, %r3669, 48271;
	mul.lo.s32 	%r3671, %r3667, 3399;
	setp.lt.u32 	%p623, %r3670, %r3671;
	xor.b32  	%r3672, %r3671, 2147483647;
	neg.s32 	%r3673, %r3671;
	selp.b32 	%r3674, %r3672, %r3673, %p623;
	add.s32 	%r6164, %r3674, %r3670;
	add.s32 	%r3675, %r6164, -1;
	cvt.rn.f64.u32 	%fd861, %r3675;
	div.rn.f64 	%fd862, %fd861, 0d41DFFFFFFF800000;
	mul.f64 	%fd863, %fd862, %fd862;
	fma.rn.f64 	%fd864, %fd860, %fd860, %fd863;
	setp.le.f64 	%p624, %fd864, 0d3FF0000000000000;
	selp.u64 	%rd1329, 1, 0, %p624;
	add.s64 	%rd2033, %rd1328, %rd1329;
	add.s32 	%r6163, %r6163, 4;
	setp.ne.s32 	%p625, %r6163, %r234;
	@%p625 bra 	$L__BB2_294;
$L__BB2_295:
	setp.eq.s32 	%p626, %r233, 0;
	@%p626 bra 	$L__BB2_299;
	setp.eq.s32 	%p627, %r233, 1;
	mul.hi.u32 	%r3676, %r6164, -1131474031;
	shr.u32 	%r3677, %r3676, 15;
	mul.lo.s32 	%r3678, %r3677, 44488;
	sub.s32 	%r3679, %r6164, %r3678;
	mul.lo.s32 	%r3680, %r3679, 48271;
	mul.lo.s32 	%r3681, %r3677, 3399;
	setp.lt.u32 	%p628, %r3680, %r3681;
	xor.b32  	%r3682, %r3681, 2147483647;
	neg.s32 	%r3683, %r3681;
	selp.b32 	%r3684, %r3682, %r3683, %p628;
	add.s32 	%r3685, %r3684, %r3680;
	add.s32 	%r3686, %r3685, -1;
	cvt.rn.f64.u32 	%fd865, %r3686;
	div.rn.f64 	%fd866, %fd865, 0d41DFFFFFFF800000;
	mul.hi.u32 	%r3687, %r3685, -1131474031;
	shr.u32 	%r3688, %r3687, 15;
	mul.lo.s32 	%r3689, %r3688, 44488;
	sub.s32 	%r3690, %r3685, %r3689;
	mul.lo.s32 	%r3691, %r3690, 48271;
	mul.lo.s32 	%r3692, %r3688, 3399;
	setp.lt.u32 	%p629, %r3691, %r3692;
	xor.b32  	%r3693, %r3692, 2147483647;
	neg.s32 	%r3694, %r3692;
	selp.b32 	%r3695, %r3693, %r3694, %p629;
	add.s32 	%r288, %r3695, %r3691;
	add.s32 	%r3696, %r288, -1;
	cvt.rn.f64.u32 	%fd867, %r3696;
	div.rn.f64 	%fd868, %fd867, 0d41DFFFFFFF800000;
	mul.f64 	%fd869, %fd868, %fd868;
	fma.rn.f64 	%fd870, %fd866, %fd866, %fd869;
	setp.le.f64 	%p630, %fd870, 0d3FF0000000000000;
	selp.u64 	%rd1330, 1, 0, %p630;
	add.s64 	%rd2033, %rd2033, %rd1330;
	@%p627 bra 	$L__BB2_299;
	setp.eq.s32 	%p631, %r233, 2;
	mul.hi.u32 	%r3697, %r288, -1131474031;
	shr.u32 	%r3698, %r3697, 15;
	mul.lo.s32 	%r3699, %r3698, 44488;
	sub.s32 	%r3700, %r288, %r3699;
	mul.lo.s32 	%r3701, %r3700, 48271;
	mul.lo.s32 	%r3702, %r3698, 3399;
	setp.lt.u32 	%p632, %r3701, %r3702;
	xor.b32  	%r3703, %r3702, 2147483647;
	neg.s32 	%r3704, %r3702;
	selp.b32 	%r3705, %r3703, %r3704, %p632;
	add.s32 	%r3706, %r3705, %r3701;
	add.s32 	%r3707, %r3706, -1;
	cvt.rn.f64.u32 	%fd871, %r3707;
	div.rn.f64 	%fd872, %fd871, 0d41DFFFFFFF800000;
	mul.hi.u32 	%r3708, %r3706, -1131474031;
	shr.u32 	%r3709, %r3708, 15;
	mul.lo.s32 	%r3710, %r3709, 44488;
	sub.s32 	%r3711, %r3706, %r3710;
	mul.lo.s32 	%r3712, %r3711, 48271;
	mul.lo.s32 	%r3713, %r3709, 3399;
	setp.lt.u32 	%p633, %r3712, %r3713;
	xor.b32  	%r3714, %r3713, 2147483647;
	neg.s32 	%r3715, %r3713;
	selp.b32 	%r3716, %r3714, %r3715, %p633;
	add.s32 	%r289, %r3716, %r3712;
	add.s32 	%r3717, %r289, -1;
	cvt.rn.f64.u32 	%fd873, %r3717;
	div.rn.f64 	%fd874, %fd873, 0d41DFFFFFFF800000;
	mul.f64 	%fd875, %fd874, %fd874;
	fma.rn.f64 	%fd876, %fd872, %fd872, %fd875;
	setp.le.f64 	%p634, %fd876, 0d3FF0000000000000;
	selp.u64 	%rd1331, 1, 0, %p634;
	add.s64 	%rd2033, %rd2033, %rd1331;
	@%p631 bra 	$L__BB2_299;
	mul.hi.u32 	%r3718, %r289, -1131474031;
	shr.u32 	%r3719, %r3718, 15;
	mul.lo.s32 	%r3720, %r3719, 44488;
	sub.s32 	%r3721, %r289, %r3720;
	mul.lo.s32 	%r3722, %r3721, 48271;
	mul.lo.s32 	%r3723, %r3719, 3399;
	setp.lt.u32 	%p635, %r3722, %r3723;
	xor.b32  	%r3724, %r3723, 2147483647;
	neg.s32 	%r3725, %r3723;
	selp.b32 	%r3726, %r3724, %r3725, %p635;
	add.s32 	%r3727, %r3726, %r3722;
	add.s32 	%r3728, %r3727, -1;
	cvt.rn.f64.u32 	%fd877, %r3728;
	div.rn.f64 	%fd878, %fd877, 0d41DFFFFFFF800000;
	mul.hi.u32 	%r3729, %r3727, -1131474031;
	shr.u32 	%r3730, %r3729, 15;
	mul.lo.s32 	%r3731, %r3730, 44488;
	sub.s32 	%r3732, %r3727, %r3731;
	mul.lo.s32 	%r3733, %r3732, 48271;
	mul.lo.s32 	%r3734, %r3730, 3399;
	setp.lt.u32 	%p636, %r3733, %r3734;
	xor.b32  	%r3735, %r3734, 2147483647;
	neg.s32 	%r3736, %r3734;
	selp.b32 	%r3737, %r3735, %r3736, %p636;
	add.s32 	%r3738, %r3737, %r3733;
	add.s32 	%r3739, %r3738, -1;
	cvt.rn.f64.u32 	%fd879, %r3739;
	div.rn.f64 	%fd880, %fd879, 0d41DFFFFFFF800000;
	mul.f64 	%fd881, %fd880, %fd880;
	fma.rn.f64 	%fd882, %fd878, %fd878, %fd881;
	setp.le.f64 	%p637, %fd882, 0d3FF0000000000000;
	selp.u64 	%rd1332, 1, 0, %p637;
	add.s64 	%rd2033, %rd2033, %rd1332;
$L__BB2_299:
	cvt.u32.u64 	%r290, %rd2033;
	add.s32 	%r291, %r281, %r248;
	setp.eq.s32 	%p638, %r291, 0;
	mov.b64 	%rd2037, 1;
	@%p638 bra 	$L__BB2_304;
	cvt.s64.s32 	%rd2035, %r291;
	mov.b64 	%rd2036, 48271;
	mov.b64 	%rd2037, 1;
$L__BB2_301:
	and.b64  	%rd1336, %rd2035, 1;
	setp.eq.b64 	%p639, %rd1336, 1;
	not.pred 	%p640, %p639;
	@%p640 bra 	$L__BB2_303;
	mul.lo.s64 	%rd1337, %rd2037, %rd2036;
	mul.hi.u64 	%rd1338, %rd1337, 8589934597;
	sub.s64 	%rd1339, %rd1337, %rd1338;
	shr.u64 	%rd1340, %rd1339, 1;
	add.s64 	%rd1341, %rd1340, %rd1338;
	shr.u64 	%rd1342, %rd1341, 30;
	mul.lo.s64 	%rd1343, %rd1342, 2147483647;
	sub.s64 	%rd2037, %rd1337, %rd1343;
$L__BB2_303:
	shr.u64 	%rd399, %rd2035, 1;
	mul.lo.s64 	%rd1344, %rd2036, %rd2036;
	mul.hi.u64 	%rd1345, %rd1344, -9223372032559808509;
	shr.u64 	%rd1346, %rd1345, 30;
	mul.lo.s64 	%rd1347, %rd1346, 2147483647;
	sub.s64 	%rd2036, %rd1344, %rd1347;
	setp.gt.u64 	%p641, %rd2035, 1;
	mov.u64 	%rd2035, %rd399;
	@%p641 bra 	$L__BB2_301;
$L__BB2_304:
	setp.lt.u32 	%p642, %r232, 3;
	mul.lo.s64 	%rd1350, %rd2037, %rd35;
	mul.hi.u64 	%rd1351, %rd1350, 8589934597;
	sub.s64 	%rd1352, %rd1350, %rd1351;
	shr.u64 	%rd1353, %rd1352, 1;
	add.s64 	%rd1354, %rd1353, %rd1351;
	shr.u64 	%rd1355, %rd1354, 30;
	cvt.u32.u64 	%r3740, %rd1355;
	mov.b64 	%rd1356, 2147483647;
	cvt.u32.u64 	%r3741, %rd1356;
	mul.lo.s32 	%r3742, %r3740, %r3741;
	cvt.u32.u64 	%r3743, %rd1350;
	sub.s32 	%r6167, %r3743, %r3742;
	mov.b64 	%rd2042, 0;
	@%p642 bra 	$L__BB2_307;
	mov.b32 	%r6166, 0;
	mov.b64 	%rd2042, 0;
$L__BB2_306:
	mul.hi.u32 	%r3745, %r6167, -1131474031;
	shr.u32 	%r3746, %r3745, 15;
	mul.lo.s32 	%r3747, %r3746, 44488;
	sub.s32 	%r3748, %r6167, %r3747;
	mul.lo.s32 	%r3749, %r3748, 48271;
	mul.lo.s32 	%r3750, %r3746, 3399;
	setp.lt.u32 	%p643, %r3749, %r3750;
	xor.b32  	%r3751, %r3750, 2147483647;
	neg.s32 	%r3752, %r3750;
	selp.b32 	%r3753, %r3751, %r3752, %p643;
	add.s32 	%r3754, %r3753, %r3749;
	add.s32 	%r3755, %r3754, -1;
	cvt.rn.f64.u32 	%fd883, %r3755;
	div.rn.f64 	%fd884, %fd883, 0d41DFFFFFFF800000;
	mul.hi.u32 	%r3756, %r3754, -1131474031;
	shr.u32 	%r3757, %r3756, 15;
	mul.lo.s32 	%r3758, %r3757, 44488;
	sub.s32 	%r3759, %r3754, %r3758;
	mul.lo.s32 	%r3760, %r3759, 48271;
	mul.lo.s32 	%r3761, %r3757, 3399;
	setp.lt.u32 	%p644, %r3760, %r3761;
	xor.b32  	%r3762, %r3761, 2147483647;
	neg.s32 	%r3763, %r3761;
	selp.b32 	%r3764, %r3762, %r3763, %p644;
	add.s32 	%r3765, %r3764, %r3760;
	add.s32 	%r3766, %r3765, -1;
	cvt.rn.f64.u32 	%fd885, %r3766;
	div.rn.f64 	%fd886, %fd885, 0d41DFFFFFFF800000;
	mul.f64 	%fd887, %fd886, %fd886;
	fma.rn.f64 	%fd888, %fd884, %fd884, %fd887;
	setp.le.f64 	%p645, %fd888, 0d3FF0000000000000;
	selp.u64 	%rd1358, 1, 0, %p645;
	add.s64 	%rd1359, %rd2042, %rd1358;
	mul.hi.u32 	%r3767, %r3765, -1131474031;
	shr.u32 	%r3768, %r3767, 15;
	mul.lo.s32 	%r3769, %r3768, 44488;
	sub.s32 	%r3770, %r3765, %r3769;
	mul.lo.s32 	%r3771, %r3770, 48271;
	mul.lo.s32 	%r3772, %r3768, 3399;
	setp.lt.u32 	%p646, %r3771, %r3772;
	xor.b32  	%r3773, %r3772, 2147483647;
	neg.s32 	%r3774, %r3772;
	selp.b32 	%r3775, %r3773, %r3774, %p646;
	add.s32 	%r3776, %r3775, %r3771;
	add.s32 	%r3777, %r3776, -1;
	cvt.rn.f64.u32 	%fd889, %r3777;
	div.rn.f64 	%fd890, %fd889, 0d41DFFFFFFF800000;
	mul.hi.u32 	%r3778, %r3776, -1131474031;
	shr.u32 	%r3779, %r3778, 15;
	mul.lo.s32 	%r3780, %r3779, 44488;
	sub.s32 	%r3781, %r3776, %r3780;
	mul.lo.s32 	%r3782, %r3781, 48271;
	mul.lo.s32 	%r3783, %r3779, 3399;
	setp.lt.u32 	%p647, %r3782, %r3783;
	xor.b32  	%r3784, %r3783, 2147483647;
	neg.s32 	%r3785, %r3783;
	selp.b32 	%r3786, %r3784, %r3785, %p647;
	add.s32 	%r3787, %r3786, %r3782;
	add.s32 	%r3788, %r3787, -1;
	cvt.rn.f64.u32 	%fd891, %r3788;
	div.rn.f64 	%fd892, %fd891, 0d41DFFFFFFF800000;
	mul.f64 	%fd893, %fd892, %fd892;
	fma.rn.f64 	%fd894, %fd890, %fd890, %fd893;
	setp.le.f64 	%p648, %fd894, 0d3FF0000000000000;
	selp.u64 	%rd1360, 1, 0, %p648;
	add.s64 	%rd1361, %rd1359, %rd1360;
	mul.hi.u32 	%r3789, %r3787, -1131474031;
	shr.u32 	%r3790, %r3789, 15;
	mul.lo.s32 	%r3791, %r3790, 44488;
	sub.s32 	%r3792, %r3787, %r3791;
	mul.lo.s32 	%r3793, %r3792, 48271;
	mul.lo.s32 	%r3794, %r3790, 3399;
	setp.lt.u32 	%p649, %r3793, %r3794;
	xor.b32  	%r3795, %r3794, 2147483647;
	neg.s32 	%r3796, %r3794;
	selp.b32 	%r3797, %r3795, %r3796, %p649;
	add.s32 	%r3798, %r3797, %r3793;
	add.s32 	%r3799, %r3798, -1;
	cvt.rn.f64.u32 	%fd895, %r3799;
	div.rn.f64 	%fd896, %fd895, 0d41DFFFFFFF800000;
	mul.hi.u32 	%r3800, %r3798, -1131474031;
	shr.u32 	%r3801, %r3800, 15;
	mul.lo.s32 	%r3802, %r3801, 44488;
	sub.s32 	%r3803, %r3798, %r3802;
	mul.lo.s32 	%r3804, %r3803, 48271;
	mul.lo.s32 	%r3805, %r3801, 3399;
	setp.lt.u32 	%p650, %r3804, %r3805;
	xor.b32  	%r3806, %r3805, 2147483647;
	neg.s32 	%r3807, %r3805;
	selp.b32 	%r3808, %r3806, %r3807, %p650;
	add.s32 	%r3809, %r3808, %r3804;
	add.s32 	%r3810, %r3809, -1;
	cvt.rn.f64.u32 	%fd897, %r3810;
	div.rn.f64 	%fd898, %fd897, 0d41DFFFFFFF800000;
	mul.f64 	%fd899, %fd898, %fd898;
	fma.rn.f64 	%fd900, %fd896, %fd896, %fd899;
	setp.le.f64 	%p651, %fd900, 0d3FF0000000000000;
	selp.u64 	%rd1362, 1, 0, %p651;
	add.s64 	%rd1363, %rd1361, %rd1362;
	mul.hi.u32 	%r3811, %r3809, -1131474031;
	shr.u32 	%r3812, %r3811, 15;
	mul.lo.s32 	%r3813, %r3812, 44488;
	sub.s32 	%r3814, %r3809, %r3813;
	mul.lo.s32 	%r3815, %r3814, 48271;
	mul.lo.s32 	%r3816, %r3812, 3399;
	setp.lt.u32 	%p652, %r3815, %r3816;
	xor.b32  	%r3817, %r3816, 2147483647;
	neg.s32 	%r3818, %r3816;
	selp.b32 	%r3819, %r3817, %r3818, %p652;
	add.s32 	%r3820, %r3819, %r3815;
	add.s32 	%r3821, %r3820, -1;
	cvt.rn.f64.u32 	%fd901, %r3821;
	div.rn.f64 	%fd902, %fd901, 0d41DFFFFFFF800000;
	mul.hi.u32 	%r3822, %r3820, -1131474031;
	shr.u32 	%r3823, %r3822, 15;
	mul.lo.s32 	%r3824, %r3823, 44488;
	sub.s32 	%r3825, %r3820, %r3824;
	mul.lo.s32 	%r3826, %r3825, 48271;
	mul.lo.s32 	%r3827, %r3823, 3399;
	setp.lt.u32 	%p653, %r3826, %r3827;
	xor.b32  	%r3828, %r3827, 2147483647;
	neg.s32 	%r3829, %r3827;
	selp.b32 	%r3830, %r3828, %r3829, %p653;
	add.s32 	%r6167, %r3830, %r3826;
	add.s32 	%r3831, %r6167, -1;
	cvt.rn.f64.u32 	%fd903, %r3831;
	div.rn.f64 	%fd904, %fd903, 0d41DFFFFFFF800000;
	mul.f64 	%fd905, %fd904, %fd904;
	fma.rn.f64 	%fd906, %fd902, %fd902, %fd905;
	setp.le.f64 	%p654, %fd906, 0d3FF0000000000000;
	selp.u64 	%rd1364, 1, 0, %p654;
	add.s64 	%rd2042, %rd1363, %rd1364;
	add.s32 	%r6166, %r6166, 4;
	setp.ne.s32 	%p655, %r6166, %r234;
	@%p655 bra 	$L__BB2_306;
$L__BB2_307:
	setp.eq.s32 	%p656, %r233, 0;
	@%p656 bra 	$L__BB2_311;
	setp.eq.s32 	%p657, %r233, 1;
	mul.hi.u32 	%r3832, %r6167, -1131474031;
	shr.u32 	%r3833, %r3832, 15;
	mul.lo.s32 	%r3834, %r3833, 44488;
	sub.s32 	%r3835, %r6167, %r3834;
	mul.lo.s32 	%r3836, %r3835, 48271;
	mul.lo.s32 	%r3837, %r3833, 3399;
	setp.lt.u32 	%p658, %r3836, %r3837;
	xor.b32  	%r3838, %r3837, 2147483647;
	neg.s32 	%r3839, %r3837;
	selp.b32 	%r3840, %r3838, %r3839, %p658;
	add.s32 	%r3841, %r3840, %r3836;
	add.s32 	%r3842, %r3841, -1;
	cvt.rn.f64.u32 	%fd907, %r3842;
	div.rn.f64 	%fd908, %fd907, 0d41DFFFFFFF800000;
	mul.hi.u32 	%r3843, %r3841, -1131474031;
	shr.u32 	%r3844, %r3843, 15;
	mul.lo.s32 	%r3845, %r3844, 44488;
	sub.s32 	%r3846, %r3841, %r3845;
	mul.lo.s32 	%r3847, %r3846, 48271;
	mul.lo.s32 	%r3848, %r3844, 3399;
	setp.lt.u32 	%p659, %r3847, %r3848;
	xor.b32  	%r3849, %r3848, 2147483647;
	neg.s32 	%r3850, %r3848;
	selp.b32 	%r3851, %r3849, %r3850, %p659;
	add.s32 	%r298, %r3851, %r3847;
	add.s32 	%r3852, %r298, -1;
	cvt.rn.f64.u32 	%fd909, %r3852;
	div.rn.f64 	%fd910, %fd909, 0d41DFFFFFFF800000;
	mul.f64 	%fd911, %fd910, %fd910;
	fma.rn.f64 	%fd912, %fd908, %fd908, %fd911;
	setp.le.f64 	%p660, %fd912, 0d3FF0000000000000;
	selp.u64 	%rd1365, 1, 0, %p660;
	add.s64 	%rd2042, %rd2042, %rd1365;
	@%p657 bra 	$L__BB2_311;
	setp.eq.s32 	%p661, %r233, 2;
	mul.hi.u32 	%r3853, %r298, -1131474031;
	shr.u32 	%r3854, %r3853, 15;
	mul.lo.s32 	%r3855, %r3854, 44488;
	sub.s32 	%r3856, %r298, %r3855;
	mul.lo.s32 	%r3857, %r3856, 48271;
	mul.lo.s32 	%r3858, %r3854, 3399;
	setp.lt.u32 	%p662, %r3857, %r3858;
	xor.b32  	%r3859, %r3858, 2147483647;
	neg.s32 	%r3860, %r3858;
	selp.b32 	%r3861, %r3859, %r3860, %p662;
	add.s32 	%r3862, %r3861, %r3857;
	add.s32 	%r3863, %r3862, -1;
	cvt.rn.f64.u32 	%fd913, %r3863;
	div.rn.f64 	%fd914, %fd913, 0d41DFFFFFFF800000;
	mul.hi.u32 	%r3864, %r3862, -1131474031;
	shr.u32 	%r3865, %r3864, 15;
	mul.lo.s32 	%r3866, %r3865, 44488;
	sub.s32 	%r3867, %r3862, %r3866;
	mul.lo.s32 	%r3868, %r3867, 48271;
	mul.lo.s32 	%r3869, %r3865, 3399;
	setp.lt.u32 	%p663, %r3868, %r3869;
	xor.b32  	%r3870, %r3869, 2147483647;
	neg.s32 	%r3871, %r3869;
	selp.b32 	%r3872, %r3870, %r3871, %p663;
	add.s32 	%r299, %r3872, %r3868;
	add.s32 	%r3873, %r299, -1;
	cvt.rn.f64.u32 	%fd915, %r3873;
	div.rn.f64 	%fd916, %fd915, 0d41DFFFFFFF800000;
	mul.f64 	%fd917, %fd916, %fd916;
	fma.rn.f64 	%fd918, %fd914, %fd914, %fd917;
	setp.le.f64 	%p664, %fd918, 0d3FF0000000000000;
	selp.u64 	%rd1366, 1, 0, %p664;
	add.s64 	%rd2042, %rd2042, %rd1366;
	@%p661 bra 	$L__BB2_311;
	mul.hi.u32 	%r3874, %r299, -1131474031;
	shr.u32 	%r3875, %r3874, 15;
	mul.lo.s32 	%r3876, %r3875, 44488;
	sub.s32 	%r3877, %r299, %r3876;
	mul.lo.s32 	%r3878, %r3877, 48271;
	mul.lo.s32 	%r3879, %r3875, 3399;
	setp.lt.u32 	%p665, %r3878, %r3879;
	xor.b32  	%r3880, %r3879, 2147483647;
	neg.s32 	%r3881, %r3879;
	selp.b32 	%r3882, %r3880, %r3881, %p665;
	add.s32 	%r3883, %r3882, %r3878;
	add.s32 	%r3884, %r3883, -1;
	cvt.rn.f64.u32 	%fd919, %r3884;
	div.rn.f64 	%fd920, %fd919, 0d41DFFFFFFF800000;
	mul.hi.u32 	%r3885, %r3883, -1131474031;
	shr.u32 	%r3886, %r3885, 15;
	mul.lo.s32 	%r3887, %r3886, 44488;
	sub.s32 	%r3888, %r3883, %r3887;
	mul.lo.s32 	%r3889, %r3888, 48271;
	mul.lo.s32 	%r3890, %r3886, 3399;
	setp.lt.u32 	%p666, %r3889, %r3890;
	xor.b32  	%r3891, %r3890, 2147483647;
	neg.s32 	%r3892, %r3890;
	selp.b32 	%r3893, %r3891, %r3892, %p666;
	add.s32 	%r3894, %r3893, %r3889;
	add.s32 	%r3895, %r3894, -1;
	cvt.rn.f64.u32 	%fd921, %r3895;
	div.rn.f64 	%fd922, %fd921, 0d41DFFFFFFF800000;
	mul.f64 	%fd923, %fd922, %fd922;
	fma.rn.f64 	%fd924, %fd920, %fd920, %fd923;
	setp.le.f64 	%p667, %fd924, 0d3FF0000000000000;
	selp.u64 	%rd1367, 1, 0, %p667;
	add.s64 	%rd2042, %rd2042, %rd1367;
$L__BB2_311:
	cvt.u32.u64 	%r300, %rd2042;
	add.s32 	%r301, %r259, %r281;
	setp.eq.s32 	%p668, %r301, 0;
	mov.b64 	%rd2046, 1;
	@%p668 bra 	$L__BB2_316;
	cvt.s64.s32 	%rd2044, %r301;
	mov.b64 	%rd2045, 48271;
	mov.b64 	%rd2046, 1;
$L__BB2_313:
	and.b64  	%rd1371, %rd2044, 1;
	setp.eq.b64 	%p669, %rd1371, 1;
	not.pred 	%p670, %p669;
	@%p670 bra 	$L__BB2_315;
	mul.lo.s64 	%rd1372, %rd2046, %rd2045;
	mul.hi.u64 	%rd1373, %rd1372, 8589934597;
	sub.s64 	%rd1374, %rd1372, %rd1373;
	shr.u64 	%rd1375, %rd1374, 1;
	add.s64 	%rd1376, %rd1375, %rd1373;
	shr.u64 	%rd1377, %rd1376, 30;
	mul.lo.s64 	%rd1378, %rd1377, 2147483647;
	sub.s64 	%rd2046, %rd1372, %rd1378;
$L__BB2_315:
	shr.u64 	%rd416, %rd2044, 1;
	mul.lo.s64 	%rd1379, %rd2045, %rd2045;
	mul.hi.u64 	%rd1380, %rd1379, -9223372032559808509;
	shr.u64 	%rd1381, %rd1380, 30;
	mul.lo.s64 	%rd1382, %rd1381, 2147483647;
	sub.s64 	%rd2045, %rd1379, %rd1382;
	setp.gt.u64 	%p671, %rd2044, 1;
	mov.u64 	%rd2044, %rd416;
	@%p671 bra 	$L__BB2_313;
$L__BB2_316:
	setp.lt.u32 	%p672, %r232, 3;
	mul.lo.s64 	%rd1385, %rd2046, %rd35;
	mul.hi.u64 	%rd1386, %rd1385, 8589934597;
	sub.s64 	%rd1387, %rd1385, %rd1386;
	shr.u64 	%rd1388, %rd1387, 1;
	add.s64 	%rd1389, %rd1388, %rd1386;
	shr.u64 	%rd1390, %rd1389, 30;
	cvt.u32.u64 	%r3896, %rd1390;
	mov.b64 	%rd1391, 2147483647;
	cvt.u32.u64 	%r3897, %rd1391;
	mul.lo.s32 	%r3898, %r3896, %r3897;
	cvt.u32.u64 	%r3899, %rd1385;
	sub.s32 	%r6170, %r3899, %r3898;
	mov.b64 	%rd2051, 0;
	@%p672 bra 	$L__BB2_319;
	mov.b32 	%r6169, 0;
	mov.b64 	%rd2051, 0;
$L__BB2_318:
	mul.hi.u32 	%r3901, %r6170, -1131474031;
	shr.u32 	%r3902, %r3901, 15;
	mul.lo.s32 	%r3903, %r3902, 44488;
	sub.s32 	%r3904, %r6170, %r3903;
	mul.lo.s32 	%r3905, %r3904, 48271;
	mul.lo.s32 	%r3906, %r3902, 3399;
	setp.lt.u32 	%p673, %r3905, %r3906;
	xor.b32  	%r3907, %r3906, 2147483647;
	neg.s32 	%r3908, %r3906;
	selp.b32 	%r3909, %r3907, %r3908, %p673;
	add.s32 	%r3910, %r3909, %r3905;
	add.s32 	%r3911, %r3910, -1;
	cvt.rn.f64.u32 	%fd925, %r3911;
	div.rn.f64 	%fd926, %fd925, 0d41DFFFFFFF800000;
	mul.hi.u32 	%r3912, %r3910, -1131474031;
	shr.u32 	%r3913, %r3912, 15;
	mul.lo.s32 	%r3914, %r3913, 44488;
	sub.s32 	%r3915, %r3910, %r3914;
	mul.lo.s32 	%r3916, %r3915, 48271;
	mul.lo.s32 	%r3917, %r3913, 3399;
	setp.lt.u32 	%p674, %r3916, %r3917;
	xor.b32  	%r3918, %r3917, 2147483647;
	neg.s32 	%r3919, %r3917;
	selp.b32 	%r3920, %r3918, %r3919, %p674;
	add.s32 	%r3921, %r3920, %r3916;
	add.s32 	%r3922, %r3921, -1;
	cvt.rn.f64.u32 	%fd927, %r3922;
	div.rn.f64 	%fd928, %fd927, 0d41DFFFFFFF800000;
	mul.f64 	%fd929, %fd928, %fd928;
	fma.rn.f64 	%fd930, %fd926, %fd926, %fd929;
	setp.le.f64 	%p675, %fd930, 0d3FF0000000000000;
	selp.u64 	%rd1393, 1, 0, %p675;
	add.s64 	%rd1394, %rd2051, %rd1393;
	mul.hi.u32 	%r3923, %r3921, -1131474031;
	shr.u32 	%r3924, %r3923, 15;
	mul.lo.s32 	%r3925, %r3924, 44488;
	sub.s32 	%r3926, %r3921, %r3925;
	mul.lo.s32 	%r3927, %r3926, 48271;
	mul.lo.s32 	%r3928, %r3924, 3399;
	setp.lt.u32 	%p676, %r3927, %r3928;
	xor.b32  	%r3929, %r3928, 2147483647;
	neg.s32 	%r3930, %r3928;
	selp.b32 	%r3931, %r3929, %r3930, %p676;
	add.s32 	%r3932, %r3931, %r3927;
	add.s32 	%r3933, %r3932, -1;
	cvt.rn.f64.u32 	%fd931, %r3933;
	div.rn.f64 	%fd932, %fd931, 0d41DFFFFFFF800000;
	mul.hi.u32 	%r3934, %r3932, -1131474031;
	shr.u32 	%r3935, %r3934, 15;
	mul.lo.s32 	%r3936, %r3935, 44488;
	sub.s32 	%r3937, %r3932, %r3936;
	mul.lo.s32 	%r3938, %r3937, 48271;
	mul.lo.s32 	%r3939, %r3935, 3399;
	setp.lt.u32 	%p677, %r3938, %r3939;
	xor.b32  	%r3940, %r3939, 2147483647;
	neg.s32 	%r3941, %r3939;
	selp.b32 	%r3942, %r3940, %r3941, %p677;
	add.s32 	%r3943, %r3942, %r3938;
	add.s32 	%r3944, %r3943, -1;
	cvt.rn.f64.u32 	%fd933, %r3944;
	div.rn.f64 	%fd934, %fd933, 0d41DFFFFFFF800000;
	mul.f64 	%fd935, %fd934, %fd934;
	fma.rn.f64 	%fd936, %fd932, %fd932, %fd935;
	setp.le.f64 	%p678, %fd936, 0d3FF0000000000000;
	selp.u64 	%rd1395, 1, 0, %p678;
	add.s64 	%rd1396, %rd1394, %rd1395;
	mul.hi.u32 	%r3945, %r3943, -1131474031;
	shr.u32 	%r3946, %r3945, 15;
	mul.lo.s32 	%r3947, %r3946, 44488;
	sub.s32 	%r3948, %r3943, %r3947;
	mul.lo.s32 	%r3949, %r3948, 48271;
	mul.lo.s32 	%r3950, %r3946, 3399;
	setp.lt.u32 	%p679, %r3949, %r3950;
	xor.b32  	%r3951, %r3950, 2147483647;
	neg.s32 	%r3952, %r3950;
	selp.b32 	%r3953, %r3951, %r3952, %p679;
	add.s32 	%r3954, %r3953, %r3949;
	add.s32 	%r3955, %r3954, -1;
	cvt.rn.f64.u32 	%fd937, %r3955;
	div.rn.f64 	%fd938, %fd937, 0d41DFFFFFFF800000;
	mul.hi.u32 	%r3956, %r3954, -1131474031;
	shr.u32 	%r3957, %r3956, 15;
	mul.lo.s32 	%r3958, %r3957, 44488;
	sub.s32 	%r3959, %r3954, %r3958;
	mul.lo.s32 	%r3960, %r3959, 48271;
	mul.lo.s32 	%r3961, %r3957, 3399;
	setp.lt.u32 	%p680, %r3960, %r3961;
	xor.b32  	%r3962, %r3961, 2147483647;
	neg.s32 	%r3963, %r3961;
	selp.b32 	%r3964, %r3962, %r3963, %p680;
	add.s32 	%r3965, %r3964, %r3960;
	add.s32 	%r3966, %r3965, -1;
	cvt.rn.f64.u32 	%fd939, %r3966;
	div.rn.f64 	%fd940, %fd939, 0d41DFFFFFFF800000;
	mul.f64 	%fd941, %fd940, %fd940;
	fma.rn.f64 	%fd942, %fd938, %fd938, %fd941;
	setp.le.f64 	%p681, %fd942, 0d3FF0000000000000;
	selp.u64 	%rd1397, 1, 0, %p681;
	add.s64 	%rd1398, %rd1396, %rd1397;
	mul.hi.u32 	%r3967, %r3965, -1131474031;
	shr.u32 	%r3968, %r3967, 15;
	mul.lo.s32 	%r3969, %r3968, 44488;
	sub.s32 	%r3970, %r3965, %r3969;
	mul.lo.s32 	%r3971, %r3970, 48271;
	mul.lo.s32 	%r3972, %r3968, 3399;
	setp.lt.u32 	%p682, %r3971, %r3972;
	xor.b32  	%r3973, %r3972, 2147483647;
	neg.s32 	%r3974, %r3972;
	selp.b32 	%r3975, %r3973, %r3974, %p682;
	add.s32 	%r3976, %r3975, %r3971;
	add.s32 	%r3977, %r3976, -1;
	cvt.rn.f64.u32 	%fd943, %r3977;
	div.rn.f64 	%fd944, %fd943, 0d41DFFFFFFF800000;
	mul.hi.u32 	%r3978, %r3976, -1131474031;
	shr.u32 	%r3979, %r3978, 15;
	mul.lo.s32 	%r3980, %r3979, 44488;
	sub.s32 	%r3981, %r3976, %r3980;
	mul.lo.s32 	%r3982, %r3981, 48271;
	mul.lo.s32 	%r3983, %r3979, 3399;
	setp.lt.u32 	%p683, %r3982, %r3983;
	xor.b32  	%r3984, %r3983, 2147483647;
	neg.s32 	%r3985, %r3983;
	selp.b32 	%r3986, %r3984, %r3985, %p683;
	add.s32 	%r6170, %r3986, %r3982;
	add.s32 	%r3987, %r6170, -1;
	cvt.rn.f64.u32 	%fd945, %r3987;
	div.rn.f64 	%fd946, %fd945, 0d41DFFFFFFF800000;
	mul.f64 	%fd947, %fd946, %fd946;
	fma.rn.f64 	%fd948, %fd944, %fd944, %fd947;
	setp.le.f64 	%p684, %fd948, 0d3FF0000000000000;
	selp.u64 	%rd1399, 1, 0, %p684;
	add.s64 	%rd2051, %rd1398, %rd1399;
	add.s32 	%r6169, %r6169, 4;
	setp.ne.s32 	%p685, %r6169, %r234;
	@%p685 bra 	$L__BB2_318;
$L__BB2_319:
	setp.eq.s32 	%p686, %r233, 0;
	@%p686 bra 	$L__BB2_323;
	setp.eq.s32 	%p687, %r233, 1;
	mul.hi.u32 	%r3988, %r6170, -1131474031;
	shr.u32 	%r3989, %r3988, 15;
	mul.lo.s32 	%r3990, %r3989, 44488;
	sub.s32 	%r3991, %r6170, %r3990;
	mul.lo.s32 	%r3992, %r3991, 48271;
	mul.lo.s32 	%r3993, %r3989, 3399;
	setp.lt.u32 	%p688, %r3992, %r3993;
	xor.b32  	%r3994, %r3993, 2147483647;
	neg.s32 	%r3995, %r3993;
	selp.b32 	%r3996, %r3994, %r3995, %p688;
	add.s32 	%r3997, %r3996, %r3992;
	add.s32 	%r3998, %r3997, -1;
	cvt.rn.f64.u32 	%fd949, %r3998;
	div.rn.f64 	%fd950, %fd949, 0d41DFFFFFFF800000;
	mul.hi.u32 	%r3999, %r3997, -1131474031;
	shr.u32 	%r4000, %r3999, 15;
	mul.lo.s32 	%r4001, %r4000, 44488;
	sub.s32 	%r4002, %r3997, %r4001;
	mul.lo.s32 	%r4003, %r4002, 48271;
	mul.lo.s32 	%r4004, %r4000, 3399;
	setp.lt.u32 	%p689, %r4003, %r4004;
	xor.b32  	%r4005, %r4004, 2147483647;
	neg.s32 	%r4006, %r4004;
	selp.b32 	%r4007, %r4005, %r4006, %p689;
	add.s32 	%r308, %r4007, %r4003;
	add.s32 	%r4008, %r308, -1;
	cvt.rn.f64.u32 	%fd951, %r4008;
	div.rn.f64 	%fd952, %fd951, 0d41DFFFFFFF800000;
	mul.f64 	%fd953, %fd952, %fd952;
	fma.rn.f64 	%fd954, %fd950, %fd950, %fd953;
	setp.le.f64 	%p690, %fd954, 0d3FF0000000000000;
	selp.u64 	%rd1400, 1, 0, %p690;
	add.s64 	%rd2051, %rd2051, %rd1400;
	@%p687 bra 	$L__BB2_323;
	setp.eq.s32 	%p691, %r233, 2;
	mul.hi.u32 	%r4009, %r308, -1131474031;
	shr.u32 	%r4010, %r4009, 15;
	mul.lo.s32 	%r4011, %r4010, 44488;
	sub.s32 	%r4012, %r308, %r4011;
	mul.lo.s32 	%r4013, %r4012, 48271;
	mul.lo.s32 	%r4014, %r4010, 3399;
	setp.lt.u32 	%p692, %r4013, %r4014;
	xor.b32  	%r4015, %r4014, 2147483647;
	neg.s32 	%r4016, %r4014;
	selp.b32 	%r4017, %r4015, %r4016, %p692;
	add.s32 	%r4018, %r4017, %r4013;
	add.s32 	%r4019, %r4018, -1;
	cvt.rn.f64.u32 	%fd955, %r4019;
	div.rn.f64 	%fd956, %fd955, 0d41DFFFFFFF800000;
	mul.hi.u32 	%r4020, %r4018, -1131474031;
	shr.u32 	%r4021, %r4020, 15;
	mul.lo.s32 	%r4022, %r4021, 44488;
	sub.s32 	%r4023, %r4018, %r4022;
	mul.lo.s32 	%r4024, %r4023, 48271;
	mul.lo.s32 	%r4025, %r4021, 3399;
	setp.lt.u32 	%p693, %r4024, %r4025;
	xor.b32  	%r4026, %r4025, 2147483647;
	neg.s32 	%r4027, %r4025;
	selp.b32 	%r4028, %r4026, %r4027, %p693;
	add.s32 	%r309, %r4028, %r4024;
	add.s32 	%r4029, %r309, -1;
	cvt.rn.f64.u32 	%fd957, %r4029;
	div.rn.f64 	%fd958, %fd957, 0d41DFFFFFFF800000;
	mul.f64 	%fd959, %fd958, %fd958;
	fma.rn.f64 	%fd960, %fd956, %fd956, %fd959;
	setp.le.f64 	%p694, %fd960, 0d3FF0000000000000;
	selp.u64 	%rd1401, 1, 0, %p694;
	add.s64 	%rd2051, %rd2051, %rd1401;
	@%p691 bra 	$L__BB2_323;
	mul.hi.u32 	%r4030, %r309, -1131474031;
	shr.u32 	%r4031, %r4030, 15;
	mul.lo.s32 	%r4032, %r4031, 44488;
	sub.s32 	%r4033, %r309, %r4032;
	mul.lo.s32 	%r4034, %r4033, 48271;
	mul.lo.s32 	%r4035, %r4031, 3399;
	setp.lt.u32 	%p695, %r4034, %r4035;
	xor.b32  	%r4036, %r4035, 2147483647;
	neg.s32 	%r4037, %r4035;
	selp.b32 	%r4038, %r4036, %r4037, %p695;
	add.s32 	%r4039, %r4038, %r4034;
	add.s32 	%r4040, %r4039, -1;
	cvt.rn.f64.u32 	%fd961, %r4040;
	div.rn.f64 	%fd962, %fd961, 0d41DFFFFFFF800000;
	mul.hi.u32 	%r4041, %r4039, -1131474031;
	shr.u32 	%r4042, %r4041, 15;
	mul.lo.s32 	%r4043, %r4042, 44488;
	sub.s32 	%r4044, %r4039, %r4043;
	mul.lo.s32 	%r4045, %r4044, 48271;
	mul.lo.s32 	%r4046, %r4042, 3399;
	setp.lt.u32 	%p696, %r4045, %r4046;
	xor.b32  	%r4047, %r4046, 2147483647;
	neg.s32 	%r4048, %r4046;
	selp.b32 	%r4049, %r4047, %r4048, %p696;
	add.s32 	%r4050, %r4049, %r4045;
	add.s32 	%r4051, %r4050, -1;
	cvt.rn.f64.u32 	%fd963, %r4051;
	div.rn.f64 	%fd964, %fd963, 0d41DFFFFFFF800000;
	mul.f64 	%fd965, %fd964, %fd964;
	fma.rn.f64 	%fd966, %fd962, %fd962, %fd965;
	setp.le.f64 	%p697, %fd966, 0d3FF0000000000000;
	selp.u64 	%rd1402, 1, 0, %p697;
	add.s64 	%rd2051, %rd2051, %rd1402;
$L__BB2_323:
	cvt.u32.u64 	%r310, %rd2051;
	add.s32 	%r311, %r301, %r248;
	setp.eq.s32 	%p698, %r311, 0;
	mov.b64 	%rd2055, 1;
	@%p698 bra 	$L__BB2_328;
	cvt.s64.s32 	%rd2053, %r311;
	mov.b64 	%rd2054, 48271;
	mov.b64 	%rd2055, 1;
$L__BB2_325:
	and.b64  	%rd1406, %rd2053, 1;
	setp.eq.b64 	%p699, %rd1406, 1;
	not.pred 	%p700, %p699;
	@%p700 bra 	$L__BB2_327;
	mul.lo.s64 	%rd1407, %rd2055, %rd2054;
	mul.hi.u64 	%rd1408, %rd1407, 8589934597;
	sub.s64 	%rd1409, %rd1407, %rd1408;
	shr.u64 	%rd1410, %rd1409, 1;
	add.s64 	%rd1411, %rd1410, %rd1408;
	shr.u64 	%rd1412, %rd1411, 30;
	mul.lo.s64 	%rd1413, %rd1412, 2147483647;
	sub.s64 	%rd2055, %rd1407, %rd1413;
$L__BB2_327:
	shr.u64 	%rd433, %rd2053, 1;
	mul.lo.s64 	%rd1414, %rd2054, %rd2054;
	mul.hi.u64 	%rd1415, %rd1414, -9223372032559808509;
	shr.u64 	%rd1416, %rd1415, 30;
	mul.lo.s64 	%rd1417, %rd1416, 2147483647;
	sub.s64 	%rd2054, %rd1414, %rd1417;
	setp.gt.u64 	%p701, %rd2053, 1;
	mov.u64 	%rd2053, %rd433;
	@%p701 bra 	$L__BB2_325;
$L__BB2_328:
	setp.lt.u32 	%p702, %r232, 3;
	mul.lo.s64 	%rd1420, %rd2055, %rd35;
	mul.hi.u64 	%rd1421, %rd1420, 8589934597;
	sub.s64 	%rd1422, %rd1420, %rd1421;
	shr.u64 	%rd1423, %rd1422, 1;
	add.s64 	%rd1424, %rd1423, %rd1421;
	shr.u64 	%rd1425, %rd1424, 30;
	cvt.u32.u64 	%r4052, %rd1425;
	mov.b64 	%rd1426, 2147483647;
	cvt.u32.u64 	%r4053, %rd1426;
	mul.lo.s32 	%r4054, %r4052, %r4053;
	cvt.u32.u64 	%r4055, %rd1420;
	sub.s32 	%r6173, %r4055, %r4054;
	mov.b64 	%rd2060, 0;
	@%p702 bra 	$L__BB2_331;
	mov.b32 	%r6172, 0;
	mov.b64 	%rd2060, 0;
$L__BB2_330:
	mul.hi.u32 	%r4057, %r6173, -1131474031;
	shr.u32 	%r4058, %r4057, 15;
	mul.lo.s32 	%r4059, %r4058, 44488;
	sub.s32 	%r4060, %r6173, %r4059;
	mul.lo.s32 	%r4061, %r4060, 48271;
	mul.lo.s32 	%r4062, %r4058, 3399;
	setp.lt.u32 	%p703, %r4061, %r4062;
	xor.b32  	%r4063, %r4062, 2147483647;
	neg.s32 	%r4064, %r4062;
	selp.b32 	%r4065, %r4063, %r4064, %p703;
	add.s32 	%r4066, %r4065, %r4061;
	add.s32 	%r4067, %r4066, -1;
	cvt.rn.f64.u32 	%fd967, %r4067;
	div.rn.f64 	%fd968, %fd967, 0d41DFFFFFFF800000;
	mul.hi.u32 	%r4068, %r4066, -1131474031;
	shr.u32 	%r4069, %r4068, 15;
	mul.lo.s32 	%r4070, %r4069, 44488;
	sub.s32 	%r4071, %r4066, %r4070;
	mul.lo.s32 	%r4072, %r4071, 48271;
	mul.lo.s32 	%r4073, %r4069, 3399;
	setp.lt.u32 	%p704, %r4072, %r4073;
	xor.b32  	%r4074, %r4073, 2147483647;
	neg.s32 	%r4075, %r4073;
	selp.b32 	%r4076, %r4074, %r4075, %p704;
	add.s32 	%r4077, %r4076, %r4072;
	add.s32 	%r4078, %r4077, -1;
	cvt.rn.f64.u32 	%fd969, %r4078;
	div.rn.f64 	%fd970, %fd969, 0d41DFFFFFFF800000;
	mul.f64 	%fd971, %fd970, %fd970;
	fma.rn.f64 	%fd972, %fd968, %fd968, %fd971;
	setp.le.f64 	%p705, %fd972, 0d3FF0000000000000;
	selp.u64 	%rd1428, 1, 0, %p705;
	add.s64 	%rd1429, %rd2060, %rd1428;
	mul.hi.u32 	%r4079, %r4077, -1131474031;
	shr.u32 	%r4080, %r4079, 15;
	mul.lo.s32 	%r4081, %r4080, 44488;
	sub.s32 	%r4082, %r4077, %r4081;
	mul.lo.s32 	%r4083, %r4082, 48271;
	mul.lo.s32 	%r4084, %r4080, 3399;
	setp.lt.u32 	%p706, %r4083, %r4084;
	xor.b32  	%r4085, %r4084, 2147483647;
	neg.s32 	%r4086, %r4084;
	selp.b32 	%r4087, %r4085, %r4086, %p706;
	add.s32 	%r4088, %r4087, %r4083;
	add.s32 	%r4089, %r4088, -1;
	cvt.rn.f64.u32 	%fd973, %r4089;
	div.rn.f64 	%fd974, %fd973, 0d41DFFFFFFF800000;
	mul.hi.u32 	%r4090, %r4088, -1131474031;
	shr.u32 	%r4091, %r4090, 15;
	mul.lo.s32 	%r4092, %r4091, 44488;
	sub.s32 	%r4093, %r4088, %r4092;
	mul.lo.s32 	%r4094, %r4093, 48271;
	mul.lo.s32 	%r4095, %r4091, 3399;
	setp.lt.u32 	%p707, %r4094, %r4095;
	xor.b32  	%r4096, %r4095, 2147483647;
	neg.s32 	%r4097, %r4095;
	selp.b32 	%r4098, %r4096, %r4097, %p707;
	add.s32 	%r4099, %r4098, %r4094;
	add.s32 	%r4100, %r4099, -1;
	cvt.rn.f64.u32 	%fd975, %r4100;
	div.rn.f64 	%fd976, %fd975, 0d41DFFFFFFF800000;
	mul.f64 	%fd977, %fd976, %fd976;
	fma.rn.f64 	%fd978, %fd974, %fd974, %fd977;
	setp.le.f64 	%p708, %fd978, 0d3FF0000000000000;
	selp.u64 	%rd1430, 1, 0, %p708;
	add.s64 	%rd1431, %rd1429, %rd1430;
	mul.hi.u32 	%r4101, %r4099, -1131474031;
	shr.u32 	%r4102, %r4101, 15;
	mul.lo.s32 	%r4103, %r4102, 44488;
	sub.s32 	%r4104, %r4099, %r4103;
	mul.lo.s32 	%r4105, %r4104, 48271;
	mul.lo.s32 	%r4106, %r4102, 3399;
	setp.lt.u32 	%p709, %r4105, %r4106;
	xor.b32  	%r4107, %r4106, 2147483647;
	neg.s32 	%r4108, %r4106;
	selp.b32 	%r4109, %r4107, %r4108, %p709;
	add.s32 	%r4110, %r4109, %r4105;
	add.s32 	%r4111, %r4110, -1;
	cvt.rn.f64.u32 	%fd979, %r4111;
	div.rn.f64 	%fd980, %fd979, 0d41DFFFFFFF800000;
	mul.hi.u32 	%r4112, %r4110, -1131474031;
	shr.u32 	%r4113, %r4112, 15;
	mul.lo.s32 	%r4114, %r4113, 44488;
	sub.s32 	%r4115, %r4110, %r4114;
	mul.lo.s32 	%r4116, %r4115, 48271;
	mul.lo.s32 	%r4117, %r4113, 3399;
	setp.lt.u32 	%p710, %r4116, %r4117;
	xor.b32  	%r4118, %r4117, 2147483647;
	neg.s32 	%r4119, %r4117;
	selp.b32 	%r4120, %r4118, %r4119, %p710;
	add.s32 	%r4121, %r4120, %r4116;
	add.s32 	%r4122, %r4121, -1;
	cvt.rn.f64.u32 	%fd981, %r4122;
	div.rn.f64 	%fd982, %fd981, 0d41DFFFFFFF800000;
	mul.f64 	%fd983, %fd982, %fd982;
	fma.rn.f64 	%fd984, %fd980, %fd980, %fd983;
	setp.le.f64 	%p711, %fd984, 0d3FF0000000000000;
	selp.u64 	%rd1432, 1, 0, %p711;
	add.s64 	%rd1433, %rd1431, %rd1432;
	mul.hi.u32 	%r4123, %r4121, -1131474031;
	shr.u32 	%r4124, %r4123, 15;
	mul.lo.s32 	%r4125, %r4124, 44488;
	sub.s32 	%r4126, %r4121, %r4125;
	mul.lo.s32 	%r4127, %r4126, 48271;
	mul.lo.s32 	%r4128, %r4124, 3399;
	setp.lt.u32 	%p712, %r4127, %r4128;
	xor.b32  	%r4129, %r4128, 2147483647;
	neg.s32 	%r4130, %r4128;
	selp.b32 	%r4131, %r4129, %r4130, %p712;
	add.s32 	%r4132, %r4131, %r4127;
	add.s32 	%r4133, %r4132, -1;
	cvt.rn.f64.u32 	%fd985, %r4133;
	div.rn.f64 	%fd986, %fd985, 0d41DFFFFFFF800000;
	mul.hi.u32 	%r4134, %r4132, -1131474031;
	shr.u32 	%r4135, %r4134, 15;
	mul.lo.s32 	%r4136, %r4135, 44488;
	sub.s32 	%r4137, %r4132, %r4136;
	mul.lo.s32 	%r4138, %r4137, 48271;
	mul.lo.s32 	%r4139, %r4135, 3399;
	setp.lt.u32 	%p713, %r4138, %r4139;
	xor.b32  	%r4140, %r4139, 2147483647;
	neg.s32 	%r4141, %r4139;
	selp.b32 	%r4142, %r4140, %r4141, %p713;
	add.s32 	%r6173, %r4142, %r4138;
	add.s32 	%r4143, %r6173, -1;
	cvt.rn.f64.u32 	%fd987, %r4143;
	div.rn.f64 	%fd988, %fd987, 0d41DFFFFFFF800000;
	mul.f64 	%fd989, %fd988, %fd988;
	fma.rn.f64 	%fd990, %fd986, %fd986, %fd989;
	setp.le.f64 	%p714, %fd990, 0d3FF0000000000000;
	selp.u64 	%rd1434, 1, 0, %p714;
	add.s64 	%rd2060, %rd1433, %rd1434;
	add.s32 	%r6172, %r6172, 4;
	setp.ne.s32 	%p715, %r6172, %r234;
	@%p715 bra 	$L__BB2_330;
$L__BB2_331:
	setp.eq.s32 	%p716, %r233, 0;
	@%p716 bra 	$L__BB2_335;
	setp.eq.s32 	%p717, %r233, 1;
	mul.hi.u32 	%r4144, %r6173, -1131474031;
	shr.u32 	%r4145, %r4144, 15;
	mul.lo.s32 	%r4146, %r4145, 44488;
	sub.s32 	%r4147, %r6173, %r4146;
	mul.lo.s32 	%r4148, %r4147, 48271;
	mul.lo.s32 	%r4149, %r4145, 3399;
	setp.lt.u32 	%p718, %r4148, %r4149;
	xor.b32  	%r4150, %r4149, 2147483647;
	neg.s32 	%r4151, %r4149;
	selp.b32 	%r4152, %r4150, %r4151, %p718;
	add.s32 	%r4153, %r4152, %r4148;
	add.s32 	%r4154, %r4153, -1;
	cvt.rn.f64.u32 	%fd991, %r4154;
	div.rn.f64 	%fd992, %fd991, 0d41DFFFFFFF800000;
	mul.hi.u32 	%r4155, %r4153, -1131474031;
	shr.u32 	%r4156, %r4155, 15;
	mul.lo.s32 	%r4157, %r4156, 44488;
	sub.s32 	%r4158, %r4153, %r4157;
	mul.lo.s32 	%r4159, %r4158, 48271;
	mul.lo.s32 	%r4160, %r4156, 3399;
	setp.lt.u32 	%p719, %r4159, %r4160;
	xor.b32  	%r4161, %r4160, 2147483647;
	neg.s32 	%r4162, %r4160;
	selp.b32 	%r4163, %r4161, %r4162, %p719;
	add.s32 	%r318, %r4163, %r4159;
	add.s32 	%r4164, %r318, -1;
	cvt.rn.f64.u32 	%fd993, %r4164;
	div.rn.f64 	%fd994, %fd993, 0d41DFFFFFFF800000;
	mul.f64 	%fd995, %fd994, %fd994;
	fma.rn.f64 	%fd996, %fd992, %fd992, %fd995;
	setp.le.f64 	%p720, %fd996, 0d3FF0000000000000;
	selp.u64 	%rd1435, 1, 0, %p720;
	add.s64 	%rd2060, %rd2060, %rd1435;
	@%p717 bra 	$L__BB2_335;
	setp.eq.s32 	%p721, %r233, 2;
	mul.hi.u32 	%r4165, %r318, -1131474031;
	shr.u32 	%r4166, %r4165, 15;
	mul.lo.s32 	%r4167, %r4166, 44488;
	sub.s32 	%r4168, %r318, %r4167;
	mul.lo.s32 	%r4169, %r4168, 48271;
	mul.lo.s32 	%r4170, %r4166, 3399;
	setp.lt.u32 	%p722, %r4169, %r4170;
	xor.b32  	%r4171, %r4170, 2147483647;
	neg.s32 	%r4172, %r4170;
	selp.b32 	%r4173, %r4171, %r4172, %p722;
	add.s32 	%r4174, %r4173, %r4169;
	add.s32 	%r4175, %r4174, -1;
	cvt.rn.f64.u32 	%fd997, %r4175;
	div.rn.f64 	%fd998, %fd997, 0d41DFFFFFFF800000;
	mul.hi.u32 	%r4176, %r4174, -1131474031;
	shr.u32 	%r4177, %r4176, 15;
	mul.lo.s32 	%r4178, %r4177, 44488;
	sub.s32 	%r4179, %r4174, %r4178;
	mul.lo.s32 	%r4180, %r4179, 48271;
	mul.lo.s32 	%r4181, %r4177, 3399;
	setp.lt.u32 	%p723, %r4180, %r4181;
	xor.b32  	%r4182, %r4181, 2147483647;
	neg.s32 	%r4183, %r4181;
	selp.b32 	%r4184, %r4182, %r4183, %p723;
	add.s32 	%r319, %r4184, %r4180;
	add.s32 	%r4185, %r319, -1;
	cvt.rn.f64.u32 	%fd999, %r4185;
	div.rn.f64 	%fd1000, %fd999, 0d41DFFFFFFF800000;
	mul.f64 	%fd1001, %fd1000, %fd1000;
	fma.rn.f64 	%fd1002, %fd998, %fd998, %fd1001;
	setp.le.f64 	%p724, %fd1002, 0d3FF0000000000000;
	selp.u64 	%rd1436, 1, 0, %p724;
	add.s64 	%rd2060, %rd2060, %rd1436;
	@%p721 bra 	$L__BB2_335;
	mul.hi.u32 	%r4186, %r319, -1131474031;
	shr.u32 	%r4187, %r4186, 15;
	mul.lo.s32 	%r4188, %r4187, 44488;
	sub.s32 	%r4189, %r319, %r4188;
	mul.lo.s32 	%r4190, %r4189, 48271;
	mul.lo.s32 	%r4191, %r4187, 3399;
	setp.lt.u32 	%p725, %r4190, %r4191;
	xor.b32  	%r4192, %r4191, 2147483647;
	neg.s32 	%r4193, %r4191;
	selp.b32 	%r4194, %r4192, %r4193, %p725;
	add.s32 	%r4195, %r4194, %r4190;
	add.s32 	%r4196, %r4195, -1;
	cvt.rn.f64.u32 	%fd1003, %r4196;
	div.rn.f64 	%fd1004, %fd1003, 0d41DFFFFFFF800000;
	mul.hi.u32 	%r4197, %r4195, -1131474031;
	shr.u32 	%r4198, %r4197, 15;
	mul.lo.s32 	%r4199, %r4198, 44488;
	sub.s32 	%r4200, %r4195, %r4199;
	mul.lo.s32 	%r4201, %r4200, 48271;
	mul.lo.s32 	%r4202, %r4198, 3399;
	setp.lt.u32 	%p726, %r4201, %r4202;
	xor.b32  	%r4203, %r4202, 2147483647;
	neg.s32 	%r4204, %r4202;
	selp.b32 	%r4205, %r4203, %r4204, %p726;
	add.s32 	%r4206, %r4205, %r4201;
	add.s32 	%r4207, %r4206, -1;
	cvt.rn.f64.u32 	%fd1005, %r4207;
	div.rn.f64 	%fd1006, %fd1005, 0d41DFFFFFFF800000;
	mul.f64 	%fd1007, %fd1006, %fd1006;
	fma.rn.f64 	%fd1008, %fd1004, %fd1004, %fd1007;
	setp.le.f64 	%p727, %fd1008, 0d3FF0000000000000;
	selp.u64 	%rd1437, 1, 0, %p727;
	add.s64 	%rd2060, %rd2060, %rd1437;
$L__BB2_335:
	cvt.u32.u64 	%r320, %rd2060;
	shl.b32 	%r4208, %r4, 12;
	add.s32 	%r321, %r4208, %r238;
	setp.eq.s32 	%p728, %r321, 0;
	mov.b64 	%rd2064, 1;
	@%p728 bra 	$L__BB2_340;
	cvt.s64.s32 	%rd2062, %r321;
	mov.b64 	%rd2063, 48271;
	mov.b64 	%rd2064, 1;
$L__BB2_337:
	and.b64  	%rd1441, %rd2062, 1;
	setp.eq.b64 	%p729, %rd1441, 1;
	not.pred 	%p730, %p729;
	@%p730 bra 	$L__BB2_339;
	mul.lo.s64 	%rd1442, %rd2064, %rd2063;
	mul.hi.u64 	%rd1443, %rd1442, 8589934597;
	sub.s64 	%rd1444, %rd1442, %rd1443;
	shr.u64 	%rd1445, %rd1444, 1;
	add.s64 	%rd1446, %rd1445, %rd1443;
	shr.u64 	%rd1447, %rd1446, 30;
	mul.lo.s64 	%rd1448, %rd1447, 2147483647;
	sub.s64 	%rd2064, %rd1442, %rd1448;
$L__BB2_339:
	shr.u64 	%rd450, %rd2062, 1;
	mul.lo.s64 	%rd1449, %rd2063, %rd2063;
	mul.hi.u64 	%rd1450, %rd1449, -9223372032559808509;
	shr.u64 	%rd1451, %rd1450, 30;
	mul.lo.s64 	%rd1452, %rd1451, 2147483647;
	sub.s64 	%rd2063, %rd1449, %rd1452;
	setp.gt.u64 	%p731, %rd2062, 1;
	mov.u64 	%rd2062, %rd450;
	@%p731 bra 	$L__BB2_337;
$L__BB2_340:
	setp.lt.u32 	%p732, %r232, 3;
	mul.lo.s64 	%rd1455, %rd2064, %rd35;
	mul.hi.u64 	%rd1456, %rd1455, 8589934597;
	sub.s64 	%rd1457, %rd1455, %rd1456;
	shr.u64 	%rd1458, %rd1457, 1;
	add.s64 	%rd1459, %rd1458, %rd1456;
	shr.u64 	%rd1460, %rd1459, 30;
	cvt.u32.u64 	%r4209, %rd1460;
	mov.b64 	%rd1461, 2147483647;
	cvt.u32.u64 	%r4210, %rd1461;
	mul.lo.s32 	%r4211, %r4209, %r4210;
	cvt.u32.u64 	%r4212, %rd1455;
	sub.s32 	%r6176, %r4212, %r4211;
	mov.b64 	%rd2069, 0;
	@%p732 bra 	$L__BB2_343;
	mov.b32 	%r6175, 0;
	mov.b64 	%rd2069, 0;
$L__BB2_342:
	mul.hi.u32 	%r4214, %r6176, -1131474031;
	shr.u32 	%r4215, %r4214, 15;
	mul.lo.s32 	%r4216, %r4215, 44488;
	sub.s32 	%r4217, %r6176, %r4216;
	mul.lo.s32 	%r4218, %r4217, 48271;
	mul.lo.s32 	%r4219, %r4215, 3399;
	setp.lt.u32 	%p733, %r4218, %r4219;
	xor.b32  	%r4220, %r4219, 2147483647;
	neg.s32 	%r4221, %r4219;
	selp.b32 	%r4222, %r4220, %r4221, %p733;
	add.s32 	%r4223, %r4222, %r4218;
	add.s32 	%r4224, %r4223, -1;
	cvt.rn.f64.u32 	%fd1009, %r4224;
	div.rn.f64 	%fd1010, %fd1009, 0d41DFFFFFFF800000;
	mul.hi.u32 	%r4225, %r4223, -1131474031;
	shr.u32 	%r4226, %r4225, 15;
	mul.lo.s32 	%r4227, %r4226, 44488;
	sub.s32 	%r4228, %r4223, %r4227;
	mul.lo.s32 	%r4229, %r4228, 48271;
	mul.lo.s32 	%r4230, %r4226, 3399;
	setp.lt.u32 	%p734, %r4229, %r4230;
	xor.b32  	%r4231, %r4230, 2147483647;
	neg.s32 	%r4232, %r4230;
	selp.b32 	%r4233, %r4231, %r4232, %p734;
	add.s32 	%r4234, %r4233, %r4229;
	add.s32 	%r4235, %r4234, -1;
	cvt.rn.f64.u32 	%fd1011, %r4235;
	div.rn.f64 	%fd1012, %fd1011, 0d41DFFFFFFF800000;
	mul.f64 	%fd1013, %fd1012, %fd1012;
	fma.rn.f64 	%fd1014, %fd1010, %fd1010, %fd1013;
	setp.le.f64 	%p735, %fd1014, 0d3FF0000000000000;
	selp.u64 	%rd1463, 1, 0, %p735;
	add.s64 	%rd1464, %rd2069, %rd1463;
	mul.hi.u32 	%r4236, %r4234, -1131474031;
	shr.u32 	%r4237, %r4236, 15;
	mul.lo.s32 	%r4238, %r4237, 44488;
	sub.s32 	%r4239, %r4234, %r4238;
	mul.lo.s32 	%r4240, %r4239, 48271;
	mul.lo.s32 	%r4241, %r4237, 3399;
	setp.lt.u32 	%p736, %r4240, %r4241;
	xor.b32  	%r4242, %r4241, 2147483647;
	neg.s32 	%r4243, %r4241;
	selp.b32 	%r4244, %r4242, %r4243, %p736;
	add.s32 	%r4245, %r4244, %r4240;
	add.s32 	%r4246, %r4245, -1;
	cvt.rn.f64.u32 	%fd1015, %r4246;
	div.rn.f64 	%fd1016, %fd1015, 0d41DFFFFFFF800000;
	mul.hi.u32 	%r4247, %r4245, -1131474031;
	shr.u32 	%r4248, %r4247, 15;
	mul.lo.s32 	%r4249, %r4248, 44488;
	sub.s32 	%r4250, %r4245, %r4249;
	mul.lo.s32 	%r4251, %r4250, 48271;
	mul.lo.s32 	%r4252, %r4248, 3399;
	setp.lt.u32 	%p737, %r4251, %r4252;
	xor.b32  	%r4253, %r4252, 2147483647;
	neg.s32 	%r4254, %r4252;
	selp.b32 	%r4255, %r4253, %r4254, %p737;
	add.s32 	%r4256, %r4255, %r4251;
	add.s32 	%r4257, %r4256, -1;
	cvt.rn.f64.u32 	%fd1017, %r4257;
	div.rn.f64 	%fd1018, %fd1017, 0d41DFFFFFFF800000;
	mul.f64 	%fd1019, %fd1018, %fd1018;
	fma.rn.f64 	%fd1020, %fd1016, %fd1016, %fd1019;
	setp.le.f64 	%p738, %fd1020, 0d3FF0000000000000;
	selp.u64 	%rd1465, 1, 0, %p738;
	add.s64 	%rd1466, %rd1464, %rd1465;
	mul.hi.u32 	%r4258, %r4256, -1131474031;
	shr.u32 	%r4259, %r4258, 15;
	mul.lo.s32 	%r4260, %r4259, 44488;
	sub.s32 	%r4261, %r4256, %r4260;
	mul.lo.s32 	%r4262, %r4261, 48271;
	mul.lo.s32 	%r4263, %r4259, 3399;
	setp.lt.u32 	%p739, %r4262, %r4263;
	xor.b32  	%r4264, %r4263, 2147483647;
	neg.s32 	%r4265, %r4263;
	selp.b32 	%r4266, %r4264, %r4265, %p739;
	add.s32 	%r4267, %r4266, %r4262;
	add.s32 	%r4268, %r4267, -1;
	cvt.rn.f64.u32 	%fd1021, %r4268;
	div.rn.f64 	%fd1022, %fd1021, 0d41DFFFFFFF800000;
	mul.hi.u32 	%r4269, %r4267, -1131474031;
	shr.u32 	%r4270, %r4269, 15;
	mul.lo.s32 	%r4271, %r4270, 44488;
	sub.s32 	%r4272, %r4267, %r4271;
	mul.lo.s32 	%r4273, %r4272, 48271;
	mul.lo.s32 	%r4274, %r4270, 3399;
	setp.lt.u32 	%p740, %r4273, %r4274;
	xor.b32  	%r4275, %r4274, 2147483647;
	neg.s32 	%r4276, %r4274;
	selp.b32 	%r4277, %r4275, %r4276, %p740;
	add.s32 	%r4278, %r4277, %r4273;
	add.s32 	%r4279, %r4278, -1;
	cvt.rn.f64.u32 	%fd1023, %r4279;
	div.rn.f64 	%fd1024, %fd1023, 0d41DFFFFFFF800000;
	mul.f64 	%fd1025, %fd1024, %fd1024;
	fma.rn.f64 	%fd1026, %fd1022, %fd1022, %fd1025;
	setp.le.f64 	%p741, %fd1026, 0d3FF0000000000000;
	selp.u64 	%rd1467, 1, 0, %p741;
	add.s64 	%rd1468, %rd1466, %rd1467;
	mul.hi.u32 	%r4280, %r4278, -1131474031;
	shr.u32 	%r4281, %r4280, 15;
	mul.lo.s32 	%r4282, %r4281, 44488;
	sub.s32 	%r4283, %r4278, %r4282;
	mul.lo.s32 	%r4284, %r4283, 48271;
	mul.lo.s32 	%r4285, %r4281, 3399;
	setp.lt.u32 	%p742, %r4284, %r4285;
	xor.b32  	%r4286, %r4285, 2147483647;
	neg.s32 	%r4287, %r4285;
	selp.b32 	%r4288, %r4286, %r4287, %p742;
	add.s32 	%r4289, %r4288, %r4284;
	add.s32 	%r4290, %r4289, -1;
	cvt.rn.f64.u32 	%fd1027, %r4290;
	div.rn.f64 	%fd1028, %fd1027, 0d41DFFFFFFF800000;
	mul.hi.u32 	%r4291, %r4289, -1131474031;
	shr.u32 	%r4292, %r4291, 15;
	mul.lo.s32 	%r4293, %r4292, 44488;
	sub.s32 	%r4294, %r4289, %r4293;
	mul.lo.s32 	%r4295, %r4294, 48271;
	mul.lo.s32 	%r4296, %r4292, 3399;
	setp.lt.u32 	%p743, %r4295, %r4296;
	xor.b32  	%r4297, %r4296, 2147483647;
	neg.s32 	%r4298, %r4296;
	selp.b32 	%r4299, %r4297, %r4298, %p743;
	add.s32 	%r6176, %r4299, %r4295;
	add.s32 	%r4300, %r6176, -1;
	cvt.rn.f64.u32 	%fd1029, %r4300;
	div.rn.f64 	%fd1030, %fd1029, 0d41DFFFFFFF800000;
	mul.f64 	%fd1031, %fd1030, %fd1030;
	fma.rn.f64 	%fd1032, %fd1028, %fd1028, %fd1031;
	setp.le.f64 	%p744, %fd1032, 0d3FF0000000000000;
	selp.u64 	%rd1469, 1, 0, %p744;
	add.s64 	%rd2069, %rd1468, %rd1469;
	add.s32 	%r6175, %r6175, 4;
	setp.ne.s32 	%p745, %r6175, %r234;
	@%p745 bra 	$L__BB2_342;
$L__BB2_343:
	setp.eq.s32 	%p746, %r233, 0;
	@%p746 bra 	$L__BB2_347;
	setp.eq.s32 	%p747, %r233, 1;
	mul.hi.u32 	%r4301, %r6176, -1131474031;
	shr.u32 	%r4302, %r4301, 15;
	mul.lo.s32 	%r4303, %r4302, 44488;
	sub.s32 	%r4304, %r6176, %r4303;
	mul.lo.s32 	%r4305, %r4304, 48271;
	mul.lo.s32 	%r4306, %r4302, 3399;
	setp.lt.u32 	%p748, %r4305, %r4306;
	xor.b32  	%r4307, %r4306, 2147483647;
	neg.s32 	%r4308, %r4306;
	selp.b32 	%r4309, %r4307, %r4308, %p748;
	add.s32 	%r4310, %r4309, %r4305;
	add.s32 	%r4311, %r4310, -1;
	cvt.rn.f64.u32 	%fd1033, %r4311;
	div.rn.f64 	%fd1034, %fd1033, 0d41DFFFFFFF800000;
	mul.hi.u32 	%r4312, %r4310, -1131474031;
	shr.u32 	%r4313, %r4312, 15;
	mul.lo.s32 	%r4314, %r4313, 44488;
	sub.s32 	%r4315, %r4310, %r4314;
	mul.lo.s32 	%r4316, %r4315, 48271;
	mul.lo.s32 	%r4317, %r4313, 3399;
	setp.lt.u32 	%p749, %r4316, %r4317;
	xor.b32  	%r4318, %r4317, 2147483647;
	neg.s32 	%r4319, %r4317;
	selp.b32 	%r4320, %r4318, %r4319, %p749;
	add.s32 	%r328, %r4320, %r4316;
	add.s32 	%r4321, %r328, -1;
	cvt.rn.f64.u32 	%fd1035, %r4321;
	div.rn.f64 	%fd1036, %fd1035, 0d41DFFFFFFF800000;
	mul.f64 	%fd1037, %fd1036, %fd1036;
	fma.rn.f64 	%fd1038, %fd1034, %fd1034, %fd1037;
	setp.le.f64 	%p750, %fd1038, 0d3FF0000000000000;
	selp.u64 	%rd1470, 1, 0, %p750;
	add.s64 	%rd2069, %rd2069, %rd1470;
	@%p747 bra 	$L__BB2_347;
	setp.eq.s32 	%p751, %r233, 2;
	mul.hi.u32 	%r4322, %r328, -1131474031;
	shr.u32 	%r4323, %r4322, 15;
	mul.lo.s32 	%r4324, %r4323, 44488;
	sub.s32 	%r4325, %r328, %r4324;
	mul.lo.s32 	%r4326, %r4325, 48271;
	mul.lo.s32 	%r4327, %r4323, 3399;
	setp.lt.u32 	%p752, %r4326, %r4327;
	xor.b32  	%r4328, %r4327, 2147483647;
	neg.s32 	%r4329, %r4327;
	selp.b32 	%r4330, %r4328, %r4329, %p752;
	add.s32 	%r4331, %r4330, %r4326;
	add.s32 	%r4332, %r4331, -1;
	cvt.rn.f64.u32 	%fd1039, %r4332;
	div.rn.f64 	%fd1040, %fd1039, 0d41DFFFFFFF800000;
	mul.hi.u32 	%r4333, %r4331, -1131474031;
	shr.u32 	%r4334, %r4333, 15;
	mul.lo.s32 	%r4335, %r4334, 44488;
	sub.s32 	%r4336, %r4331, %r4335;
	mul.lo.s32 	%r4337, %r4336, 48271;
	mul.lo.s32 	%r4338, %r4334, 3399;
	setp.lt.u32 	%p753, %r4337, %r4338;
	xor.b32  	%r4339, %r4338, 2147483647;
	neg.s32 	%r4340, %r4338;
	selp.b32 	%r4341, %r4339, %r4340, %p753;
	add.s32 	%r329, %r4341, %r4337;
	add.s32 	%r4342, %r329, -1;
	cvt.rn.f64.u32 	%fd1041, %r4342;
	div.rn.f64 	%fd1042, %fd1041, 0d41DFFFFFFF800000;
	mul.f64 	%fd1043, %fd1042, %fd1042;
	fma.rn.f64 	%fd1044, %fd1040, %fd1040, %fd1043;
	setp.le.f64 	%p754, %fd1044, 0d3FF0000000000000;
	selp.u64 	%rd1471, 1, 0, %p754;
	add.s64 	%rd2069, %rd2069, %rd1471;
	@%p751 bra 	$L__BB2_347;
	mul.hi.u32 	%r4343, %r329, -1131474031;
	shr.u32 	%r4344, %r4343, 15;
	mul.lo.s32 	%r4345, %r4344, 44488;
	sub.s32 	%r4346, %r329, %r4345;
	mul.lo.s32 	%r4347, %r4346, 48271;
	mul.lo.s32 	%r4348, %r4344, 3399;
	setp.lt.u32 	%p755, %r4347, %r4348;
	xor.b32  	%r4349, %r4348, 2147483647;
	neg.s32 	%r4350, %r4348;
	selp.b32 	%r4351, %r4349, %r4350, %p755;
	add.s32 	%r4352, %r4351, %r4347;
	add.s32 	%r4353, %r4352, -1;
	cvt.rn.f64.u32 	%fd1045, %r4353;
	div.rn.f64 	%fd1046, %fd1045, 0d41DFFFFFFF800000;
	mul.hi.u32 	%r4354, %r4352, -1131474031;
	shr.u32 	%r4355, %r4354, 15;
	mul.lo.s32 	%r4356, %r4355, 44488;
	sub.s32 	%r4357, %r4352, %r4356;
	mul.lo.s32 	%r4358, %r4357, 48271;
	mul.lo.s32 	%r4359, %r4355, 3399;
	setp.lt.u32 	%p756, %r4358, %r4359;
	xor.b32  	%r4360, %r4359, 2147483647;
	neg.s32 	%r4361, %r4359;
	selp.b32 	%r4362, %r4360, %r4361, %p756;
	add.s32 	%r4363, %r4362, %r4358;
	add.s32 	%r4364, %r4363, -1;
	cvt.rn.f64.u32 	%fd1047, %r4364;
	div.rn.f64 	%fd1048, %fd1047, 0d41DFFFFFFF800000;
	mul.f64 	%fd1049, %fd1048, %fd1048;
	fma.rn.f64 	%fd1050, %fd1046, %fd1046, %fd1049;
	setp.le.f64 	%p757, %fd1050, 0d3FF0000000000000;
	selp.u64 	%rd1472, 1, 0, %p757;
	add.s64 	%rd2069, %rd2069, %rd1472;
$L__BB2_347:
	cvt.u32.u64 	%r330, %rd2069;
	add.s32 	%r331, %r321, %r248;
	setp.eq.s32 	%p758, %r331, 0;
	mov.b64 	%rd2073, 1;
	@%p758 bra 	$L__BB2_352;
	cvt.s64.s32 	%rd2071, %r331;
	mov.b64 	%rd2072, 48271;
	mov.b64 	%rd2073, 1;
$L__BB2_349:
	and.b64  	%rd1476, %rd2071, 1;
	setp.eq.b64 	%p759, %rd1476, 1;
	not.pred 	%p760, %p759;
	@%p760 bra 	$L__BB2_351;
	mul.lo.s64 	%rd1477, %rd2073, %rd2072;
	mul.hi.u64 	%rd1478, %rd1477, 8589934597;
	sub.s64 	%rd1479, %rd1477, %rd1478;
	shr.u64 	%rd1480, %rd1479, 1;
	add.s64 	%rd1481, %rd1480, %rd1478;
	shr.u64 	%rd1482, %rd1481, 30;
	mul.lo.s64 	%rd1483, %rd1482, 2147483647;
	sub.s64 	%rd2073, %rd1477, %rd1483;
$L__BB2_351:
	shr.u64 	%rd467, %rd2071, 1;
	mul.lo.s64 	%rd1484, %rd2072, %rd2072;
	mul.hi.u64 	%rd1485, %rd1484, -9223372032559808509;
	shr.u64 	%rd1486, %rd1485, 30;
	mul.lo.s64 	%rd1487, %rd1486, 2147483647;
	sub.s64 	%rd2072, %rd1484, %rd1487;
	setp.gt.u64 	%p761, %rd2071, 1;
	mov.u64 	%rd2071, %rd467;
	@%p761 bra 	$L__BB2_349;
$L__BB2_352:
	setp.lt.u32 	%p762, %r232, 3;
	mul.lo.s64 	%rd1490, %rd2073, %rd35;
	mul.hi.u64 	%rd1491, %rd1490, 8589934597;
	sub.s64 	%rd1492, %rd1490, %rd1491;
	shr.u64 	%rd1493, %rd1492, 1;
	add.s64 	%rd1494, %rd1493, %rd1491;
	shr.u64 	%rd1495, %rd1494, 30;
	cvt.u32.u64 	%r4365, %rd1495;
	mov.b64 	%rd1496, 2147483647;
	cvt.u32.u64 	%r4366, %rd1496;
	mul.lo.s32 	%r4367, %r4365, %r4366;
	cvt.u32.u64 	%r4368, %rd1490;
	sub.s32 	%r6179, %r4368, %r4367;
	mov.b64 	%rd2078, 0;
	@%p762 bra 	$L__BB2_355;
	mov.b32 	%r6178, 0;
	mov.b64 	%rd2078, 0;
$L__BB2_354:
	mul.hi.u32 	%r4370, %r6179, -1131474031;
	shr.u32 	%r4371, %r4370, 15;
	mul.lo.s32 	%r4372, %r4371, 44488;
	sub.s32 	%r4373, %r6179, %r4372;
	mul.lo.s32 	%r4374, %r4373, 48271;
	mul.lo.s32 	%r4375, %r4371, 3399;
	setp.lt.u32 	%p763, %r4374, %r4375;
	xor.b32  	%r4376, %r4375, 2147483647;
	neg.s32 	%r4377, %r4375;
	selp.b32 	%r4378, %r4376, %r4377, %p763;
	add.s32 	%r4379, %r4378, %r4374;
	add.s32 	%r4380, %r4379, -1;
	cvt.rn.f64.u32 	%fd1051, %r4380;
	div.rn.f64 	%fd1052, %fd1051, 0d41DFFFFFFF800000;
	mul.hi.u32 	%r4381, %r4379, -1131474031;
	shr.u32 	%r4382, %r4381, 15;
	mul.lo.s32 	%r4383, %r4382, 44488;
	sub.s32 	%r4384, %r4379, %r4383;
	mul.lo.s32 	%r4385, %r4384, 48271;
	mul.lo.s32 	%r4386, %r4382, 3399;
	setp.lt.u32 	%p764, %r4385, %r4386;
	xor.b32  	%r4387, %r4386, 2147483647;
	neg.s32 	%r4388, %r4386;
	selp.b32 	%r4389, %r4387, %r4388, %p764;
	add.s32 	%r4390, %r4389, %r4385;
	add.s32 	%r4391, %r4390, -1;
	cvt.rn.f64.u32 	%fd1053, %r4391;
	div.rn.f64 	%fd1054, %fd1053, 0d41DFFFFFFF800000;
	mul.f64 	%fd1055, %fd1054, %fd1054;
	fma.rn.f64 	%fd1056, %fd1052, %fd1052, %fd1055;
	setp.le.f64 	%p765, %fd1056, 0d3FF0000000000000;
	selp.u64 	%rd1498, 1, 0, %p765;
	add.s64 	%rd1499, %rd2078, %rd1498;
	mul.hi.u32 	%r4392, %r4390, -1131474031;
	shr.u32 	%r4393, %r4392, 15;
	mul.lo.s32 	%r4394, %r4393, 44488;
	sub.s32 	%r4395, %r4390, %r4394;
	mul.lo.s32 	%r4396, %r4395, 48271;
	mul.lo.s32 	%r4397, %r4393, 3399;
	setp.lt.u32 	%p766, %r4396, %r4397;
	xor.b32  	%r4398, %r4397, 2147483647;
	neg.s32 	%r4399, %r4397;
	selp.b32 	%r4400, %r4398, %r4399, %p766;
	add.s32 	%r4401, %r4400, %r4396;
	add.s32 	%r4402, %r4401, -1;
	cvt.rn.f64.u32 	%fd1057, %r4402;
	div.rn.f64 	%fd1058, %fd1057, 0d41DFFFFFFF800000;
	mul.hi.u32 	%r4403, %r4401, -1131474031;
	shr.u32 	%r4404, %r4403, 15;
	mul.lo.s32 	%r4405, %r4404, 44488;
	sub.s32 	%r4406, %r4401, %r4405;
	mul.lo.s32 	%r4407, %r4406, 48271;
	mul.lo.s32 	%r4408, %r4404, 3399;
	setp.lt.u32 	%p767, %r4407, %r4408;
	xor.b32  	%r4409, %r4408, 2147483647;
	neg.s32 	%r4410, %r4408;
	selp.b32 	%r4411, %r4409, %r4410, %p767;
	add.s32 	%r4412, %r4411, %r4407;
	add.s32 	%r4413, %r4412, -1;
	cvt.rn.f64.u32 	%fd1059, %r4413;
	div.rn.f64 	%fd1060, %fd1059, 0d41DFFFFFFF800000;
	mul.f64 	%fd1061, %fd1060, %fd1060;
	fma.rn.f64 	%fd1062, %fd1058, %fd1058, %fd1061;
	setp.le.f64 	%p768, %fd1062, 0d3FF0000000000000;
	selp.u64 	%rd1500, 1, 0, %p768;
	add.s64 	%rd1501, %rd1499, %rd1500;
	mul.hi.u32 	%r4414, %r4412, -1131474031;
	shr.u32 	%r4415, %r4414, 15;
	mul.lo.s32 	%r4416, %r4415, 44488;
	sub.s32 	%r4417, %r4412, %r4416;
	mul.lo.s32 	%r4418, %r4417, 48271;
	mul.lo.s32 	%r4419, %r4415, 3399;
	setp.lt.u32 	%p769, %r4418, %r4419;
	xor.b32  	%r4420, %r4419, 2147483647;
	neg.s32 	%r4421, %r4419;
	selp.b32 	%r4422, %r4420, %r4421, %p769;
	add.s32 	%r4423, %r4422, %r4418;
	add.s32 	%r4424, %r4423, -1;
	cvt.rn.f64.u32 	%fd1063, %r4424;
	div.rn.f64 	%fd1064, %fd1063, 0d41DFFFFFFF800000;
	mul.hi.u32 	%r4425, %r4423, -1131474031;
	shr.u32 	%r4426, %r4425, 15;
	mul.lo.s32 	%r4427, %r4426, 44488;
	sub.s32 	%r4428, %r4423, %r4427;
	mul.lo.s32 	%r4429, %r4428, 48271;
	mul.lo.s32 	%r4430, %r4426, 3399;
	setp.lt.u32 	%p770, %r4429, %r4430;
	xor.b32  	%r4431, %r4430, 2147483647;
	neg.s32 	%r4432, %r4430;
	selp.b32 	%r4433, %r4431, %r4432, %p770;
	add.s32 	%r4434, %r4433, %r4429;
	add.s32 	%r4435, %r4434, -1;
	cvt.rn.f64.u32 	%fd1065, %r4435;
	div.rn.f64 	%fd1066, %fd1065, 0d41DFFFFFFF800000;
	mul.f64 	%fd1067, %fd1066, %fd1066;
	fma.rn.f64 	%fd1068, %fd1064, %fd1064, %fd1067;
	setp.le.f64 	%p771, %fd1068, 0d3FF0000000000000;
	selp.u64 	%rd1502, 1, 0, %p771;
	add.s64 	%rd1503, %rd1501, %rd1502;
	mul.hi.u32 	%r4436, %r4434, -1131474031;
	shr.u32 	%r4437, %r4436, 15;
	mul.lo.s32 	%r4438, %r4437, 44488;
	sub.s32 	%r4439, %r4434, %r4438;
	mul.lo.s32 	%r4440, %r4439, 48271;
	mul.lo.s32 	%r4441, %r4437, 3399;
	setp.lt.u32 	%p772, %r4440, %r4441;
	xor.b32  	%r4442, %r4441, 2147483647;
	neg.s32 	%r4443, %r4441;
	selp.b32 	%r4444, %r4442, %r4443, %p772;
	add.s32 	%r4445, %r4444, %r4440;
	add.s32 	%r4446, %r4445, -1;
	cvt.rn.f64.u32 	%fd1069, %r4446;
	div.rn.f64 	%fd1070, %fd1069, 0d41DFFFFFFF800000;
	mul.hi.u32 	%r4447, %r4445, -1131474031;
	shr.u32 	%r4448, %r4447, 15;
	mul.lo.s32 	%r4449, %r4448, 44488;
	sub.s32 	%r4450, %r4445, %r4449;
	mul.lo.s32 	%r4451, %r4450, 48271;
	mul.lo.s32 	%r4452, %r4448, 3399;
	setp.lt.u32 	%p773, %r4451, %r4452;
	xor.b32  	%r4453, %r4452, 2147483647;
	neg.s32 	%r4454, %r4452;
	selp.b32 	%r4455, %r4453, %r4454, %p773;
	add.s32 	%r6179, %r4455, %r4451;
	add.s32 	%r4456, %r6179, -1;
	cvt.rn.f64.u32 	%fd1071, %r4456;
	div.rn.f64 	%fd1072, %fd1071, 0d41DFFFFFFF800000;
	mul.f64 	%fd1073, %fd1072, %fd1072;
	fma.rn.f64 	%fd1074, %fd1070, %fd1070, %fd1073;
	setp.le.f64 	%p774, %fd1074, 0d3FF0000000000000;
	selp.u64 	%rd1504, 1, 0, %p774;
	add.s64 	%rd2078, %rd1503, %rd1504;
	add.s32 	%r6178, %r6178, 4;
	setp.ne.s32 	%p775, %r6178, %r234;
	@%p775 bra 	$L__BB2_354;
$L__BB2_355:
	setp.eq.s32 	%p776, %r233, 0;
	@%p776 bra 	$L__BB2_359;
	setp.eq.s32 	%p777, %r233, 1;
	mul.hi.u32 	%r4457, %r6179, -1131474031;
	shr.u32 	%r4458, %r4457, 15;
	mul.lo.s32 	%r4459, %r4458, 44488;
	sub.s32 	%r4460, %r6179, %r4459;
	mul.lo.s32 	%r4461, %r4460, 48271;
	mul.lo.s32 	%r4462, %r4458, 3399;
	setp.lt.u32 	%p778, %r4461, %r4462;
	xor.b32  	%r4463, %r4462, 2147483647;
	neg.s32 	%r4464, %r4462;
	selp.b32 	%r4465, %r4463, %r4464, %p778;
	add.s32 	%r4466, %r4465, %r4461;
	add.s32 	%r4467, %r4466, -1;
	cvt.rn.f64.u32 	%fd1075, %r4467;
	div.rn.f64 	%fd1076, %fd1075, 0d41DFFFFFFF800000;
	mul.hi.u32 	%r4468, %r4466, -1131474031;
	shr.u32 	%r4469, %r4468, 15;
	mul.lo.s32 	%r4470, %r4469, 44488;
	sub.s32 	%r4471, %r4466, %r4470;
	mul.lo.s32 	%r4472, %r4471, 48271;
	mul.lo.s32 	%r4473, %r4469, 3399;
	setp.lt.u32 	%p779, %r4472, %r4473;
	xor.b32  	%r4474, %r4473, 2147483647;
	neg.s32 	%r4475, %r4473;
	selp.b32 	%r4476, %r4474, %r4475, %p779;
	add.s32 	%r338, %r4476, %r4472;
	add.s32 	%r4477, %r338, -1;
	cvt.rn.f64.u32 	%fd1077, %r4477;
	div.rn.f64 	%fd1078, %fd1077, 0d41DFFFFFFF800000;
	mul.f64 	%fd1079, %fd1078, %fd1078;
	fma.rn.f64 	%fd1080, %fd1076, %fd1076, %fd1079;
	setp.le.f64 	%p780, %fd1080, 0d3FF0000000000000;
	selp.u64 	%rd1505, 1, 0, %p780;
	add.s64 	%rd2078, %rd2078, %rd1505;
	@%p777 bra 	$L__BB2_359;
	setp.eq.s32 	%p781, %r233, 2;
	mul.hi.u32 	%r4478, %r338, -1131474031;
	shr.u32 	%r4479, %r4478, 15;
	mul.lo.s32 	%r4480, %r4479, 44488;
	sub.s32 	%r4481, %r338, %r4480;
	mul.lo.s32 	%r4482, %r4481, 48271;
	mul.lo.s32 	%r4483, %r4479, 3399;
	setp.lt.u32 	%p782, %r4482, %r4483;
	xor.b32  	%r4484, %r4483, 2147483647;
	neg.s32 	%r4485, %r4483;
	selp.b32 	%r4486, %r4484, %r4485, %p782;
	add.s32 	%r4487, %r4486, %r4482;
	add.s32 	%r4488, %r4487, -1;
	cvt.rn.f64.u32 	%fd1081, %r4488;
	div.rn.f64 	%fd1082, %fd1081, 0d41DFFFFFFF800000;
	mul.hi.u32 	%r4489, %r4487, -1131474031;
	shr.u32 	%r4490, %r4489, 15;
	mul.lo.s32 	%r4491, %r4490, 44488;
	sub.s32 	%r4492, %r4487, %r4491;
	mul.lo.s32 	%r4493, %r4492, 48271;
	mul.lo.s32 	%r4494, %r4490, 3399;
	setp.lt.u32 	%p783, %r4493, %r4494;
	xor.b32  	%r4495, %r4494, 2147483647;
	neg.s32 	%r4496, %r4494;
	selp.b32 	%r4497, %r4495, %r4496, %p783;
	add.s32 	%r339, %r4497, %r4493;
	add.s32 	%r4498, %r339, -1;
	cvt.rn.f64.u32 	%fd1083, %r4498;
	div.rn.f64 	%fd1084, %fd1083, 0d41DFFFFFFF800000;
	mul.f64 	%fd1085, %fd1084, %fd1084;
	fma.rn.f64 	%fd1086, %fd1082, %fd1082, %fd1085;
	setp.le.f64 	%p784, %fd1086, 0d3FF0000000000000;
	selp.u64 	%rd1506, 1, 0, %p784;
	add.s64 	%rd2078, %rd2078, %rd1506;
	@%p781 bra 	$L__BB2_359;
	mul.hi.u32 	%r4499, %r339, -1131474031;
	shr.u32 	%r4500, %r4499, 15;
	mul.lo.s32 	%r4501, %r4500, 44488;
	sub.s32 	%r4502, %r339, %r4501;
	mul.lo.s32 	%r4503, %r4502, 48271;
	mul.lo.s32 	%r4504, %r4500, 3399;
	setp.lt.u32 	%p785, %r4503, %r4504;
	xor.b32  	%r4505, %r4504, 2147483647;
	neg.s32 	%r4506, %r4504;
	selp.b32 	%r4507, %r4505, %r4506, %p785;
	add.s32 	%r4508, %r4507, %r4503;
	add.s32 	%r4509, %r4508, -1;
	cvt.rn.f64.u32 	%fd1087, %r4509;
	div.rn.f64 	%fd1088, %fd1087, 0d41DFFFFFFF800000;
	mul.hi.u32 	%r4510, %r4508, -1131474031;
	shr.u32 	%r4511, %r4510, 15;
	mul.lo.s32 	%r4512, %r4511, 44488;
	sub.s32 	%r4513, %r4508, %r4512;
	mul.lo.s32 	%r4514, %r4513, 48271;
	mul.lo.s32 	%r4515, %r4511, 3399;
	setp.lt.u32 	%p786, %r4514, %r4515;
	xor.b32  	%r4516, %r4515, 2147483647;
	neg.s32 	%r4517, %r4515;
	selp.b32 	%r4518, %r4516, %r4517, %p786;
	add.s32 	%r4519, %r4518, %r4514;
	add.s32 	%r4520, %r4519, -1;
	cvt.rn.f64.u32 	%fd1089, %r4520;
	div.rn.f64 	%fd1090, %fd1089, 0d41DFFFFFFF800000;
	mul.f64 	%fd1091, %fd1090, %fd1090;
	fma.rn.f64 	%fd1092, %fd1088, %fd1088, %fd1091;
	setp.le.f64 	%p787, %fd1092, 0d3FF0000000000000;
	selp.u64 	%rd1507, 1, 0, %p787;
	add.s64 	%rd2078, %rd2078, %rd1507;
$L__BB2_359:
	cvt.u32.u64 	%r340, %rd2078;
	add.s32 	%r341, %r259, %r321;
	setp.eq.s32 	%p788, %r341, 0;
	mov.b64 	%rd2082, 1;
	@%p788 bra 	$L__BB2_364;
	cvt.s64.s32 	%rd2080, %r341;
	mov.b64 	%rd2081, 48271;
	mov.b64 	%rd2082, 1;
$L__BB2_361:
	and.b64  	%rd1511, %rd2080, 1;
	setp.eq.b64 	%p789, %rd1511, 1;
	not.pred 	%p790, %p789;
	@%p790 bra 	$L__BB2_363;
	mul.lo.s64 	%rd1512, %rd2082, %rd2081;
	mul.hi.u64 	%rd1513, %rd1512, 8589934597;
	sub.s64 	%rd1514, %rd1512, %rd1513;
	shr.u64 	%rd1515, %rd1514, 1;
	add.s64 	%rd1516, %rd1515, %rd1513;
	shr.u64 	%rd1517, %rd1516, 30;
	mul.lo.s64 	%rd1518, %rd1517, 2147483647;
	sub.s64 	%rd2082, %rd1512, %rd1518;
$L__BB2_363:
	shr.u64 	%rd484, %rd2080, 1;
	mul.lo.s64 	%rd1519, %rd2081, %rd2081;
	mul.hi.u64 	%rd1520, %rd1519, -9223372032559808509;
	shr.u64 	%rd1521, %rd1520, 30;
	mul.lo.s64 	%rd1522, %rd1521, 2147483647;
	sub.s64 	%rd2081, %rd1519, %rd1522;
	setp.gt.u64 	%p791, %rd2080, 1;
	mov.u64 	%rd2080, %rd484;
	@%p791 bra 	$L__BB2_361;
$L__BB2_364:
	setp.lt.u32 	%p792, %r232, 3;
	mul.lo.s64 	%rd1525, %rd2082, %rd35;
	mul.hi.u64 	%rd1526, %rd1525, 8589934597;
	sub.s64 	%rd1527, %rd1525, %rd1526;
	shr.u64 	%rd1528, %rd1527, 1;
	add.s64 	%rd1529, %rd1528, %rd1526;
	shr.u64 	%rd1530, %rd1529, 30;
	cvt.u32.u64 	%r4521, %rd1530;
	mov.b64 	%rd1531, 2147483647;
	cvt.u32.u64 	%r4522, %rd1531;
	mul.lo.s32 	%r4523, %r4521, %r4522;
	cvt.u32.u64 	%r4524, %rd1525;
	sub.s32 	%r6182, %r4524, %r4523;
	mov.b64 	%rd2087, 0;
	@%p792 bra 	$L__BB2_367;
	mov.b32 	%r6181, 0;
	mov.b64 	%rd2087, 0;
$L__BB2_366:
	mul.hi.u32 	%r4526, %r6182, -1131474031;
	shr.u32 	%r4527, %r4526, 15;
	mul.lo.s32 	%r4528, %r4527, 44488;
	sub.s32 	%r4529, %r6182, %r4528;
	mul.lo.s32 	%r4530, %r4529, 48271;
	mul.lo.s32 	%r4531, %r4527, 3399;
	setp.lt.u32 	%p793, %r4530, %r4531;
	xor.b32  	%r4532, %r4531, 2147483647;
	neg.s32 	%r4533, %r4531;
	selp.b32 	%r4534, %r4532, %r4533, %p793;
	add.s32 	%r4535, %r4534, %r4530;
	add.s32 	%r4536, %r4535, -1;
	cvt.rn.f64.u32 	%fd1093, %r4536;
	div.rn.f64 	%fd1094, %fd1093, 0d41DFFFFFFF800000;
	mul.hi.u32 	%r4537, %r4535, -1131474031;
	shr.u32 	%r4538, %r4537, 15;
	mul.lo.s32 	%r4539, %r4538, 44488;
	sub.s32 	%r4540, %r4535, %r4539;
	mul.lo.s32 	%r4541, %r4540, 48271;
	mul.lo.s32 	%r4542, %r4538, 3399;
	setp.lt.u32 	%p794, %r4541, %r4542;
	xor.b32  	%r4543, %r4542, 2147483647;
	neg.s32 	%r4544, %r4542;
	selp.b32 	%r4545, %r4543, %r4544, %p794;
	add.s32 	%r4546, %r4545, %r4541;
	add.s32 	%r4547, %r4546, -1;
	cvt.rn.f64.u32 	%fd1095, %r4547;
	div.rn.f64 	%fd1096, %fd1095, 0d41DFFFFFFF800000;
	mul.f64 	%fd1097, %fd1096, %fd1096;
	fma.rn.f64 	%fd1098, %fd1094, %fd1094, %fd1097;
	setp.le.f64 	%p795, %fd1098, 0d3FF0000000000000;
	selp.u64 	%rd1533, 1, 0, %p795;
	add.s64 	%rd1534, %rd2087, %rd1533;
	mul.hi.u32 	%r4548, %r4546, -1131474031;
	shr.u32 	%r4549, %r4548, 15;
	mul.lo.s32 	%r4550, %r4549, 44488;
	sub.s32 	%r4551, %r4546, %r4550;
	mul.lo.s32 	%r4552, %r4551, 48271;
	mul.lo.s32 	%r4553, %r4549, 3399;
	setp.lt.u32 	%p796, %r4552, %r4553;
	xor.b32  	%r4554, %r4553, 2147483647;
	neg.s32 	%r4555, %r4553;
	selp.b32 	%r4556, %r4554, %r4555, %p796;
	add.s32 	%r4557, %r4556, %r4552;
	add.s32 	%r4558, %r4557, -1;
	cvt.rn.f64.u32 	%fd1099, %r4558;
	div.rn.f64 	%fd1100, %fd1099, 0d41DFFFFFFF800000;
	mul.hi.u32 	%r4559, %r4557, -1131474031;
	shr.u32 	%r4560, %r4559, 15;
	mul.lo.s32 	%r4561, %r4560, 44488;
	sub.s32 	%r4562, %r4557, %r4561;
	mul.lo.s32 	%r4563, %r4562, 48271;
	mul.lo.s32 	%r4564, %r4560, 3399;
	setp.lt.u32 	%p797, %r4563, %r4564;
	xor.b32  	%r4565, %r4564, 2147483647;
	neg.s32 	%r4566, %r4564;
	selp.b32 	%r4567, %r4565, %r4566, %p797;
	add.s32 	%r4568, %r4567, %r4563;
	add.s32 	%r4569, %r4568, -1;
	cvt.rn.f64.u32 	%fd1101, %r4569;
	div.rn.f64 	%fd1102, %fd1101, 0d41DFFFFFFF800000;
	mul.f64 	%fd1103, %fd1102, %fd1102;
	fma.rn.f64 	%fd1104, %fd1100, %fd1100, %fd1103;
	setp.le.f64 	%p798, %fd1104, 0d3FF0000000000000;
	selp.u64 	%rd1535, 1, 0, %p798;
	add.s64 	%rd1536, %rd1534, %rd1535;
	mul.hi.u32 	%r4570, %r4568, -1131474031;
	shr.u32 	%r4571, %r4570, 15;
	mul.lo.s32 	%r4572, %r4571, 44488;
	sub.s32 	%r4573, %r4568, %r4572;
	mul.lo.s32 	%r4574, %r4573, 48271;
	mul.lo.s32 	%r4575, %r4571, 3399;
	setp.lt.u32 	%p799, %r4574, %r4575;
	xor.b32  	%r4576, %r4575, 2147483647;
	neg.s32 	%r4577, %r4575;
	selp.b32 	%r4578, %r4576, %r4577, %p799;
	add.s32 	%r4579, %r4578, %r4574;
	add.s32 	%r4580, %r4579, -1;
	cvt.rn.f64.u32 	%fd1105, %r4580;
	div.rn.f64 	%fd1106, %fd1105, 0d41DFFFFFFF800000;
	mul.hi.u32 	%r4581, %r4579, -1131474031;
	shr.u32 	%r4582, %r4581, 15;
	mul.lo.s32 	%r4583, %r4582, 44488;
	sub.s32 	%r4584, %r4579, %r4583;
	mul.lo.s32 	%r4585, %r4584, 48271;
	mul.lo.s32 	%r4586, %r4582, 3399;
	setp.lt.u32 	%p800, %r4585, %r4586;
	xor.b32  	%r4587, %r4586, 2147483647;
	neg.s32 	%r4588, %r4586;
	selp.b32 	%r4589, %r4587, %r4588, %p800;
	add.s32 	%r4590, %r4589, %r4585;
	add.s32 	%r4591, %r4590, -1;
	cvt.rn.f64.u32 	%fd1107, %r4591;
	div.rn.f64 	%fd1108, %fd1107, 0d41DFFFFFFF800000;
	mul.f64 	%fd1109, %fd1108, %fd1108;
	fma.rn.f64 	%fd1110, %fd1106, %fd1106, %fd1109;
	setp.le.f64 	%p801, %fd1110, 0d3FF0000000000000;
	selp.u64 	%rd1537, 1, 0, %p801;
	add.s64 	%rd1538, %rd1536, %rd1537;
	mul.hi.u32 	%r4592, %r4590, -1131474031;
	shr.u32 	%r4593, %r4592, 15;
	mul.lo.s32 	%r4594, %r4593, 44488;
	sub.s32 	%r4595, %r4590, %r4594;
	mul.lo.s32 	%r4596, %r4595, 48271;
	mul.lo.s32 	%r4597, %r4593, 3399;
	setp.lt.u32 	%p802, %r4596, %r4597;
	xor.b32  	%r4598, %r4597, 2147483647;
	neg.s32 	%r4599, %r4597;
	selp.b32 	%r4600, %r4598, %r4599, %p802;
	add.s32 	%r4601, %r4600, %r4596;
	add.s32 	%r4602, %r4601, -1;
	cvt.rn.f64.u32 	%fd1111, %r4602;
	div.rn.f64 	%fd1112, %fd1111, 0d41DFFFFFFF800000;
	mul.hi.u32 	%r4603, %r4601, -1131474031;
	shr.u32 	%r4604, %r4603, 15;
	mul.lo.s32 	%r4605, %r4604, 44488;
	sub.s32 	%r4606, %r4601, %r4605;
	mul.lo.s32 	%r4607, %r4606, 48271;
	mul.lo.s32 	%r4608, %r4604, 3399;
	setp.lt.u32 	%p803, %r4607, %r4608;
	xor.b32  	%r4609, %r4608, 2147483647;
	neg.s32 	%r4610, %r4608;
	selp.b32 	%r4611, %r4609, %r4610, %p803;
	add.s32 	%r6182, %r4611, %r4607;
	add.s32 	%r4612, %r6182, -1;
	cvt.rn.f64.u32 	%fd1113, %r4612;
	div.rn.f64 	%fd1114, %fd1113, 0d41DFFFFFFF800000;
	mul.f64 	%fd1115, %fd1114, %fd1114;
	fma.rn.f64 	%fd1116, %fd1112, %fd1112, %fd1115;
	setp.le.f64 	%p804, %fd1116, 0d3FF0000000000000;
	selp.u64 	%rd1539, 1, 0, %p804;
	add.s64 	%rd2087, %rd1538, %rd1539;
	add.s32 	%r6181, %r6181, 4;
	setp.ne.s32 	%p805, %r6181, %r234;
	@%p805 bra 	$L__BB2_366;
$L__BB2_367:
	setp.eq.s32 	%p806, %r233, 0;
	@%p806 bra 	$L__BB2_371;
	setp.eq.s32 	%p807, %r233, 1;
	mul.hi.u32 	%r4613, %r6182, -1131474031;
	shr.u32 	%r4614, %r4613, 15;
	mul.lo.s32 	%r4615, %r4614, 44488;
	sub.s32 	%r4616, %r6182, %r4615;
	mul.lo.s32 	%r4617, %r4616, 48271;
	mul.lo.s32 	%r4618, %r4614, 3399;
	setp.lt.u32 	%p808, %r4617, %r4618;
	xor.b32  	%r4619, %r4618, 2147483647;
	neg.s32 	%r4620, %r4618;
	selp.b32 	%r4621, %r4619, %r4620, %p808;
	add.s32 	%r4622, %r4621, %r4617;
	add.s32 	%r4623, %r4622, -1;
	cvt.rn.f64.u32 	%fd1117, %r4623;
	div.rn.f64 	%fd1118, %fd1117, 0d41DFFFFFFF800000;
	mul.hi.u32 	%r4624, %r4622, -1131474031;
	shr.u32 	%r4625, %r4624, 15;
	mul.lo.s32 	%r4626, %r4625, 44488;
	sub.s32 	%r4627, %r4622, %r4626;
	mul.lo.s32 	%r4628, %r4627, 48271;
	mul.lo.s32 	%r4629, %r4625, 3399;
	setp.lt.u32 	%p809, %r4628, %r4629;
	xor.b32  	%r4630, %r4629, 2147483647;
	neg.s32 	%r4631, %r4629;
	selp.b32 	%r4632, %r4630, %r4631, %p809;
	add.s32 	%r348, %r4632, %r4628;
	add.s32 	%r4633, %r348, -1;
	cvt.rn.f64.u32 	%fd1119, %r4633;
	div.rn.f64 	%fd1120, %fd1119, 0d41DFFFFFFF800000;
	mul.f64 	%fd1121, %fd1120, %fd1120;
	fma.rn.f64 	%fd1122, %fd1118, %fd1118, %fd1121;
	setp.le.f64 	%p810, %fd1122, 0d3FF0000000000000;
	selp.u64 	%rd1540, 1, 0, %p810;
	add.s64 	%rd2087, %rd2087, %rd1540;
	@%p807 bra 	$L__BB2_371;
	setp.eq.s32 	%p811, %r233, 2;
	mul.hi.u32 	%r4634, %r348, -1131474031;
	shr.u32 	%r4635, %r4634, 15;
	mul.lo.s32 	%r4636, %r4635, 44488;
	sub.s32 	%r4637, %r348, %r4636;
	mul.lo.s32 	%r4638, %r4637, 48271;
	mul.lo.s32 	%r4639, %r4635, 3399;
	setp.lt.u32 	%p812, %r4638, %r4639;
	xor.b32  	%r4640, %r4639, 2147483647;
	neg.s32 	%r4641, %r4639;
	selp.b32 	%r4642, %r4640, %r4641, %p812;
	add.s32 	%r4643, %r4642, %r4638;
	add.s32 	%r4644, %r4643, -1;
	cvt.rn.f64.u32 	%fd1123, %r4644;
	div.rn.f64 	%fd1124, %fd1123, 0d41DFFFFFFF800000;
	mul.hi.u32 	%r4645, %r4643, -1131474031;
	shr.u32 	%r4646, %r4645, 15;
	mul.lo.s32 	%r4647, %r4646, 44488;
	sub.s32 	%r4648, %r4643, %r4647;
	mul.lo.s32 	%r4649, %r4648, 48271;
	mul.lo.s32 	%r4650, %r4646, 3399;
	setp.lt.u32 	%p813, %r4649, %r4650;
	xor.b32  	%r4651, %r4650, 2147483647;
	neg.s32 	%r4652, %r4650;
	selp.b32 	%r4653, %r4651, %r4652, %p813;
	add.s32 	%r349, %r4653, %r4649;
	add.s32 	%r4654, %r349, -1;
	cvt.rn.f64.u32 	%fd1125, %r4654;
	div.rn.f64 	%fd1126, %fd1125, 0d41DFFFFFFF800000;
	mul.f64 	%fd1127, %fd1126, %fd1126;
	fma.rn.f64 	%fd1128, %fd1124, %fd1124, %fd1127;
	setp.le.f64 	%p814, %fd1128, 0d3FF0000000000000;
	selp.u64 	%rd1541, 1, 0, %p814;
	add.s64 	%rd2087, %rd2087, %rd1541;
	@%p811 bra 	$L__BB2_371;
	mul.hi.u32 	%r4655, %r349, -1131474031;
	shr.u32 	%r4656, %r4655, 15;
	mul.lo.s32 	%r4657, %r4656, 44488;
	sub.s32 	%r4658, %r349, %r4657;
	mul.lo.s32 	%r4659, %r4658, 48271;
	mul.lo.s32 	%r4660, %r4656, 3399;
	setp.lt.u32 	%p815, %r4659, %r4660;
	xor.b32  	%r4661, %r4660, 2147483647;
	neg.s32 	%r4662, %r4660;
	selp.b32 	%r4663, %r4661, %r4662, %p815;
	add.s32 	%r4664, %r4663, %r4659;
	add.s32 	%r4665, %r4664, -1;
	cvt.rn.f64.u32 	%fd1129, %r4665;
	div.rn.f64 	%fd1130, %fd1129, 0d41DFFFFFFF800000;
	mul.hi.u32 	%r4666, %r4664, -1131474031;
	shr.u32 	%r4667, %r4666, 15;
	mul.lo.s32 	%r4668, %r4667, 44488;
	sub.s32 	%r4669, %r4664, %r4668;
	mul.lo.s32 	%r4670, %r4669, 48271;
	mul.lo.s32 	%r4671, %r4667, 3399;
	setp.lt.u32 	%p816, %r4670, %r4671;
	xor.b32  	%r4672, %r4671, 2147483647;
	neg.s32 	%r4673, %r4671;
	selp.b32 	%r4674, %r4672, %r4673, %p816;
	add.s32 	%r4675, %r4674, %r4670;
	add.s32 	%r4676, %r4675, -1;
	cvt.rn.f64.u32 	%fd1131, %r4676;
	div.rn.f64 	%fd1132, %fd1131, 0d41DFFFFFFF800000;
	mul.f64 	%fd1133, %fd1132, %fd1132;
	fma.rn.f64 	%fd1134, %fd1130, %fd1130, %fd1133;
	setp.le.f64 	%p817, %fd1134, 0d3FF0000000000000;
	selp.u64 	%rd1542, 1, 0, %p817;
	add.s64 	%rd2087, %rd2087, %rd1542;
$L__BB2_371:
	cvt.u32.u64 	%r350, %rd2087;
	add.s32 	%r351, %r341, %r248;
	setp.eq.s32 	%p818, %r351, 0;
	mov.b64 	%rd2091, 1;
	@%p818 bra 	$L__BB2_376;
	cvt.s64.s32 	%rd2089, %r351;
	mov.b64 	%rd2090, 48271;
	mov.b64 	%rd2091, 1;
$L__BB2_373:
	and.b64  	%rd1546, %rd2089, 1;
	setp.eq.b64 	%p819, %rd1546, 1;
	not.pred 	%p820, %p819;
	@%p820 bra 	$L__BB2_375;
	mul.lo.s64 	%rd1547, %rd2091, %rd2090;
	mul.hi.u64 	%rd1548, %rd1547, 8589934597;
	sub.s64 	%rd1549, %rd1547, %rd1548;
	shr.u64 	%rd1550, %rd1549, 1;
	add.s64 	%rd1551, %rd1550, %rd1548;
	shr.u64 	%rd1552, %rd1551, 30;
	mul.lo.s64 	%rd1553, %rd1552, 2147483647;
	sub.s64 	%rd2091, %rd1547, %rd1553;
$L__BB2_375:
	shr.u64 	%rd501, %rd2089, 1;
	mul.lo.s64 	%rd1554, %rd2090, %rd2090;
	mul.hi.u64 	%rd1555, %rd1554, -9223372032559808509;
	shr.u64 	%rd1556, %rd1555, 30;
	mul.lo.s64 	%rd1557, %rd1556, 2147483647;
	sub.s64 	%rd2090, %rd1554, %rd1557;
	setp.gt.u64 	%p821, %rd2089, 1;
	mov.u64 	%rd2089, %rd501;
	@%p821 bra 	$L__BB2_373;
$L__BB2_376:
	mul.lo.s64 	%rd1560, %rd2091, %rd35;
	mul.hi.u64 	%rd1561, %rd1560, 8589934597;
	sub.s64 	%rd1562, %rd1560, %rd1561;
	shr.u64 	%rd1563, %rd1562, 1;
	add.s64 	%rd1564, %rd1563, %rd1561;
	shr.u64 	%rd1565, %rd1564, 30;
	cvt.u32.u64 	%r4677, %rd1565;
	mov.b64 	%rd1566, 2147483647;
	cvt.u32.u64 	%r4678, %rd1566;
	mul.lo.s32 	%r4679, %r4677, %r4678;
	cvt.u32.u64 	%r4680, %rd1560;
	sub.s32 	%r6185, %r4680, %r4679;
	mov.b64 	%rd2096, 0;
	@%p792 bra 	$L__BB2_379;
	mov.b32 	%r6184, 0;
	mov.b64 	%rd2096, 0;
$L__BB2_378:
	mul.hi.u32 	%r4682, %r6185, -1131474031;
	shr.u32 	%r4683, %r4682, 15;
	mul.lo.s32 	%r4684, %r4683, 44488;
	sub.s32 	%r4685, %r6185, %r4684;
	mul.lo.s32 	%r4686, %r4685, 48271;
	mul.lo.s32 	%r4687, %r4683, 3399;
	setp.lt.u32 	%p823, %r4686, %r4687;
	xor.b32  	%r4688, %r4687, 2147483647;
	neg.s32 	%r4689, %r4687;
	selp.b32 	%r4690, %r4688, %r4689, %p823;
	add.s32 	%r4691, %r4690, %r4686;
	add.s32 	%r4692, %r4691, -1;
	cvt.rn.f64.u32 	%fd1135, %r4692;
	div.rn.f64 	%fd1136, %fd1135, 0d41DFFFFFFF800000;
	mul.hi.u32 	%r4693, %r4691, -1131474031;
	shr.u32 	%r4694, %r4693, 15;
	mul.lo.s32 	%r4695, %r4694, 44488;
	sub.s32 	%r4696, %r4691, %r4695;
	mul.lo.s32 	%r4697, %r4696, 48271;
	mul.lo.s32 	%r4698, %r4694, 3399;
	setp.lt.u32 	%p824, %r4697, %r4698;
	xor.b32  	%r4699, %r4698, 2147483647;
	neg.s32 	%r4700, %r4698;
	selp.b32 	%r4701, %r4699, %r4700, %p824;
	add.s32 	%r4702, %r4701, %r4697;
	add.s32 	%r4703, %r4702, -1;
	cvt.rn.f64.u32 	%fd1137, %r4703;
	div.rn.f64 	%fd1138, %fd1137, 0d41DFFFFFFF800000;
	mul.f64 	%fd1139, %fd1138, %fd1138;
	fma.rn.f64 	%fd1140, %fd1136, %fd1136, %fd1139;
	setp.le.f64 	%p825, %fd1140, 0d3FF0000000000000;
	selp.u64 	%rd1568, 1, 0, %p825;
	add.s64 	%rd1569, %rd2096, %rd1568;
	mul.hi.u32 	%r4704, %r4702, -1131474031;
	shr.u32 	%r4705, %r4704, 15;
	mul.lo.s32 	%r4706, %r4705, 44488;
	sub.s32 	%r4707, %r4702, %r4706;
	mul.lo.s32 	%r4708, %r4707, 48271;
	mul.lo.s32 	%r4709, %r4705, 3399;
	setp.lt.u32 	%p826, %r4708, %r4709;
	xor.b32  	%r4710, %r4709, 2147483647;
	neg.s32 	%r4711, %r4709;
	selp.b32 	%r4712, %r4710, %r4711, %p826;
	add.s32 	%r4713, %r4712, %r4708;
	add.s32 	%r4714, %r4713, -1;
	cvt.rn.f64.u32 	%fd1141, %r4714;
	div.rn.f64 	%fd1142, %fd1141, 0d41DFFFFFFF800000;
	mul.hi.u32 	%r4715, %r4713, -1131474031;
	shr.u32 	%r4716, %r4715, 15;
	mul.lo.s32 	%r4717, %r4716, 44488;
	sub.s32 	%r4718, %r4713, %r4717;
	mul.lo.s32 	%r4719, %r4718, 48271;
	mul.lo.s32 	%r4720, %r4716, 3399;
	setp.lt.u32 	%p827, %r4719, %r4720;
	xor.b32  	%r4721, %r4720, 2147483647;
	neg.s32 	%r4722, %r4720;
	selp.b32 	%r4723, %r4721, %r4722, %p827;
	add.s32 	%r4724, %r4723, %r4719;
	add.s32 	%r4725, %r4724, -1;
	cvt.rn.f64.u32 	%fd1143, %r4725;
	div.rn.f64 	%fd1144, %fd1143, 0d41DFFFFFFF800000;
	mul.f64 	%fd1145, %fd1144, %fd1144;
	fma.rn.f64 	%fd1146, %fd1142, %fd1142, %fd1145;
	setp.le.f64 	%p828, %fd1146, 0d3FF0000000000000;
	selp.u64 	%rd1570, 1, 0, %p828;
	add.s64 	%rd1571, %rd1569, %rd1570;
	mul.hi.u32 	%r4726, %r4724, -1131474031;
	shr.u32 	%r4727, %r4726, 15;
	mul.lo.s32 	%r4728, %r4727, 44488;
	sub.s32 	%r4729, %r4724, %r4728;
	mul.lo.s32 	%r4730, %r4729, 48271;
	mul.lo.s32 	%r4731, %r4727, 3399;
	setp.lt.u32 	%p829, %r4730, %r4731;
	xor.b32  	%r4732, %r4731, 2147483647;
	neg.s32 	%r4733, %r4731;
	selp.b32 	%r4734, %r4732, %r4733, %p829;
	add.s32 	%r4735, %r4734, %r4730;
	add.s32 	%r4736, %r4735, -1;
	cvt.rn.f64.u32 	%fd1147, %r4736;
	div.rn.f64 	%fd1148, %fd1147, 0d41DFFFFFFF800000;
	mul.hi.u32 	%r4737, %r4735, -1131474031;
	shr.u32 	%r4738, %r4737, 15;
	mul.lo.s32 	%r4739, %r4738, 44488;
	sub.s32 	%r4740, %r4735, %r4739;
	mul.lo.s32 	%r4741, %r4740, 48271;
	mul.lo.s32 	%r4742, %r4738, 3399;
	setp.lt.u32 	%p830, %r4741, %r4742;
	xor.b32  	%r4743, %r4742, 2147483647;
	neg.s32 	%r4744, %r4742;
	selp.b32 	%r4745, %r4743, %r4744, %p830;
	add.s32 	%r4746, %r4745, %r4741;
	add.s32 	%r4747, %r4746, -1;
	cvt.rn.f64.u32 	%fd1149, %r4747;
	div.rn.f64 	%fd1150, %fd1149, 0d41DFFFFFFF800000;
	mul.f64 	%fd1151, %fd1150, %fd1150;
	fma.rn.f64 	%fd1152, %fd1148, %fd1148, %fd1151;
	setp.le.f64 	%p831, %fd1152, 0d3FF0000000000000;
	selp.u64 	%rd1572, 1, 0, %p831;
	add.s64 	%rd1573, %rd1571, %rd1572;
	mul.hi.u32 	%r4748, %r4746, -1131474031;
	shr.u32 	%r4749, %r4748, 15;
	mul.lo.s32 	%r4750, %r4749, 44488;
	sub.s32 	%r4751, %r4746, %r4750;
	mul.lo.s32 	%r4752, %r4751, 48271;
	mul.lo.s32 	%r4753, %r4749, 3399;
	setp.lt.u32 	%p832, %r4752, %r4753;
	xor.b32  	%r4754, %r4753, 2147483647;
	neg.s32 	%r4755, %r4753;
	selp.b32 	%r4756, %r4754, %r4755, %p832;
	add.s32 	%r4757, %r4756, %r4752;
	add.s32 	%r4758, %r4757, -1;
	cvt.rn.f64.u32 	%fd1153, %r4758;
	div.rn.f64 	%fd1154, %fd1153, 0d41DFFFFFFF800000;
	mul.hi.u32 	%r4759, %r4757, -1131474031;
	shr.u32 	%r4760, %r4759, 15;
	mul.lo.s32 	%r4761, %r4760, 44488;
	sub.s32 	%r4762, %r4757, %r4761;
	mul.lo.s32 	%r4763, %r4762, 48271;
	mul.lo.s32 	%r4764, %r4760, 3399;
	setp.lt.u32 	%p833, %r4763, %r4764;
	xor.b32  	%r4765, %r4764, 2147483647;
	neg.s32 	%r4766, %r4764;
	selp.b32 	%r4767, %r4765, %r4766, %p833;
	add.s32 	%r6185, %r4767, %r4763;
	add.s32 	%r4768, %r6185, -1;
	cvt.rn.f64.u32 	%fd1155, %r4768;
	div.rn.f64 	%fd1156, %fd1155, 0d41DFFFFFFF800000;
	mul.f64 	%fd1157, %fd1156, %fd1156;
	fma.rn.f64 	%fd1158, %fd1154, %fd1154, %fd1157;
	setp.le.f64 	%p834, %fd1158, 0d3FF0000000000000;
	selp.u64 	%rd1574, 1, 0, %p834;
	add.s64 	%rd2096, %rd1573, %rd1574;
	add.s32 	%r6184, %r6184, 4;
	setp.ne.s32 	%p835, %r6184, %r234;
	@%p835 bra 	$L__BB2_378;
$L__BB2_379:
	@%p806 bra 	$L__BB2_383;
	setp.eq.s32 	%p837, %r233, 1;
	mul.hi.u32 	%r4769, %r6185, -1131474031;
	shr.u32 	%r4770, %r4769, 15;
	mul.lo.s32 	%r4771, %r4770, 44488;
	sub.s32 	%r4772, %r6185, %r4771;
	mul.lo.s32 	%r4773, %r4772, 48271;
	mul.lo.s32 	%r4774, %r4770, 3399;
	setp.lt.u32 	%p838, %r4773, %r4774;
	xor.b32  	%r4775, %r4774, 2147483647;
	neg.s32 	%r4776, %r4774;
	selp.b32 	%r4777, %r4775, %r4776, %p838;
	add.s32 	%r4778, %r4777, %r4773;
	add.s32 	%r4779, %r4778, -1;
	cvt.rn.f64.u32 	%fd1159, %r4779;
	div.rn.f64 	%fd1160, %fd1159, 0d41DFFFFFFF800000;
	mul.hi.u32 	%r4780, %r4778, -1131474031;
	shr.u32 	%r4781, %r4780, 15;
	mul.lo.s32 	%r4782, %r4781, 44488;
	sub.s32 	%r4783, %r4778, %r4782;
	mul.lo.s32 	%r4784, %r4783, 48271;
	mul.lo.s32 	%r4785, %r4781, 3399;
	setp.lt.u32 	%p839, %r4784, %r4785;
	xor.b32  	%r4786, %r4785, 2147483647;
	neg.s32 	%r4787, %r4785;
	selp.b32 	%r4788, %r4786, %r4787, %p839;
	add.s32 	%r358, %r4788, %r4784;
	add.s32 	%r4789, %r358, -1;
	cvt.rn.f64.u32 	%fd1161, %r4789;
	div.rn.f64 	%fd1162, %fd1161, 0d41DFFFFFFF800000;
	mul.f64 	%fd1163, %fd1162, %fd1162;
	fma.rn.f64 	%fd1164, %fd1160, %fd1160, %fd1163;
	setp.le.f64 	%p840, %fd1164, 0d3FF0000000000000;
	selp.u64 	%rd1575, 1, 0, %p840;
	add.s64 	%rd2096, %rd2096, %rd1575;
	@%p837 bra 	$L__BB2_383;
	setp.eq.s32 	%p841, %r233, 2;
	mul.hi.u32 	%r4790, %r358, -1131474031;
	shr.u32 	%r4791, %r4790, 15;
	mul.lo.s32 	%r4792, %r4791, 44488;
	sub.s32 	%r4793, %r358, %r4792;
	mul.lo.s32 	%r4794, %r4793, 48271;
	mul.lo.s32 	%r4795, %r4791, 3399;
	setp.lt.u32 	%p842, %r4794, %r4795;
	xor.b32  	%r4796, %r4795, 2147483647;
	neg.s32 	%r4797, %r4795;
	selp.b32 	%r4798, %r4796, %r4797, %p842;
	add.s32 	%r4799, %r4798, %r4794;
	add.s32 	%r4800, %r4799, -1;
	cvt.rn.f64.u32 	%fd1165, %r4800;
	div.rn.f64 	%fd1166, %fd1165, 0d41DFFFFFFF800000;
	mul.hi.u32 	%r4801, %r4799, -1131474031;
	shr.u32 	%r4802, %r4801, 15;
	mul.lo.s32 	%r4803, %r4802, 44488;
	sub.s32 	%r4804, %r4799, %r4803;
	mul.lo.s32 	%r4805, %r4804, 48271;
	mul.lo.s32 	%r4806, %r4802, 3399;
	setp.lt.u32 	%p843, %r4805, %r4806;
	xor.b32  	%r4807, %r4806, 2147483647;
	neg.s32 	%r4808, %r4806;
	selp.b32 	%r4809, %r4807, %r4808, %p843;
	add.s32 	%r359, %r4809, %r4805;
	add.s32 	%r4810, %r359, -1;
	cvt.rn.f64.u32 	%fd1167, %r4810;
	div.rn.f64 	%fd1168, %fd1167, 0d41DFFFFFFF800000;
	mul.f64 	%fd1169, %fd1168, %fd1168;
	fma.rn.f64 	%fd1170, %fd1166, %fd1166, %fd1169;
	setp.le.f64 	%p844, %fd1170, 0d3FF0000000000000;
	selp.u64 	%rd1576, 1, 0, %p844;
	add.s64 	%rd2096, %rd2096, %rd1576;
	@%p841 bra 	$L__BB2_383;
	mul.hi.u32 	%r4811, %r359, -1131474031;
	shr.u32 	%r4812, %r4811, 15;
	mul.lo.s32 	%r4813, %r4812, 44488;
	sub.s32 	%r4814, %r359, %r4813;
	mul.lo.s32 	%r4815, %r4814, 48271;
	mul.lo.s32 	%r4816, %r4812, 3399;
	setp.lt.u32 	%p845, %r4815, %r4816;
	xor.b32  	%r4817, %r4816, 2147483647;
	neg.s32 	%r4818, %r4816;
	selp.b32 	%r4819, %r4817, %r4818, %p845;
	add.s32 	%r4820, %r4819, %r4815;
	add.s32 	%r4821, %r4820, -1;
	cvt.rn.f64.u32 	%fd1171, %r4821;
	div.rn.f64 	%fd1172, %fd1171, 0d41DFFFFFFF800000;
	mul.hi.u32 	%r4822, %r4820, -1131474031;
	shr.u32 	%r4823, %r4822, 15;
	mul.lo.s32 	%r4824, %r4823, 44488;
	sub.s32 	%r4825, %r4820, %r4824;
	mul.lo.s32 	%r4826, %r4825, 48271;
	mul.lo.s32 	%r4827, %r4823, 3399;
	setp.lt.u32 	%p846, %r4826, %r4827;
	xor.b32  	%r4828, %r4827, 2147483647;
	neg.s32 	%r4829, %r4827;
	selp.b32 	%r4830, %r4828, %r4829, %p846;
	add.s32 	%r4831, %r4830, %r4826;
	add.s32 	%r4832, %r4831, -1;
	cvt.rn.f64.u32 	%fd1173, %r4832;
	div.rn.f64 	%fd1174, %fd1173, 0d41DFFFFFFF800000;
	mul.f64 	%fd1175, %fd1174, %fd1174;
	fma.rn.f64 	%fd1176, %fd1172, %fd1172, %fd1175;
	setp.le.f64 	%p847, %fd1176, 0d3FF0000000000000;
	selp.u64 	%rd1577, 1, 0, %p847;
	add.s64 	%rd2096, %rd2096, %rd1577;
$L__BB2_383:
	cvt.u32.u64 	%r360, %rd2096;
	add.s32 	%r361, %r280, %r321;
	setp.eq.s32 	%p848, %r361, 0;
	mov.b64 	%rd2100, 1;
	@%p848 bra 	$L__BB2_388;
	cvt.s64.s32 	%rd2098, %r361;
	mov.b64 	%rd2099, 48271;
	mov.b64 	%rd2100, 1;
$L__BB2_385:
	and.b64  	%rd1581, %rd2098, 1;
	setp.eq.b64 	%p849, %rd1581, 1;
	not.pred 	%p850, %p849;
	@%p850 bra 	$L__BB2_387;
	mul.lo.s64 	%rd1582, %rd2100, %rd2099;
	mul.hi.u64 	%rd1583, %rd1582, 8589934597;
	sub.s64 	%rd1584, %rd1582, %rd1583;
	shr.u64 	%rd1585, %rd1584, 1;
	add.s64 	%rd1586, %rd1585, %rd1583;
	shr.u64 	%rd1587, %rd1586, 30;
	mul.lo.s64 	%rd1588, %rd1587, 2147483647;
	sub.s64 	%rd2100, %rd1582, %rd1588;
$L__BB2_387:
	shr.u64 	%rd518, %rd2098, 1;
	mul.lo.s64 	%rd1589, %rd2099, %rd2099;
	mul.hi.u64 	%rd1590, %rd1589, -9223372032559808509;
	shr.u64 	%rd1591, %rd1590, 30;
	mul.lo.s64 	%rd1592, %rd1591, 2147483647;
	sub.s64 	%rd2099, %rd1589, %rd1592;
	setp.gt.u64 	%p851, %rd2098, 1;
	mov.u64 	%rd2098, %rd518;
	@%p851 bra 	$L__BB2_385;
$L__BB2_388:
	mul.lo.s64 	%rd1595, %rd2100, %rd35;
	mul.hi.u64 	%rd1596, %rd1595, 8589934597;
	sub.s64 	%rd1597, %rd1595, %rd1596;
	shr.u64 	%rd1598, %rd1597, 1;
	add.s64 	%rd1599, %rd1598, %rd1596;
	shr.u64 	%rd1600, %rd1599, 30;
	cvt.u32.u64 	%r4833, %rd1600;
	mov.b64 	%rd1601, 2147483647;
	cvt.u32.u64 	%r4834, %rd1601;
	mul.lo.s32 	%r4835, %r4833, %r4834;
	cvt.u32.u64 	%r4836, %rd1595;
	sub.s32 	%r6188, %r4836, %r4835;
	mov.b64 	%rd2105, 0;
	@%p792 bra 	$L__BB2_391;
	mov.b32 	%r6187, 0;
	mov.b64 	%rd2105, 0;
$L__BB2_390:
	mul.hi.u32 	%r4838, %r6188, -1131474031;
	shr.u32 	%r4839, %r4838, 15;
	mul.lo.s32 	%r4840, %r4839, 44488;
	sub.s32 	%r4841, %r6188, %r4840;
	mul.lo.s32 	%r4842, %r4841, 48271;
	mul.lo.s32 	%r4843, %r4839, 3399;
	setp.lt.u32 	%p853, %r4842, %r4843;
	xor.b32  	%r4844, %r4843, 2147483647;
	neg.s32 	%r4845, %r4843;
	selp.b32 	%r4846, %r4844, %r4845, %p853;
	add.s32 	%r4847, %r4846, %r4842;
	add.s32 	%r4848, %r4847, -1;
	cvt.rn.f64.u32 	%fd1177, %r4848;
	div.rn.f64 	%fd1178, %fd1177, 0d41DFFFFFFF800000;
	mul.hi.u32 	%r4849, %r4847, -1131474031;
	shr.u32 	%r4850, %r4849, 15;
	mul.lo.s32 	%r4851, %r4850, 44488;
	sub.s32 	%r4852, %r4847, %r4851;
	mul.lo.s32 	%r4853, %r4852, 48271;
	mul.lo.s32 	%r4854, %r4850, 3399;
	setp.lt.u32 	%p854, %r4853, %r4854;
	xor.b32  	%r4855, %r4854, 2147483647;
	neg.s32 	%r4856, %r4854;
	selp.b32 	%r4857, %r4855, %r4856, %p854;
	add.s32 	%r4858, %r4857, %r4853;
	add.s32 	%r4859, %r4858, -1;
	cvt.rn.f64.u32 	%fd1179, %r4859;
	div.rn.f64 	%fd1180, %fd1179, 0d41DFFFFFFF800000;
	mul.f64 	%fd1181, %fd1180, %fd1180;
	fma.rn.f64 	%fd1182, %fd1178, %fd1178, %fd1181;
	setp.le.f64 	%p855, %fd1182, 0d3FF0000000000000;
	selp.u64 	%rd1603, 1, 0, %p855;
	add.s64 	%rd1604, %rd2105, %rd1603;
	mul.hi.u32 	%r4860, %r4858, -1131474031;
	shr.u32 	%r4861, %r4860, 15;
	mul.lo.s32 	%r4862, %r4861, 44488;
	sub.s32 	%r4863, %r4858, %r4862;
	mul.lo.s32 	%r4864, %r4863, 48271;
	mul.lo.s32 	%r4865, %r4861, 3399;
	setp.lt.u32 	%p856, %r4864, %r4865;
	xor.b32  	%r4866, %r4865, 2147483647;
	neg.s32 	%r4867, %r4865;
	selp.b32 	%r4868, %r4866, %r4867, %p856;
	add.s32 	%r4869, %r4868, %r4864;
	add.s32 	%r4870, %r4869, -1;
	cvt.rn.f64.u32 	%fd1183, %r4870;
	div.rn.f64 	%fd1184, %fd1183, 0d41DFFFFFFF800000;
	mul.hi.u32 	%r4871, %r4869, -1131474031;
	shr.u32 	%r4872, %r4871, 15;
	mul.lo.s32 	%r4873, %r4872, 44488;
	sub.s32 	%r4874, %r4869, %r4873;
	mul.lo.s32 	%r4875, %r4874, 48271;
	mul.lo.s32 	%r4876, %r4872, 3399;
	setp.lt.u32 	%p857, %r4875, %r4876;
	xor.b32  	%r4877, %r4876, 2147483647;
	neg.s32 	%r4878, %r4876;
	selp.b32 	%r4879, %r4877, %r4878, %p857;
	add.s32 	%r4880, %r4879, %r4875;
	add.s32 	%r4881, %r4880, -1;
	cvt.rn.f64.u32 	%fd1185, %r4881;
	div.rn.f64 	%fd1186, %fd1185, 0d41DFFFFFFF800000;
	mul.f64 	%fd1187, %fd1186, %fd1186;
	fma.rn.f64 	%fd1188, %fd1184, %fd1184, %fd1187;
	setp.le.f64 	%p858, %fd1188, 0d3FF0000000000000;
	selp.u64 	%rd1605, 1, 0, %p858;
	add.s64 	%rd1606, %rd1604, %rd1605;
	mul.hi.u32 	%r4882, %r4880, -1131474031;
	shr.u32 	%r4883, %r4882, 15;
	mul.lo.s32 	%r4884, %r4883, 44488;
	sub.s32 	%r4885, %r4880, %r4884;
	mul.lo.s32 	%r4886, %r4885, 48271;
	mul.lo.s32 	%r4887, %r4883, 3399;
	setp.lt.u32 	%p859, %r4886, %r4887;
	xor.b32  	%r4888, %r4887, 2147483647;
	neg.s32 	%r4889, %r4887;
	selp.b32 	%r4890, %r4888, %r4889, %p859;
	add.s32 	%r4891, %r4890, %r4886;
	add.s32 	%r4892, %r4891, -1;
	cvt.rn.f64.u32 	%fd1189, %r4892;
	div.rn.f64 	%fd1190, %fd1189, 0d41DFFFFFFF800000;
	mul.hi.u32 	%r4893, %r4891, -1131474031;
	shr.u32 	%r4894, %r4893, 15;
	mul.lo.s32 	%r4895, %r4894, 44488;
	sub.s32 	%r4896, %r4891, %r4895;
	mul.lo.s32 	%r4897, %r4896, 48271;
	mul.lo.s32 	%r4898, %r4894, 3399;
	setp.lt.u32 	%p860, %r4897, %r4898;
	xor.b32  	%r4899, %r4898, 2147483647;
	neg.s32 	%r4900, %r4898;
	selp.b32 	%r4901, %r4899, %r4900, %p860;
	add.s32 	%r4902, %r4901, %r4897;
	add.s32 	%r4903, %r4902, -1;
	cvt.rn.f64.u32 	%fd1191, %r4903;
	div.rn.f64 	%fd1192, %fd1191, 0d41DFFFFFFF800000;
	mul.f64 	%fd1193, %fd1192, %fd1192;
	fma.rn.f64 	%fd1194, %fd1190, %fd1190, %fd1193;
	setp.le.f64 	%p861, %fd1194, 0d3FF0000000000000;
	selp.u64 	%rd1607, 1, 0, %p861;
	add.s64 	%rd1608, %rd1606, %rd1607;
	mul.hi.u32 	%r4904, %r4902, -1131474031;
	shr.u32 	%r4905, %r4904, 15;
	mul.lo.s32 	%r4906, %r4905, 44488;
	sub.s32 	%r4907, %r4902, %r4906;
	mul.lo.s32 	%r4908, %r4907, 48271;
	mul.lo.s32 	%r4909, %r4905, 3399;
	setp.lt.u32 	%p862, %r4908, %r4909;
	xor.b32  	%r4910, %r4909, 2147483647;
	neg.s32 	%r4911, %r4909;
	selp.b32 	%r4912, %r4910, %r4911, %p862;
	add.s32 	%r4913, %r4912, %r4908;
	add.s32 	%r4914, %r4913, -1;
	cvt.rn.f64.u32 	%fd1195, %r4914;
	div.rn.f64 	%fd1196, %fd1195, 0d41DFFFFFFF800000;
	mul.hi.u32 	%r4915, %r4913, -1131474031;
	shr.u32 	%r4916, %r4915, 15;
	mul.lo.s32 	%r4917, %r4916, 44488;
	sub.s32 	%r4918, %r4913, %r4917;
	mul.lo.s32 	%r4919, %r4918, 48271;
	mul.lo.s32 	%r4920, %r4916, 3399;
	setp.lt.u32 	%p863, %r4919, %r4920;
	xor.b32  	%r4921, %r4920, 2147483647;
	neg.s32 	%r4922, %r4920;
	selp.b32 	%r4923, %r4921, %r4922, %p863;
	add.s32 	%r6188, %r4923, %r4919;
	add.s32 	%r4924, %r6188, -1;
	cvt.rn.f64.u32 	%fd1197, %r4924;
	div.rn.f64 	%fd1198, %fd1197, 0d41DFFFFFFF800000;
	mul.f64 	%fd1199, %fd1198, %fd1198;
	fma.rn.f64 	%fd1200, %fd1196, %fd1196, %fd1199;
	setp.le.f64 	%p864, %fd1200, 0d3FF0000000000000;
	selp.u64 	%rd1609, 1, 0, %p864;
	add.s64 	%rd2105, %rd1608, %rd1609;
	add.s32 	%r6187, %r6187, 4;
	setp.ne.s32 	%p865, %r6187, %r234;
	@%p865 bra 	$L__BB2_390;
$L__BB2_391:
	@%p806 bra 	$L__BB2_395;
	setp.eq.s32 	%p867, %r233, 1;
	mul.hi.u32 	%r4925, %r6188, -1131474031;
	shr.u32 	%r4926, %r4925, 15;
	mul.lo.s32 	%r4927, %r4926, 44488;
	sub.s32 	%r4928, %r6188, %r4927;
	mul.lo.s32 	%r4929, %r4928, 48271;
	mul.lo.s32 	%r4930, %r4926, 3399;
	setp.lt.u32 	%p868, %r4929, %r4930;
	xor.b32  	%r4931, %r4930, 2147483647;
	neg.s32 	%r4932, %r4930;
	selp.b32 	%r4933, %r4931, %r4932, %p868;
	add.s32 	%r4934, %r4933, %r4929;
	add.s32 	%r4935, %r4934, -1;
	cvt.rn.f64.u32 	%fd1201, %r4935;
	div.rn.f64 	%fd1202, %fd1201, 0d41DFFFFFFF800000;
	mul.hi.u32 	%r4936, %r4934, -1131474031;
	shr.u32 	%r4937, %r4936, 15;
	mul.lo.s32 	%r4938, %r4937, 44488;
	sub.s32 	%r4939, %r4934, %r4938;
	mul.lo.s32 	%r4940, %r4939, 48271;
	mul.lo.s32 	%r4941, %r4937, 3399;
	setp.lt.u32 	%p869, %r4940, %r4941;
	xor.b32  	%r4942, %r4941, 2147483647;
	neg.s32 	%r4943, %r4941;
	selp.b32 	%r4944, %r4942, %r4943, %p869;
	add.s32 	%r368, %r4944, %r4940;
	add.s32 	%r4945, %r368, -1;
	cvt.rn.f64.u32 	%fd1203, %r4945;
	div.rn.f64 	%fd1204, %fd1203, 0d41DFFFFFFF800000;
	mul.f64 	%fd1205, %fd1204, %fd1204;
	fma.rn.f64 	%fd1206, %fd1202, %fd1202, %fd1205;
	setp.le.f64 	%p870, %fd1206, 0d3FF0000000000000;
	selp.u64 	%rd1610, 1, 0, %p870;
	add.s64 	%rd2105, %rd2105, %rd1610;
	@%p867 bra 	$L__BB2_395;
	setp.eq.s32 	%p871, %r233, 2;
	mul.hi.u32 	%r4946, %r368, -1131474031;
	shr.u32 	%r4947, %r4946, 15;
	mul.lo.s32 	%r4948, %r4947, 44488;
	sub.s32 	%r4949, %r368, %r4948;
	mul.lo.s32 	%r4950, %r4949, 48271;
	mul.lo.s32 	%r4951, %r4947, 3399;
	setp.lt.u32 	%p872, %r4950, %r4951;
	xor.b32  	%r4952, %r4951, 2147483647;
	neg.s32 	%r4953, %r4951;
	selp.b32 	%r4954, %r4952, %r4953, %p872;
	add.s32 	%r4955, %r4954, %r4950;
	add.s32 	%r4956, %r4955, -1;
	cvt.rn.f64.u32 	%fd1207, %r4956;
	div.rn.f64 	%fd1208, %fd1207, 0d41DFFFFFFF800000;
	mul.hi.u32 	%r4957, %r4955, -1131474031;
	shr.u32 	%r4958, %r4957, 15;
	mul.lo.s32 	%r4959, %r4958, 44488;
	sub.s32 	%r4960, %r4955, %r4959;
	mul.lo.s32 	%r4961, %r4960, 48271;
	mul.lo.s32 	%r4962, %r4958, 3399;
	setp.lt.u32 	%p873, %r4961, %r4962;
	xor.b32  	%r4963, %r4962, 2147483647;
	neg.s32 	%r4964, %r4962;
	selp.b32 	%r4965, %r4963, %r4964, %p873;
	add.s32 	%r369, %r4965, %r4961;
	add.s32 	%r4966, %r369, -1;
	cvt.rn.f64.u32 	%fd1209, %r4966;
	div.rn.f64 	%fd1210, %fd1209, 0d41DFFFFFFF800000;
	mul.f64 	%fd1211, %fd1210, %fd1210;
	fma.rn.f64 	%fd1212, %fd1208, %fd1208, %fd1211;
	setp.le.f64 	%p874, %fd1212, 0d3FF0000000000000;
	selp.u64 	%rd1611, 1, 0, %p874;
	add.s64 	%rd2105, %rd2105, %rd1611;
	@%p871 bra 	$L__BB2_395;
	mul.hi.u32 	%r4967, %r369, -1131474031;
	shr.u32 	%r4968, %r4967, 15;
	mul.lo.s32 	%r4969, %r4968, 44488;
	sub.s32 	%r4970, %r369, %r4969;
	mul.lo.s32 	%r4971, %r4970, 48271;
	mul.lo.s32 	%r4972, %r4968, 3399;
	setp.lt.u32 	%p875, %r4971, %r4972;
	xor.b32  	%r4973, %r4972, 2147483647;
	neg.s32 	%r4974, %r4972;
	selp.b32 	%r4975, %r4973, %r4974, %p875;
	add.s32 	%r4976, %r4975, %r4971;
	add.s32 	%r4977, %r4976, -1;
	cvt.rn.f64.u32 	%fd1213, %r4977;
	div.rn.f64 	%fd1214, %fd1213, 0d41DFFFFFFF800000;
	mul.hi.u32 	%r4978, %r4976, -1131474031;
	shr.u32 	%r4979, %r4978, 15;
	mul.lo.s32 	%r4980, %r4979, 44488;
	sub.s32 	%r4981, %r4976, %r4980;
	mul.lo.s32 	%r4982, %r4981, 48271;
	mul.lo.s32 	%r4983, %r4979, 3399;
	setp.lt.u32 	%p876, %r4982, %r4983;
	xor.b32  	%r4984, %r4983, 2147483647;
	neg.s32 	%r4985, %r4983;
	selp.b32 	%r4986, %r4984, %r4985, %p876;
	add.s32 	%r4987, %r4986, %r4982;
	add.s32 	%r4988, %r4987, -1;
	cvt.rn.f64.u32 	%fd1215, %r4988;
	div.rn.f64 	%fd1216, %fd1215, 0d41DFFFFFFF800000;
	mul.f64 	%fd1217, %fd1216, %fd1216;
	fma.rn.f64 	%fd1218, %fd1214, %fd1214, %fd1217;
	setp.le.f64 	%p877, %fd1218, 0d3FF0000000000000;
	selp.u64 	%rd1612, 1, 0, %p877;
	add.s64 	%rd2105, %rd2105, %rd1612;
$L__BB2_395:
	cvt.u32.u64 	%r370, %rd2105;
	add.s32 	%r371, %r361, %r248;
	setp.eq.s32 	%p878, %r371, 0;
	mov.b64 	%rd2109, 1;
	@%p878 bra 	$L__BB2_400;
	cvt.s64.s32 	%rd2107, %r371;
	mov.b64 	%rd2108, 48271;
	mov.b64 	%rd2109, 1;
$L__BB2_397:
	and.b64  	%rd1616, %rd2107, 1;
	setp.eq.b64 	%p879, %rd1616, 1;
	not.pred 	%p880, %p879;
	@%p880 bra 	$L__BB2_399;
	mul.lo.s64 	%rd1617, %rd2109, %rd2108;
	mul.hi.u64 	%rd1618, %rd1617, 8589934597;
	sub.s64 	%rd1619, %rd1617, %rd1618;
	shr.u64 	%rd1620, %rd1619, 1;
	add.s64 	%rd1621, %rd1620, %rd1618;
	shr.u64 	%rd1622, %rd1621, 30;
	mul.lo.s64 	%rd1623, %rd1622, 2147483647;
	sub.s64 	%rd2109, %rd1617, %rd1623;
$L__BB2_399:
	shr.u64 	%rd535, %rd2107, 1;
	mul.lo.s64 	%rd1624, %rd2108, %rd2108;
	mul.hi.u64 	%rd1625, %rd1624, -9223372032559808509;
	shr.u64 	%rd1626, %rd1625, 30;
	mul.lo.s64 	%rd1627, %rd1626, 2147483647;
	sub.s64 	%rd2108, %rd1624, %rd1627;
	setp.gt.u64 	%p881, %rd2107, 1;
	mov.u64 	%rd2107, %rd535;
	@%p881 bra 	$L__BB2_397;
$L__BB2_400:
	mul.lo.s64 	%rd1630, %rd2109, %rd35;
	mul.hi.u64 	%rd1631, %rd1630, 8589934597;
	sub.s64 	%rd1632, %rd1630, %rd1631;
	shr.u64 	%rd1633, %rd1632, 1;
	add.s64 	%rd1634, %rd1633, %rd1631;
	shr.u64 	%rd1635, %rd1634, 30;
	cvt.u32.u64 	%r4989, %rd1635;
	mov.b64 	%rd1636, 2147483647;
	cvt.u32.u64 	%r4990, %rd1636;
	mul.lo.s32 	%r4991, %r4989, %r4990;
	cvt.u32.u64 	%r4992, %rd1630;
	sub.s32 	%r6191, %r4992, %r4991;
	mov.b64 	%rd2114, 0;
	@%p792 bra 	$L__BB2_403;
	mov.b32 	%r6190, 0;
	mov.b64 	%rd2114, 0;
$L__BB2_402:
	mul.hi.u32 	%r4994, %r6191, -1131474031;
	shr.u32 	%r4995, %r4994, 15;
	mul.lo.s32 	%r4996, %r4995, 44488;
	sub.s32 	%r4997, %r6191, %r4996;
	mul.lo.s32 	%r4998, %r4997, 48271;
	mul.lo.s32 	%r4999, %r4995, 3399;
	setp.lt.u32 	%p883, %r4998, %r4999;
	xor.b32  	%r5000, %r4999, 2147483647;
	neg.s32 	%r5001, %r4999;
	selp.b32 	%r5002, %r5000, %r5001, %p883;
	add.s32 	%r5003, %r5002, %r4998;
	add.s32 	%r5004, %r5003, -1;
	cvt.rn.f64.u32 	%fd1219, %r5004;
	div.rn.f64 	%fd1220, %fd1219, 0d41DFFFFFFF800000;
	mul.hi.u32 	%r5005, %r5003, -1131474031;
	shr.u32 	%r5006, %r5005, 15;
	mul.lo.s32 	%r5007, %r5006, 44488;
	sub.s32 	%r5008, %r5003, %r5007;
	mul.lo.s32 	%r5009, %r5008, 48271;
	mul.lo.s32 	%r5010, %r5006, 3399;
	setp.lt.u32 	%p884, %r5009, %r5010;
	xor.b32  	%r5011, %r5010, 2147483647;
	neg.s32 	%r5012, %r5010;
	selp.b32 	%r5013, %r5011, %r5012, %p884;
	add.s32 	%r5014, %r5013, %r5009;
	add.s32 	%r5015, %r5014, -1;
	cvt.rn.f64.u32 	%fd1221, %r5015;
	div.rn.f64 	%fd1222, %fd1221, 0d41DFFFFFFF800000;
	mul.f64 	%fd1223, %fd1222, %fd1222;
	fma.rn.f64 	%fd1224, %fd1220, %fd1220, %fd1223;
	setp.le.f64 	%p885, %fd1224, 0d3FF0000000000000;
	selp.u64 	%rd1638, 1, 0, %p885;
	add.s64 	%rd1639, %rd2114, %rd1638;
	mul.hi.u32 	%r5016, %r5014, -1131474031;
	shr.u32 	%r5017, %r5016, 15;
	mul.lo.s32 	%r5018, %r5017, 44488;
	sub.s32 	%r5019, %r5014, %r5018;
	mul.lo.s32 	%r5020, %r5019, 48271;
	mul.lo.s32 	%r5021, %r5017, 3399;
	setp.lt.u32 	%p886, %r5020, %r5021;
	xor.b32  	%r5022, %r5021, 2147483647;
	neg.s32 	%r5023, %r5021;
	selp.b32 	%r5024, %r5022, %r5023, %p886;
	add.s32 	%r5025, %r5024, %r5020;
	add.s32 	%r5026, %r5025, -1;
	cvt.rn.f64.u32 	%fd1225, %r5026;
	div.rn.f64 	%fd1226, %fd1225, 0d41DFFFFFFF800000;
	mul.hi.u32 	%r5027, %r5025, -1131474031;
	shr.u32 	%r5028, %r5027, 15;
	mul.lo.s32 	%r5029, %r5028, 44488;
	sub.s32 	%r5030, %r5025, %r5029;
	mul.lo.s32 	%r5031, %r5030, 48271;
	mul.lo.s32 	%r5032, %r5028, 3399;
	setp.lt.u32 	%p887, %r5031, %r5032;
	xor.b32  	%r5033, %r5032, 2147483647;
	neg.s32 	%r5034, %r5032;
	selp.b32 	%r5035, %r5033, %r5034, %p887;
	add.s32 	%r5036, %r5035, %r5031;
	add.s32 	%r5037, %r5036, -1;
	cvt.rn.f64.u32 	%fd1227, %r5037;
	div.rn.f64 	%fd1228, %fd1227, 0d41DFFFFFFF800000;
	mul.f64 	%fd1229, %fd1228, %fd1228;
	fma.rn.f64 	%fd1230, %fd1226, %fd1226, %fd1229;
	setp.le.f64 	%p888, %fd1230, 0d3FF0000000000000;
	selp.u64 	%rd1640, 1, 0, %p888;
	add.s64 	%rd1641, %rd1639, %rd1640;
	mul.hi.u32 	%r5038, %r5036, -1131474031;
	shr.u32 	%r5039, %r5038, 15;
	mul.lo.s32 	%r5040, %r5039, 44488;
	sub.s32 	%r5041, %r5036, %r5040;
	mul.lo.s32 	%r5042, %r5041, 48271;
	mul.lo.s32 	%r5043, %r5039, 3399;
	setp.lt.u32 	%p889, %r5042, %r5043;
	xor.b32  	%r5044, %r5043, 2147483647;
	neg.s32 	%r5045, %r5043;
	selp.b32 	%r5046, %r5044, %r5045, %p889;
	add.s32 	%r5047, %r5046, %r5042;
	add.s32 	%r5048, %r5047, -1;
	cvt.rn.f64.u32 	%fd1231, %r5048;
	div.rn.f64 	%fd1232, %fd1231, 0d41DFFFFFFF800000;
	mul.hi.u32 	%r5049, %r5047, -1131474031;
	shr.u32 	%r5050, %r5049, 15;
	mul.lo.s32 	%r5051, %r5050, 44488;
	sub.s32 	%r5052, %r5047, %r5051;
	mul.lo.s32 	%r5053, %r5052, 48271;
	mul.lo.s32 	%r5054, %r5050, 3399;
	setp.lt.u32 	%p890, %r5053, %r5054;
	xor.b32  	%r5055, %r5054, 2147483647;
	neg.s32 	%r5056, %r5054;
	selp.b32 	%r5057, %r5055, %r5056, %p890;
	add.s32 	%r5058, %r5057, %r5053;
	add.s32 	%r5059, %r5058, -1;
	cvt.rn.f64.u32 	%fd1233, %r5059;
	div.rn.f64 	%fd1234, %fd1233, 0d41DFFFFFFF800000;
	mul.f64 	%fd1235, %fd1234, %fd1234;
	fma.rn.f64 	%fd1236, %fd1232, %fd1232, %fd1235;
	setp.le.f64 	%p891, %fd1236, 0d3FF0000000000000;
	selp.u64 	%rd1642, 1, 0, %p891;
	add.s64 	%rd1643, %rd1641, %rd1642;
	mul.hi.u32 	%r5060, %r5058, -1131474031;
	shr.u32 	%r5061, %r5060, 15;
	mul.lo.s32 	%r5062, %r5061, 44488;
	sub.s32 	%r5063, %r5058, %r5062;
	mul.lo.s32 	%r5064, %r5063, 48271;
	mul.lo.s32 	%r5065, %r5061, 3399;
	setp.lt.u32 	%p892, %r5064, %r5065;
	xor.b32  	%r5066, %r5065, 2147483647;
	neg.s32 	%r5067, %r5065;
	selp.b32 	%r5068, %r5066, %r5067, %p892;
	add.s32 	%r5069, %r5068, %r5064;
	add.s32 	%r5070, %r5069, -1;
	cvt.rn.f64.u32 	%fd1237, %r5070;
	div.rn.f64 	%fd1238, %fd1237, 0d41DFFFFFFF800000;
	mul.hi.u32 	%r5071, %r5069, -1131474031;
	shr.u32 	%r5072, %r5071, 15;
	mul.lo.s32 	%r5073, %r5072, 44488;
	sub.s32 	%r5074, %r5069, %r5073;
	mul.lo.s32 	%r5075, %r5074, 48271;
	mul.lo.s32 	%r5076, %r5072, 3399;
	setp.lt.u32 	%p893, %r5075, %r5076;
	xor.b32  	%r5077, %r5076, 2147483647;
	neg.s32 	%r5078, %r5076;
	selp.b32 	%r5079, %r5077, %r5078, %p893;
	add.s32 	%r6191, %r5079, %r5075;
	add.s32 	%r5080, %r6191, -1;
	cvt.rn.f64.u32 	%fd1239, %r5080;
	div.rn.f64 	%fd1240, %fd1239, 0d41DFFFFFFF800000;
	mul.f64 	%fd1241, %fd1240, %fd1240;
	fma.rn.f64 	%fd1242, %fd1238, %fd1238, %fd1241;
	setp.le.f64 	%p894, %fd1242, 0d3FF0000000000000;
	selp.u64 	%rd1644, 1, 0, %p894;
	add.s64 	%rd2114, %rd1643, %rd1644;
	add.s32 	%r6190, %r6190, 4;
	setp.ne.s32 	%p895, %r6190, %r234;
	@%p895 bra 	$L__BB2_402;
$L__BB2_403:
	@%p806 bra 	$L__BB2_407;
	setp.eq.s32 	%p897, %r233, 1;
	mul.hi.u32 	%r5081, %r6191, -1131474031;
	shr.u32 	%r5082, %r5081, 15;
	mul.lo.s32 	%r5083, %r5082, 44488;
	sub.s32 	%r5084, %r6191, %r5083;
	mul.lo.s32 	%r5085, %r5084, 48271;
	mul.lo.s32 	%r5086, %r5082, 3399;
	setp.lt.u32 	%p898, %r5085, %r5086;
	xor.b32  	%r5087, %r5086, 2147483647;
	neg.s32 	%r5088, %r5086;
	selp.b32 	%r5089, %r5087, %r5088, %p898;
	add.s32 	%r5090, %r5089, %r5085;
	add.s32 	%r5091, %r5090, -1;
	cvt.rn.f64.u32 	%fd1243, %r5091;
	div.rn.f64 	%fd1244, %fd1243, 0d41DFFFFFFF800000;
	mul.hi.u32 	%r5092, %r5090, -1131474031;
	shr.u32 	%r5093, %r5092, 15;
	mul.lo.s32 	%r5094, %r5093, 44488;
	sub.s32 	%r5095, %r5090, %r5094;
	mul.lo.s32 	%r5096, %r5095, 48271;
	mul.lo.s32 	%r5097, %r5093, 3399;
	setp.lt.u32 	%p899, %r5096, %r5097;
	xor.b32  	%r5098, %r5097, 2147483647;
	neg.s32 	%r5099, %r5097;
	selp.b32 	%r5100, %r5098, %r5099, %p899;
	add.s32 	%r378, %r5100, %r5096;
	add.s32 	%r5101, %r378, -1;
	cvt.rn.f64.u32 	%fd1245, %r5101;
	div.rn.f64 	%fd1246, %fd1245, 0d41DFFFFFFF800000;
	mul.f64 	%fd1247, %fd1246, %fd1246;
	fma.rn.f64 	%fd1248, %fd1244, %fd1244, %fd1247;
	setp.le.f64 	%p900, %fd1248, 0d3FF0000000000000;
	selp.u64 	%rd1645, 1, 0, %p900;
	add.s64 	%rd2114, %rd2114, %rd1645;
	@%p897 bra 	$L__BB2_407;
	setp.eq.s32 	%p901, %r233, 2;
	mul.hi.u32 	%r5102, %r378, -1131474031;
	shr.u32 	%r5103, %r5102, 15;
	mul.lo.s32 	%r5104, %r5103, 44488;
	sub.s32 	%r5105, %r378, %r5104;
	mul.lo.s32 	%r5106, %r5105, 48271;
	mul.lo.s32 	%r5107, %r5103, 3399;
	setp.lt.u32 	%p902, %r5106, %r5107;
	xor.b32  	%r5108, %r5107, 2147483647;
	neg.s32 	%r5109, %r5107;
	selp.b32 	%r5110, %r5108, %r5109, %p902;
	add.s32 	%r5111, %r5110, %r5106;
	add.s32 	%r5112, %r5111, -1;
	cvt.rn.f64.u32 	%fd1249, %r5112;
	div.rn.f64 	%fd1250, %fd1249, 0d41DFFFFFFF800000;
	mul.hi.u32 	%r5113, %r5111, -1131474031;
	shr.u32 	%r5114, %r5113, 15;
	mul.lo.s32 	%r5115, %r5114, 44488;
	sub.s32 	%r5116, %r5111, %r5115;
	mul.lo.s32 	%r5117, %r5116, 48271;
	mul.lo.s32 	%r5118, %r5114, 3399;
	setp.lt.u32 	%p903, %r5117, %r5118;
	xor.b32  	%r5119, %r5118, 2147483647;
	neg.s32 	%r5120, %r5118;
	selp.b32 	%r5121, %r5119, %r5120, %p903;
	add.s32 	%r379, %r5121, %r5117;
	add.s32 	%r5122, %r379, -1;
	cvt.rn.f64.u32 	%fd1251, %r5122;
	div.rn.f64 	%fd1252, %fd1251, 0d41DFFFFFFF800000;
	mul.f64 	%fd1253, %fd1252, %fd1252;
	fma.rn.f64 	%fd1254, %fd1250, %fd1250, %fd1253;
	setp.le.f64 	%p904, %fd1254, 0d3FF0000000000000;
	selp.u64 	%rd1646, 1, 0, %p904;
	add.s64 	%rd2114, %rd2114, %rd1646;
	@%p901 bra 	$L__BB2_407;
	mul.hi.u32 	%r5123, %r379, -1131474031;
	shr.u32 	%r5124, %r5123, 15;
	mul.lo.s32 	%r5125, %r5124, 44488;
	sub.s32 	%r5126, %r379, %r5125;
	mul.lo.s32 	%r5127, %r5126, 48271;
	mul.lo.s32 	%r5128, %r5124, 3399;
	setp.lt.u32 	%p905, %r5127, %r5128;
	xor.b32  	%r5129, %r5128, 2147483647;
	neg.s32 	%r5130, %r5128;
	selp.b32 	%r5131, %r5129, %r5130, %p905;
	add.s32 	%r5132, %r5131, %r5127;
	add.s32 	%r5133, %r5132, -1;
	cvt.rn.f64.u32 	%fd1255, %r5133;
	div.rn.f64 	%fd1256, %fd1255, 0d41DFFFFFFF800000;
	mul.hi.u32 	%r5134, %r5132, -1131474031;
	shr.u32 	%r5135, %r5134, 15;
	mul.lo.s32 	%r5136, %r5135, 44488;
	sub.s32 	%r5137, %r5132, %r5136;
	mul.lo.s32 	%r5138, %r5137, 48271;
	mul.lo.s32 	%r5139, %r5135, 3399;
	setp.lt.u32 	%p906, %r5138, %r5139;
	xor.b32  	%r5140, %r5139, 2147483647;
	neg.s32 	%r5141, %r5139;
	selp.b32 	%r5142, %r5140, %r5141, %p906;
	add.s32 	%r5143, %r5142, %r5138;
	add.s32 	%r5144, %r5143, -1;
	cvt.rn.f64.u32 	%fd1257, %r5144;
	div.rn.f64 	%fd1258, %fd1257, 0d41DFFFFFFF800000;
	mul.f64 	%fd1259, %fd1258, %fd1258;
	fma.rn.f64 	%fd1260, %fd1256, %fd1256, %fd1259;
	setp.le.f64 	%p907, %fd1260, 0d3FF0000000000000;
	selp.u64 	%rd1647, 1, 0, %p907;
	add.s64 	%rd2114, %rd2114, %rd1647;
$L__BB2_407:
	cvt.u32.u64 	%r380, %rd2114;
	add.s32 	%r381, %r259, %r361;
	setp.eq.s32 	%p908, %r381, 0;
	mov.b64 	%rd2118, 1;
	@%p908 bra 	$L__BB2_412;
	cvt.s64.s32 	%rd2116, %r381;
	mov.b64 	%rd2117, 48271;
	mov.b64 	%rd2118, 1;
$L__BB2_409:
	and.b64  	%rd1651, %rd2116, 1;
	setp.eq.b64 	%p909, %rd1651, 1;
	not.pred 	%p910, %p909;
	@%p910 bra 	$L__BB2_411;
	mul.lo.s64 	%rd1652, %rd2118, %rd2117;
	mul.hi.u64 	%rd1653, %rd1652, 8589934597;
	sub.s64 	%rd1654, %rd1652, %rd1653;
	shr.u64 	%rd1655, %rd1654, 1;
	add.s64 	%rd1656, %rd1655, %rd1653;
	shr.u64 	%rd1657, %rd1656, 30;
	mul.lo.s64 	%rd1658, %rd1657, 2147483647;
	sub.s64 	%rd2118, %rd1652, %rd1658;
$L__BB2_411:
	shr.u64 	%rd552, %rd2116, 1;
	mul.lo.s64 	%rd1659, %rd2117, %rd2117;
	mul.hi.u64 	%rd1660, %rd1659, -9223372032559808509;
	shr.u64 	%rd1661, %rd1660, 30;
	mul.lo.s64 	%rd1662, %rd1661, 2147483647;
	sub.s64 	%rd2117, %rd1659, %rd1662;
	setp.gt.u64 	%p911, %rd2116, 1;
	mov.u64 	%rd2116, %rd552;
	@%p911 bra 	$L__BB2_409;
$L__BB2_412:
	mul.lo.s64 	%rd1665, %rd2118, %rd35;
	mul.hi.u64 	%rd1666, %rd1665, 8589934597;
	sub.s64 	%rd1667, %rd1665, %rd1666;
	shr.u64 	%rd1668, %rd1667, 1;
	add.s64 	%rd1669, %rd1668, %rd1666;
	shr.u64 	%rd1670, %rd1669, 30;
	cvt.u32.u64 	%r5145, %rd1670;
	mov.b64 	%rd1671, 2147483647;
	cvt.u32.u64 	%r5146, %rd1671;
	mul.lo.s32 	%r5147, %r5145, %r5146;
	cvt.u32.u64 	%r5148, %rd1665;
	sub.s32 	%r6194, %r5148, %r5147;
	mov.b64 	%rd2123, 0;
	@%p792 bra 	$L__BB2_415;
	mov.b32 	%r6193, 0;
	mov.b64 	%rd2123, 0;
$L__BB2_414:
	mul.hi.u32 	%r5150, %r6194, -1131474031;
	shr.u32 	%r5151, %r5150, 15;
	mul.lo.s32 	%r5152, %r5151, 44488;
	sub.s32 	%r5153, %r6194, %r5152;
	mul.lo.s32 	%r5154, %r5153, 48271;
	mul.lo.s32 	%r5155, %r5151, 3399;
	setp.lt.u32 	%p913, %r5154, %r5155;
	xor.b32  	%r5156, %r5155, 2147483647;
	neg.s32 	%r5157, %r5155;
	selp.b32 	%r5158, %r5156, %r5157, %p913;
	add.s32 	%r5159, %r5158, %r5154;
	add.s32 	%r5160, %r5159, -1;
	cvt.rn.f64.u32 	%fd1261, %r5160;
	div.rn.f64 	%fd1262, %fd1261, 0d41DFFFFFFF800000;
	mul.hi.u32 	%r5161, %r5159, -1131474031;
	shr.u32 	%r5162, %r5161, 15;
	mul.lo.s32 	%r5163, %r5162, 44488;
	sub.s32 	%r5164, %r5159, %r5163;
	mul.lo.s32 	%r5165, %r5164, 48271;
	mul.lo.s32 	%r5166, %r5162, 3399;
	setp.lt.u32 	%p914, %r5165, %r5166;
	xor.b32  	%r5167, %r5166, 2147483647;
	neg.s32 	%r5168, %r5166;
	selp.b32 	%r5169, %r5167, %r5168, %p914;
	add.s32 	%r5170, %r5169, %r5165;
	add.s32 	%r5171, %r5170, -1;
	cvt.rn.f64.u32 	%fd1263, %r5171;
	div.rn.f64 	%fd1264, %fd1263, 0d41DFFFFFFF800000;
	mul.f64 	%fd1265, %fd1264, %fd1264;
	fma.rn.f64 	%fd1266, %fd1262, %fd1262, %fd1265;
	setp.le.f64 	%p915, %fd1266, 0d3FF0000000000000;
	selp.u64 	%rd1673, 1, 0, %p915;
	add.s64 	%rd1674, %rd2123, %rd1673;
	mul.hi.u32 	%r5172, %r5170, -1131474031;
	shr.u32 	%r5173, %r5172, 15;
	mul.lo.s32 	%r5174, %r5173, 44488;
	sub.s32 	%r5175, %r5170, %r5174;
	mul.lo.s32 	%r5176, %r5175, 48271;
	mul.lo.s32 	%r5177, %r5173, 3399;
	setp.lt.u32 	%p916, %r5176, %r5177;
	xor.b32  	%r5178, %r5177, 2147483647;
	neg.s32 	%r5179, %r5177;
	selp.b32 	%r5180, %r5178, %r5179, %p916;
	add.s32 	%r5181, %r5180, %r5176;
	add.s32 	%r5182, %r5181, -1;
	cvt.rn.f64.u32 	%fd1267, %r5182;
	div.rn.f64 	%fd1268, %fd1267, 0d41DFFFFFFF800000;
	mul.hi.u32 	%r5183, %r5181, -1131474031;
	shr.u32 	%r5184, %r5183, 15;
	mul.lo.s32 	%r5185, %r5184, 44488;
	sub.s32 	%r5186, %r5181, %r5185;
	mul.lo.s32 	%r5187, %r5186, 48271;
	mul.lo.s32 	%r5188, %r5184, 3399;
	setp.lt.u32 	%p917, %r5187, %r5188;
	xor.b32  	%r5189, %r5188, 2147483647;
	neg.s32 	%r5190, %r5188;
	selp.b32 	%r5191, %r5189, %r5190, %p917;
	add.s32 	%r5192, %r5191, %r5187;
	add.s32 	%r5193, %r5192, -1;
	cvt.rn.f64.u32 	%fd1269, %r5193;
	div.rn.f64 	%fd1270, %fd1269, 0d41DFFFFFFF800000;
	mul.f64 	%fd1271, %fd1270, %fd1270;
	fma.rn.f64 	%fd1272, %fd1268, %fd1268, %fd1271;
	setp.le.f64 	%p918, %fd1272, 0d3FF0000000000000;
	selp.u64 	%rd1675, 1, 0, %p918;
	add.s64 	%rd1676, %rd1674, %rd1675;
	mul.hi.u32 	%r5194, %r5192, -1131474031;
	shr.u32 	%r5195, %r5194, 15;
	mul.lo.s32 	%r5196, %r5195, 44488;
	sub.s32 	%r5197, %r5192, %r5196;
	mul.lo.s32 	%r5198, %r5197, 48271;
	mul.lo.s32 	%r5199, %r5195, 3399;
	setp.lt.u32 	%p919, %r5198, %r5199;
	xor.b32  	%r5200, %r5199, 2147483647;
	neg.s32 	%r5201, %r5199;
	selp.b32 	%r5202, %r5200, %r5201, %p919;
	add.s32 	%r5203, %r5202, %r5198;
	add.s32 	%r5204, %r5203, -1;
	cvt.rn.f64.u32 	%fd1273, %r5204;
	div.rn.f64 	%fd1274, %fd1273, 0d41DFFFFFFF800000;
	mul.hi.u32 	%r5205, %r5203, -1131474031;
	shr.u32 	%r5206, %r5205, 15;
	mul.lo.s32 	%r5207, %r5206, 44488;
	sub.s32 	%r5208, %r5203, %r5207;
	mul.lo.s32 	%r5209, %r5208, 48271;
	mul.lo.s32 	%r5210, %r5206, 3399;
	setp.lt.u32 	%p920, %r5209, %r5210;
	xor.b32  	%r5211, %r5210, 2147483647;
	neg.s32 	%r5212, %r5210;
	selp.b32 	%r5213, %r5211, %r5212, %p920;
	add.s32 	%r5214, %r5213, %r5209;
	add.s32 	%r5215, %r5214, -1;
	cvt.rn.f64.u32 	%fd1275, %r5215;
	div.rn.f64 	%fd1276, %fd1275, 0d41DFFFFFFF800000;
	mul.f64 	%fd1277, %fd1276, %fd1276;
	fma.rn.f64 	%fd1278, %fd1274, %fd1274, %fd1277;
	setp.le.f64 	%p921, %fd1278, 0d3FF0000000000000;
	selp.u64 	%rd1677, 1, 0, %p921;
	add.s64 	%rd1678, %rd1676, %rd1677;
	mul.hi.u32 	%r5216, %r5214, -1131474031;
	shr.u32 	%r5217, %r5216, 15;
	mul.lo.s32 	%r5218, %r5217, 44488;
	sub.s32 	%r5219, %r5214, %r5218;
	mul.lo.s32 	%r5220, %r5219, 48271;
	mul.lo.s32 	%r5221, %r5217, 3399;
	setp.lt.u32 	%p922, %r5220, %r5221;
	xor.b32  	%r5222, %r5221, 2147483647;
	neg.s32 	%r5223, %r5221;
	selp.b32 	%r5224, %r5222, %r5223, %p922;
	add.s32 	%r5225, %r5224, %r5220;
	add.s32 	%r5226, %r5225, -1;
	cvt.rn.f64.u32 	%fd1279, %r5226;
	div.rn.f64 	%fd1280, %fd1279, 0d41DFFFFFFF800000;
	mul.hi.u32 	%r5227, %r5225, -1131474031;
	shr.u32 	%r5228, %r5227, 15;
	mul.lo.s32 	%r5229, %r5228, 44488;
	sub.s32 	%r5230, %r5225, %r5229;
	mul.lo.s32 	%r5231, %r5230, 48271;
	mul.lo.s32 	%r5232, %r5228, 3399;
	setp.lt.u32 	%p923, %r5231, %r5232;
	xor.b32  	%r5233, %r5232, 2147483647;
	neg.s32 	%r5234, %r5232;
	selp.b32 	%r5235, %r5233, %r5234, %p923;
	add.s32 	%r6194, %r5235, %r5231;
	add.s32 	%r5236, %r6194, -1;
	cvt.rn.f64.u32 	%fd1281, %r5236;
	div.rn.f64 	%fd1282, %fd1281, 0d41DFFFFFFF800000;
	mul.f64 	%fd1283, %fd1282, %fd1282;
	fma.rn.f64 	%fd1284, %fd1280, %fd1280, %fd1283;
	setp.le.f64 	%p924, %fd1284, 0d3FF0000000000000;
	selp.u64 	%rd1679, 1, 0, %p924;
	add.s64 	%rd2123, %rd1678, %rd1679;
	add.s32 	%r6193, %r6193, 4;
	setp.ne.s32 	%p925, %r6193, %r234;
	@%p925 bra 	$L__BB2_414;
$L__BB2_415:
	@%p806 bra 	$L__BB2_419;
	setp.eq.s32 	%p927, %r233, 1;
	mul.hi.u32 	%r5237, %r6194, -1131474031;
	shr.u32 	%r5238, %r5237, 15;
	mul.lo.s32 	%r5239, %r5238, 44488;
	sub.s32 	%r5240, %r6194, %r5239;
	mul.lo.s32 	%r5241, %r5240, 48271;
	mul.lo.s32 	%r5242, %r5238, 3399;
	setp.lt.u32 	%p928, %r5241, %r5242;
	xor.b32  	%r5243, %r5242, 2147483647;
	neg.s32 	%r5244, %r5242;
	selp.b32 	%r5245, %r5243, %r5244, %p928;
	add.s32 	%r5246, %r5245, %r5241;
	add.s32 	%r5247, %r5246, -1;
	cvt.rn.f64.u32 	%fd1285, %r5247;
	div.rn.f64 	%fd1286, %fd1285, 0d41DFFFFFFF800000;
	mul.hi.u32 	%r5248, %r5246, -1131474031;
	shr.u32 	%r5249, %r5248, 15;
	mul.lo.s32 	%r5250, %r5249, 44488;
	sub.s32 	%r5251, %r5246, %r5250;
	mul.lo.s32 	%r5252, %r5251, 48271;
	mul.lo.s32 	%r5253, %r5249, 3399;
	setp.lt.u32 	%p929, %r5252, %r5253;
	xor.b32  	%r5254, %r5253, 2147483647;
	neg.s32 	%r5255, %r5253;
	selp.b32 	%r5256, %r5254, %r5255, %p929;
	add.s32 	%r388, %r5256, %r5252;
	add.s32 	%r5257, %r388, -1;
	cvt.rn.f64.u32 	%fd1287, %r5257;
	div.rn.f64 	%fd1288, %fd1287, 0d41DFFFFFFF800000;
	mul.f64 	%fd1289, %fd1288, %fd1288;
	fma.rn.f64 	%fd1290, %fd1286, %fd1286, %fd1289;
	setp.le.f64 	%p930, %fd1290, 0d3FF0000000000000;
	selp.u64 	%rd1680, 1, 0, %p930;
	add.s64 	%rd2123, %rd2123, %rd1680;
	@%p927 bra 	$L__BB2_419;
	setp.eq.s32 	%p931, %r233, 2;
	mul.hi.u32 	%r5258, %r388, -1131474031;
	shr.u32 	%r5259, %r5258, 15;
	mul.lo.s32 	%r5260, %r5259, 44488;
	sub.s32 	%r5261, %r388, %r5260;
	mul.lo.s32 	%r5262, %r5261, 48271;
	mul.lo.s32 	%r5263, %r5259, 3399;
	setp.lt.u32 	%p932, %r5262, %r5263;
	xor.b32  	%r5264, %r5263, 2147483647;
	neg.s32 	%r5265, %r5263;
	selp.b32 	%r5266, %r5264, %r5265, %p932;
	add.s32 	%r5267, %r5266, %r5262;
	add.s32 	%r5268, %r5267, -1;
	cvt.rn.f64.u32 	%fd1291, %r5268;
	div.rn.f64 	%fd1292, %fd1291, 0d41DFFFFFFF800000;
	mul.hi.u32 	%r5269, %r5267, -1131474031;
	shr.u32 	%r5270, %r5269, 15;
	mul.lo.s32 	%r5271, %r5270, 44488;
	sub.s32 	%r5272, %r5267, %r5271;
	mul.lo.s32 	%r5273, %r5272, 48271;
	mul.lo.s32 	%r5274, %r5270, 3399;
	setp.lt.u32 	%p933, %r5273, %r5274;
	xor.b32  	%r5275, %r5274, 2147483647;
	neg.s32 	%r5276, %r5274;
	selp.b32 	%r5277, %r5275, %r5276, %p933;
	add.s32 	%r389, %r5277, %r5273;
	add.s32 	%r5278, %r389, -1;
	cvt.rn.f64.u32 	%fd1293, %r5278;
	div.rn.f64 	%fd1294, %fd1293, 0d41DFFFFFFF800000;
	mul.f64 	%fd1295, %fd1294, %fd1294;
	fma.rn.f64 	%fd1296, %fd1292, %fd1292, %fd1295;
	setp.le.f64 	%p934, %fd1296, 0d3FF0000000000000;
	selp.u64 	%rd1681, 1, 0, %p934;
	add.s64 	%rd2123, %rd2123, %rd1681;
	@%p931 bra 	$L__BB2_419;
	mul.hi.u32 	%r5279, %r389, -1131474031;
	shr.u32 	%r5280, %r5279, 15;
	mul.lo.s32 	%r5281, %r5280, 44488;
	sub.s32 	%r5282, %r389, %r5281;
	mul.lo.s32 	%r5283, %r5282, 48271;
	mul.lo.s32 	%r5284, %r5280, 3399;
	setp.lt.u32 	%p935, %r5283, %r5284;
	xor.b32  	%r5285, %r5284, 2147483647;
	neg.s32 	%r5286, %r5284;
	selp.b32 	%r5287, %r5285, %r5286, %p935;
	add.s32 	%r5288, %r5287, %r5283;
	add.s32 	%r5289, %r5288, -1;
	cvt.rn.f64.u32 	%fd1297, %r5289;
	div.rn.f64 	%fd1298, %fd1297, 0d41DFFFFFFF800000;
	mul.hi.u32 	%r5290, %r5288, -1131474031;
	shr.u32 	%r5291, %r5290, 15;
	mul.lo.s32 	%r5292, %r5291, 44488;
	sub.s32 	%r5293, %r5288, %r5292;
	mul.lo.s32 	%r5294, %r5293, 48271;
	mul.lo.s32 	%r5295, %r5291, 3399;
	setp.lt.u32 	%p936, %r5294, %r5295;
	xor.b32  	%r5296, %r5295, 2147483647;
	neg.s32 	%r5297, %r5295;
	selp.b32 	%r5298, %r5296, %r5297, %p936;
	add.s32 	%r5299, %r5298, %r5294;
	add.s32 	%r5300, %r5299, -1;
	cvt.rn.f64.u32 	%fd1299, %r5300;
	div.rn.f64 	%fd1300, %fd1299, 0d41DFFFFFFF800000;
	mul.f64 	%fd1301, %fd1300, %fd1300;
	fma.rn.f64 	%fd1302, %fd1298, %fd1298, %fd1301;
	setp.le.f64 	%p937, %fd1302, 0d3FF0000000000000;
	selp.u64 	%rd1682, 1, 0, %p937;
	add.s64 	%rd2123, %rd2123, %rd1682;
$L__BB2_419:
	cvt.u32.u64 	%r390, %rd2123;
	add.s32 	%r391, %r381, %r248;
	setp.eq.s32 	%p938, %r391, 0;
	mov.b64 	%rd2127, 1;
	@%p938 bra 	$L__BB2_424;
	cvt.s64.s32 	%rd2125, %r391;
	mov.b64 	%rd2126, 48271;
	mov.b64 	%rd2127, 1;
$L__BB2_421:
	and.b64  	%rd1686, %rd2125, 1;
	setp.eq.b64 	%p939, %rd1686, 1;
	not.pred 	%p940, %p939;
	@%p940 bra 	$L__BB2_423;
	mul.lo.s64 	%rd1687, %rd2127, %rd2126;
	mul.hi.u64 	%rd1688, %rd1687, 8589934597;
	sub.s64 	%rd1689, %rd1687, %rd1688;
	shr.u64 	%rd1690, %rd1689, 1;
	add.s64 	%rd1691, %rd1690, %rd1688;
	shr.u64 	%rd1692, %rd1691, 30;
	mul.lo.s64 	%rd1693, %rd1692, 2147483647;
	sub.s64 	%rd2127, %rd1687, %rd1693;
$L__BB2_423:
	shr.u64 	%rd569, %rd2125, 1;
	mul.lo.s64 	%rd1694, %rd2126, %rd2126;
	mul.hi.u64 	%rd1695, %rd1694, -9223372032559808509;
	shr.u64 	%rd1696, %rd1695, 30;
	mul.lo.s64 	%rd1697, %rd1696, 2147483647;
	sub.s64 	%rd2126, %rd1694, %rd1697;
	setp.gt.u64 	%p941, %rd2125, 1;
	mov.u64 	%rd2125, %rd569;
	@%p941 bra 	$L__BB2_421;
$L__BB2_424:
	mul.lo.s64 	%rd1700, %rd2127, %rd35;
	mul.hi.u64 	%rd1701, %rd1700, 8589934597;
	sub.s64 	%rd1702, %rd1700, %rd1701;
	shr.u64 	%rd1703, %rd1702, 1;
	add.s64 	%rd1704, %rd1703, %rd1701;
	shr.u64 	%rd1705, %rd1704, 30;
	cvt.u32.u64 	%r5301, %rd1705;
	mov.b64 	%rd1706, 2147483647;
	cvt.u32.u64 	%r5302, %rd1706;
	mul.lo.s32 	%r5303, %r5301, %r5302;
	cvt.u32.u64 	%r5304, %rd1700;
	sub.s32 	%r6197, %r5304, %r5303;
	mov.b64 	%rd2132, 0;
	@%p792 bra 	$L__BB2_427;
	mov.b32 	%r6196, 0;
	mov.b64 	%rd2132, 0;
$L__BB2_426:
	mul.hi.u32 	%r5306, %r6197, -1131474031;
	shr.u32 	%r5307, %r5306, 15;
	mul.lo.s32 	%r5308, %r5307, 44488;
	sub.s32 	%r5309, %r6197, %r5308;
	mul.lo.s32 	%r5310, %r5309, 48271;
	mul.lo.s32 	%r5311, %r5307, 3399;
	setp.lt.u32 	%p943, %r5310, %r5311;
	xor.b32  	%r5312, %r5311, 2147483647;
	neg.s32 	%r5313, %r5311;
	selp.b32 	%r5314, %r5312, %r5313, %p943;
	add.s32 	%r5315, %r5314, %r5310;
	add.s32 	%r5316, %r5315, -1;
	cvt.rn.f64.u32 	%fd1303, %r5316;
	div.rn.f64 	%fd1304, %fd1303, 0d41DFFFFFFF800000;
	mul.hi.u32 	%r5317, %r5315, -1131474031;
	shr.u32 	%r5318, %r5317, 15;
	mul.lo.s32 	%r5319, %r5318, 44488;
	sub.s32 	%r5320, %r5315, %r5319;
	mul.lo.s32 	%r5321, %r5320, 48271;
	mul.lo.s32 	%r5322, %r5318, 3399;
	setp.lt.u32 	%p944, %r5321, %r5322;
	xor.b32  	%r5323, %r5322, 2147483647;
	neg.s32 	%r5324, %r5322;
	selp.b32 	%r5325, %r5323, %r5324, %p944;
	add.s32 	%r5326, %r5325, %r5321;
	add.s32 	%r5327, %r5326, -1;
	cvt.rn.f64.u32 	%fd1305, %r5327;
	div.rn.f64 	%fd1306, %fd1305, 0d41DFFFFFFF800000;
	mul.f64 	%fd1307, %fd1306, %fd1306;
	fma.rn.f64 	%fd1308, %fd1304, %fd1304, %fd1307;
	setp.le.f64 	%p945, %fd1308, 0d3FF0000000000000;
	selp.u64 	%rd1708, 1, 0, %p945;
	add.s64 	%rd1709, %rd2132, %rd1708;
	mul.hi.u32 	%r5328, %r5326, -1131474031;
	shr.u32 	%r5329, %r5328, 15;
	mul.lo.s32 	%r5330, %r5329, 44488;
	sub.s32 	%r5331, %r5326, %r5330;
	mul.lo.s32 	%r5332, %r5331, 48271;
	mul.lo.s32 	%r5333, %r5329, 3399;
	setp.lt.u32 	%p946, %r5332, %r5333;
	xor.b32  	%r5334, %r5333, 2147483647;
	neg.s32 	%r5335, %r5333;
	selp.b32 	%r5336, %r5334, %r5335, %p946;
	add.s32 	%r5337, %r5336, %r5332;
	add.s32 	%r5338, %r5337, -1;
	cvt.rn.f64.u32 	%fd1309, %r5338;
	div.rn.f64 	%fd1310, %fd1309, 0d41DFFFFFFF800000;
	mul.hi.u32 	%r5339, %r5337, -1131474031;
	shr.u32 	%r5340, %r5339, 15;
	mul.lo.s32 	%r5341, %r5340, 44488;
	sub.s32 	%r5342, %r5337, %r5341;
	mul.lo.s32 	%r5343, %r5342, 48271;
	mul.lo.s32 	%r5344, %r5340, 3399;
	setp.lt.u32 	%p947, %r5343, %r5344;
	xor.b32  	%r5345, %r5344, 2147483647;
	neg.s32 	%r5346, %r5344;
	selp.b32 	%r5347, %r5345, %r5346, %p947;
	add.s32 	%r5348, %r5347, %r5343;
	add.s32 	%r5349, %r5348, -1;
	cvt.rn.f64.u32 	%fd1311, %r5349;
	div.rn.f64 	%fd1312, %fd1311, 0d41DFFFFFFF800000;
	mul.f64 	%fd1313, %fd1312, %fd1312;
	fma.rn.f64 	%fd1314, %fd1310, %fd1310, %fd1313;
	setp.le.f64 	%p948, %fd1314, 0d3FF0000000000000;
	selp.u64 	%rd1710, 1, 0, %p948;
	add.s64 	%rd1711, %rd1709, %rd1710;
	mul.hi.u32 	%r5350, %r5348, -1131474031;
	shr.u32 	%r5351, %r5350, 15;
	mul.lo.s32 	%r5352, %r5351, 44488;
	sub.s32 	%r5353, %r5348, %r5352;
	mul.lo.s32 	%r5354, %r5353, 48271;
	mul.lo.s32 	%r5355, %r5351, 3399;
	setp.lt.u32 	%p949, %r5354, %r5355;
	xor.b32  	%r5356, %r5355, 2147483647;
	neg.s32 	%r5357, %r5355;
	selp.b32 	%r5358, %r5356, %r5357, %p949;
	add.s32 	%r5359, %r5358, %r5354;
	add.s32 	%r5360, %r5359, -1;
	cvt.rn.f64.u32 	%fd1315, %r5360;
	div.rn.f64 	%fd1316, %fd1315, 0d41DFFFFFFF800000;
	mul.hi.u32 	%r5361, %r5359, -1131474031;
	shr.u32 	%r5362, %r5361, 15;
	mul.lo.s32 	%r5363, %r5362, 44488;
	sub.s32 	%r5364, %r5359, %r5363;
	mul.lo.s32 	%r5365, %r5364, 48271;
	mul.lo.s32 	%r5366, %r5362, 3399;
	setp.lt.u32 	%p950, %r5365, %r5366;
	xor.b32  	%r5367, %r5366, 2147483647;
	neg.s32 	%r5368, %r5366;
	selp.b32 	%r5369, %r5367, %r5368, %p950;
	add.s32 	%r5370, %r5369, %r5365;
	add.s32 	%r5371, %r5370, -1;
	cvt.rn.f64.u32 	%fd1317, %r5371;
	div.rn.f64 	%fd1318, %fd1317, 0d41DFFFFFFF800000;
	mul.f64 	%fd1319, %fd1318, %fd1318;
	fma.rn.f64 	%fd1320, %fd1316, %fd1316, %fd1319;
	setp.le.f64 	%p951, %fd1320, 0d3FF0000000000000;
	selp.u64 	%rd1712, 1, 0, %p951;
	add.s64 	%rd1713, %rd1711, %rd1712;
	mul.hi.u32 	%r5372, %r5370, -1131474031;
	shr.u32 	%r5373, %r5372, 15;
	mul.lo.s32 	%r5374, %r5373, 44488;
	sub.s32 	%r5375, %r5370, %r5374;
	mul.lo.s32 	%r5376, %r5375, 48271;
	mul.lo.s32 	%r5377, %r5373, 3399;
	setp.lt.u32 	%p952, %r5376, %r5377;
	xor.b32  	%r5378, %r5377, 2147483647;
	neg.s32 	%r5379, %r5377;
	selp.b32 	%r5380, %r5378, %r5379, %p952;
	add.s32 	%r5381, %r5380, %r5376;
	add.s32 	%r5382, %r5381, -1;
	cvt.rn.f64.u32 	%fd1321, %r5382;
	div.rn.f64 	%fd1322, %fd1321, 0d41DFFFFFFF800000;
	mul.hi.u32 	%r5383, %r5381, -1131474031;
	shr.u32 	%r5384, %r5383, 15;
	mul.lo.s32 	%r5385, %r5384, 44488;
	sub.s32 	%r5386, %r5381, %r5385;
	mul.lo.s32 	%r5387, %r5386, 48271;
	mul.lo.s32 	%r5388, %r5384, 3399;
	setp.lt.u32 	%p953, %r5387, %r5388;
	xor.b32  	%r5389, %r5388, 2147483647;
	neg.s32 	%r5390, %r5388;
	selp.b32 	%r5391, %r5389, %r5390, %p953;
	add.s32 	%r6197, %r5391, %r5387;
	add.s32 	%r5392, %r6197, -1;
	cvt.rn.f64.u32 	%fd1323, %r5392;
	div.rn.f64 	%fd1324, %fd1323, 0d41DFFFFFFF800000;
	mul.f64 	%fd1325, %fd1324, %fd1324;
	fma.rn.f64 	%fd1326, %fd1322, %fd1322, %fd1325;
	setp.le.f64 	%p954, %fd1326, 0d3FF0000000000000;
	selp.u64 	%rd1714, 1, 0, %p954;
	add.s64 	%rd2132, %rd1713, %rd1714;
	add.s32 	%r6196, %r6196, 4;
	setp.ne.s32 	%p955, %r6196, %r234;
	@%p955 bra 	$L__BB2_426;
$L__BB2_427:
	@%p806 bra 	$L__BB2_431;
	setp.eq.s32 	%p957, %r233, 1;
	mul.hi.u32 	%r5393, %r6197, -1131474031;
	shr.u32 	%r5394, %r5393, 15;
	mul.lo.s32 	%r5395, %r5394, 44488;
	sub.s32 	%r5396, %r6197, %r5395;
	mul.lo.s32 	%r5397, %r5396, 48271;
	mul.lo.s32 	%r5398, %r5394, 3399;
	setp.lt.u32 	%p958, %r5397, %r5398;
	xor.b32  	%r5399, %r5398, 2147483647;
	neg.s32 	%r5400, %r5398;
	selp.b32 	%r5401, %r5399, %r5400, %p958;
	add.s32 	%r5402, %r5401, %r5397;
	add.s32 	%r5403, %r5402, -1;
	cvt.rn.f64.u32 	%fd1327, %r5403;
	div.rn.f64 	%fd1328, %fd1327, 0d41DFFFFFFF800000;
	mul.hi.u32 	%r5404, %r5402, -1131474031;
	shr.u32 	%r5405, %r5404, 15;
	mul.lo.s32 	%r5406, %r5405, 44488;
	sub.s32 	%r5407, %r5402, %r5406;
	mul.lo.s32 	%r5408, %r5407, 48271;
	mul.lo.s32 	%r5409, %r5405, 3399;
	setp.lt.u32 	%p959, %r5408, %r5409;
	xor.b32  	%r5410, %r5409, 2147483647;
	neg.s32 	%r5411, %r5409;
	selp.b32 	%r5412, %r5410, %r5411, %p959;
	add.s32 	%r398, %r5412, %r5408;
	add.s32 	%r5413, %r398, -1;
	cvt.rn.f64.u32 	%fd1329, %r5413;
	div.rn.f64 	%fd1330, %fd1329, 0d41DFFFFFFF800000;
	mul.f64 	%fd1331, %fd1330, %fd1330;
	fma.rn.f64 	%fd1332, %fd1328, %fd1328, %fd1331;
	setp.le.f64 	%p960, %fd1332, 0d3FF0000000000000;
	selp.u64 	%rd1715, 1, 0, %p960;
	add.s64 	%rd2132, %rd2132, %rd1715;
	@%p957 bra 	$L__BB2_431;
	setp.eq.s32 	%p961, %r233, 2;
	mul.hi.u32 	%r5414, %r398, -1131474031;
	shr.u32 	%r5415, %r5414, 15;
	mul.lo.s32 	%r5416, %r5415, 44488;
	sub.s32 	%r5417, %r398, %r5416;
	mul.lo.s32 	%r5418, %r5417, 48271;
	mul.lo.s32 	%r5419, %r5415, 3399;
	setp.lt.u32 	%p962, %r5418, %r5419;
	xor.b32  	%r5420, %r5419, 2147483647;
	neg.s32 	%r5421, %r5419;
	selp.b32 	%r5422, %r5420, %r5421, %p962;
	add.s32 	%r5423, %r5422, %r5418;
	add.s32 	%r5424, %r5423, -1;
	cvt.rn.f64.u32 	%fd1333, %r5424;
	div.rn.f64 	%fd1334, %fd1333, 0d41DFFFFFFF800000;
	mul.hi.u32 	%r5425, %r5423, -1131474031;
	shr.u32 	%r5426, %r5425, 15;
	mul.lo.s32 	%r5427, %r5426, 44488;
	sub.s32 	%r5428, %r5423, %r5427;
	mul.lo.s32 	%r5429, %r5428, 48271;
	mul.lo.s32 	%r5430, %r5426, 3399;
	setp.lt.u32 	%p963, %r5429, %r5430;
	xor.b32  	%r5431, %r5430, 2147483647;
	neg.s32 	%r5432, %r5430;
	selp.b32 	%r5433, %r5431, %r5432, %p963;
	add.s32 	%r399, %r5433, %r5429;
	add.s32 	%r5434, %r399, -1;
	cvt.rn.f64.u32 	%fd1335, %r5434;
	div.rn.f64 	%fd1336, %fd1335, 0d41DFFFFFFF800000;
	mul.f64 	%fd1337, %fd1336, %fd1336;
	fma.rn.f64 	%fd1338, %fd1334, %fd1334, %fd1337;
	setp.le.f64 	%p964, %fd1338, 0d3FF0000000000000;
	selp.u64 	%rd1716, 1, 0, %p964;
	add.s64 	%rd2132, %rd2132, %rd1716;
	@%p961 bra 	$L__BB2_431;
	mul.hi.u32 	%r5435, %r399, -1131474031;
	shr.u32 	%r5436, %r5435, 15;
	mul.lo.s32 	%r5437, %r5436, 44488;
	sub.s32 	%r5438, %r399, %r5437;
	mul.lo.s32 	%r5439, %r5438, 48271;
	mul.lo.s32 	%r5440, %r5436, 3399;
	setp.lt.u32 	%p965, %r5439, %r5440;
	xor.b32  	%r5441, %r5440, 2147483647;
	neg.s32 	%r5442, %r5440;
	selp.b32 	%r5443, %r5441, %r5442, %p965;
	add.s32 	%r5444, %r5443, %r5439;
	add.s32 	%r5445, %r5444, -1;
	cvt.rn.f64.u32 	%fd1339, %r5445;
	div.rn.f64 	%fd1340, %fd1339, 0d41DFFFFFFF800000;
	mul.hi.u32 	%r5446, %r5444, -1131474031;
	shr.u32 	%r5447, %r5446, 15;
	mul.lo.s32 	%r5448, %r5447, 44488;
	sub.s32 	%r5449, %r5444, %r5448;
	mul.lo.s32 	%r5450, %r5449, 48271;
	mul.lo.s32 	%r5451, %r5447, 3399;
	setp.lt.u32 	%p966, %r5450, %r5451;
	xor.b32  	%r5452, %r5451, 2147483647;
	neg.s32 	%r5453, %r5451;
	selp.b32 	%r5454, %r5452, %r5453, %p966;
	add.s32 	%r5455, %r5454, %r5450;
	add.s32 	%r5456, %r5455, -1;
	cvt.rn.f64.u32 	%fd1341, %r5456;
	div.rn.f64 	%fd1342, %fd1341, 0d41DFFFFFFF800000;
	mul.f64 	%fd1343, %fd1342, %fd1342;
	fma.rn.f64 	%fd1344, %fd1340, %fd1340, %fd1343;
	setp.le.f64 	%p967, %fd1344, 0d3FF0000000000000;
	selp.u64 	%rd1717, 1, 0, %p967;
	add.s64 	%rd2132, %rd2132, %rd1717;
$L__BB2_431:
	cvt.u32.u64 	%r5457, %rd2132;
	add.s32 	%r5458, %r6206, %r247;
	add.s32 	%r5459, %r5458, %r258;
	add.s32 	%r5460, %r5459, %r269;
	add.s32 	%r5461, %r5460, %r279;
	add.s32 	%r5462, %r5461, %r290;
	add.s32 	%r5463, %r5462, %r300;
	add.s32 	%r5464, %r5463, %r310;
	add.s32 	%r5465, %r5464, %r320;
	add.s32 	%r5466, %r5465, %r330;
	add.s32 	%r5467, %r5466, %r340;
	add.s32 	%r5468, %r5467, %r350;
	add.s32 	%r5469, %r5468, %r360;
	add.s32 	%r5470, %r5469, %r370;
	add.s32 	%r5471, %r5470, %r380;
	add.s32 	%r5472, %r5471, %r390;
	add.s32 	%r6206, %r5472, %r5457;
	sub.s32 	%r5473, %r1, %r6200;
	setp.lt.u32 	%p968, %r5473, %r6;
	@%p968 bra 	$L__BB2_451;
	bra.uni 	$L__BB2_238;
$L__BB2_432:
	add.s32 	%r6200, %r6200, %r6;
	setp.gt.u32 	%p485, %r6200, %r231;
	@%p485 bra 	$L__BB2_434;
	sub.s32 	%r2956, %r1, %r6200;
	setp.lt.u32 	%p486, %r2956, %r6;
	@%p486 bra 	$L__BB2_451;
	bra.uni 	$L__BB2_432;
$L__BB2_434:
	setp.le.u32 	%p969, %r1, %r6200;
	@%p969 bra 	$L__BB2_451;
	sub.s32 	%r405, %r1, %r6200;
	setp.ge.s32 	%p970, %r52, %r405;
	@%p970 bra 	$L__BB2_451;
	setp.lt.s32 	%p971, %r4, 1;
	add.s32 	%r406, %r6200, %r2;
	@%p971 bra 	$L__BB2_451;
	add.s32 	%r407, %r4, -1;
	and.b32  	%r408, %r4, 3;
	and.b32  	%r409, %r4, 2147483644;
	mov.u32 	%r6201, %r52;
$L__BB2_438:
	add.s32 	%r5474, %r406, %r6201;
	mul.lo.s32 	%r412, %r53, %r5474;
	setp.eq.s32 	%p972, %r412, 0;
	mov.b64 	%rd2136, 1;
	@%p972 bra 	$L__BB2_443;
	cvt.s64.s32 	%rd2134, %r412;
	mov.b64 	%rd2135, 48271;
	mov.b64 	%rd2136, 1;
$L__BB2_440:
	and.b64  	%rd1721, %rd2134, 1;
	setp.eq.b64 	%p973, %rd1721, 1;
	not.pred 	%p974, %p973;
	@%p974 bra 	$L__BB2_442;
	mul.lo.s64 	%rd1722, %rd2136, %rd2135;
	mul.hi.u64 	%rd1723, %rd1722, 8589934597;
	sub.s64 	%rd1724, %rd1722, %rd1723;
	shr.u64 	%rd1725, %rd1724, 1;
	add.s64 	%rd1726, %rd1725, %rd1723;
	shr.u64 	%rd1727, %rd1726, 30;
	mul.lo.s64 	%rd1728, %rd1727, 2147483647;
	sub.s64 	%rd2136, %rd1722, %rd1728;
$L__BB2_442:
	shr.u64 	%rd586, %rd2134, 1;
	mul.lo.s64 	%rd1729, %rd2135, %rd2135;
	mul.hi.u64 	%rd1730, %rd1729, -9223372032559808509;
	shr.u64 	%rd1731, %rd1730, 30;
	mul.lo.s64 	%rd1732, %rd1731, 2147483647;
	sub.s64 	%rd2135, %rd1729, %rd1732;
	setp.gt.u64 	%p975, %rd2134, 1;
	mov.u64 	%rd2134, %rd586;
	@%p975 bra 	$L__BB2_440;
$L__BB2_443:
	setp.lt.u32 	%p976, %r407, 3;
	mul.lo.s64 	%rd1735, %rd2136, %rd35;
	mul.hi.u64 	%rd1736, %rd1735, 8589934597;
	sub.s64 	%rd1737, %rd1735, %rd1736;
	shr.u64 	%rd1738, %rd1737, 1;
	add.s64 	%rd1739, %rd1738, %rd1736;
	shr.u64 	%rd1740, %rd1739, 30;
	cvt.u32.u64 	%r5475, %rd1740;
	mov.b64 	%rd1741, 2147483647;
	cvt.u32.u64 	%r5476, %rd1741;
	mul.lo.s32 	%r5477, %r5475, %r5476;
	cvt.u32.u64 	%r5478, %rd1735;
	sub.s32 	%r6205, %r5478, %r5477;
	mov.b64 	%rd2141, 0;
	@%p976 bra 	$L__BB2_446;
	mov.b32 	%r6204, 0;
	mov.b64 	%rd2141, 0;
$L__BB2_445:
	mul.hi.u32 	%r5480, %r6205, -1131474031;
	shr.u32 	%r5481, %r5480, 15;
	mul.lo.s32 	%r5482, %r5481, 44488;
	sub.s32 	%r5483, %r6205, %r5482;
	mul.lo.s32 	%r5484, %r5483, 48271;
	mul.lo.s32 	%r5485, %r5481, 3399;
	setp.lt.u32 	%p977, %r5484, %r5485;
	xor.b32  	%r5486, %r5485, 2147483647;
	neg.s32 	%r5487, %r5485;
	selp.b32 	%r5488, %r5486, %r5487, %p977;
	add.s32 	%r5489, %r5488, %r5484;
	add.s32 	%r5490, %r5489, -1;
	cvt.rn.f64.u32 	%fd1345, %r5490;
	div.rn.f64 	%fd1346, %fd1345, 0d41DFFFFFFF800000;
	mul.hi.u32 	%r5491, %r5489, -1131474031;
	shr.u32 	%r5492, %r5491, 15;
	mul.lo.s32 	%r5493, %r5492, 44488;
	sub.s32 	%r5494, %r5489, %r5493;
	mul.lo.s32 	%r5495, %r5494, 48271;
	mul.lo.s32 	%r5496, %r5492, 3399;
	setp.lt.u32 	%p978, %r5495, %r5496;
	xor.b32  	%r5497, %r5496, 2147483647;
	neg.s32 	%r5498, %r5496;
	selp.b32 	%r5499, %r5497, %r5498, %p978;
	add.s32 	%r5500, %r5499, %r5495;
	add.s32 	%r5501, %r5500, -1;
	cvt.rn.f64.u32 	%fd1347, %r5501;
	div.rn.f64 	%fd1348, %fd1347, 0d41DFFFFFFF800000;
	mul.f64 	%fd1349, %fd1348, %fd1348;
	fma.rn.f64 	%fd1350, %fd1346, %fd1346, %fd1349;
	setp.le.f64 	%p979, %fd1350, 0d3FF0000000000000;
	selp.u64 	%rd1743, 1, 0, %p979;
	add.s64 	%rd1744, %rd2141, %rd1743;
	mul.hi.u32 	%r5502, %r5500, -1131474031;
	shr.u32 	%r5503, %r5502, 15;
	mul.lo.s32 	%r5504, %r5503, 44488;
	sub.s32 	%r5505, %r5500, %r5504;
	mul.lo.s32 	%r5506, %r5505, 48271;
	mul.lo.s32 	%r5507, %r5503, 3399;
	setp.lt.u32 	%p980, %r5506, %r5507;
	xor.b32  	%r5508, %r5507, 2147483647;
	neg.s32 	%r5509, %r5507;
	selp.b32 	%r5510, %r5508, %r5509, %p980;
	add.s32 	%r5511, %r5510, %r5506;
	add.s32 	%r5512, %r5511, -1;
	cvt.rn.f64.u32 	%fd1351, %r5512;
	div.rn.f64 	%fd1352, %fd1351, 0d41DFFFFFFF800000;
	mul.hi.u32 	%r5513, %r5511, -1131474031;
	shr.u32 	%r5514, %r5513, 15;
	mul.lo.s32 	%r5515, %r5514, 44488;
	sub.s32 	%r5516, %r5511, %r5515;
	mul.lo.s32 	%r5517, %r5516, 48271;
	mul.lo.s32 	%r5518, %r5514, 3399;
	setp.lt.u32 	%p981, %r5517, %r5518;
	xor.b32  	%r5519, %r5518, 2147483647;
	neg.s32 	%r5520, %r5518;
	selp.b32 	%r5521, %r5519, %r5520, %p981;
	add.s32 	%r5522, %r5521, %r5517;
	add.s32 	%r5523, %r5522, -1;
	cvt.rn.f64.u32 	%fd1353, %r5523;
	div.rn.f64 	%fd1354, %fd1353, 0d41DFFFFFFF800000;
	mul.f64 	%fd1355, %fd1354, %fd1354;
	fma.rn.f64 	%fd1356, %fd1352, %fd1352, %fd1355;
	setp.le.f64 	%p982, %fd1356, 0d3FF0000000000000;
	selp.u64 	%rd1745, 1, 0, %p982;
	add.s64 	%rd1746, %rd1744, %rd1745;
	mul.hi.u32 	%r5524, %r5522, -1131474031;
	shr.u32 	%r5525, %r5524, 15;
	mul.lo.s32 	%r5526, %r5525, 44488;
	sub.s32 	%r5527, %r5522, %r5526;
	mul.lo.s32 	%r5528, %r5527, 48271;
	mul.lo.s32 	%r5529, %r5525, 3399;
	setp.lt.u32 	%p983, %r5528, %r5529;
	xor.b32  	%r5530, %r5529, 2147483647;
	neg.s32 	%r5531, %r5529;
	selp.b32 	%r5532, %r5530, %r5531, %p983;
	add.s32 	%r5533, %r5532, %r5528;
	add.s32 	%r5534, %r5533, -1;
	cvt.rn.f64.u32 	%fd1357, %r5534;
	div.rn.f64 	%fd1358, %fd1357, 0d41DFFFFFFF800000;
	mul.hi.u32 	%r5535, %r5533, -1131474031;
	shr.u32 	%r5536, %r5535, 15;
	mul.lo.s32 	%r5537, %r5536, 44488;
	sub.s32 	%r5538, %r5533, %r5537;
	mul.lo.s32 	%r5539, %r5538, 48271;
	mul.lo.s32 	%r5540, %r5536, 3399;
	setp.lt.u32 	%p984, %r5539, %r5540;
	xor.b32  	%r5541, %r5540, 2147483647;
	neg.s32 	%r5542, %r5540;
	selp.b32 	%r5543, %r5541, %r5542, %p984;
	add.s32 	%r5544, %r5543, %r5539;
	add.s32 	%r5545, %r5544, -1;
	cvt.rn.f64.u32 	%fd1359, %r5545;
	div.rn.f64 	%fd1360, %fd1359, 0d41DFFFFFFF800000;
	mul.f64 	%fd1361, %fd1360, %fd1360;
	fma.rn.f64 	%fd1362, %fd1358, %fd1358, %fd1361;
	setp.le.f64 	%p985, %fd1362, 0d3FF0000000000000;
	selp.u64 	%rd1747, 1, 0, %p985;
	add.s64 	%rd1748, %rd1746, %rd1747;
	mul.hi.u32 	%r5546, %r5544, -1131474031;
	shr.u32 	%r5547, %r5546, 15;
	mul.lo.s32 	%r5548, %r5547, 44488;
	sub.s32 	%r5549, %r5544, %r5548;
	mul.lo.s32 	%r5550, %r5549, 48271;
	mul.lo.s32 	%r5551, %r5547, 3399;
	setp.lt.u32 	%p986, %r5550, %r5551;
	xor.b32  	%r5552, %r5551, 2147483647;
	neg.s32 	%r5553, %r5551;
	selp.b32 	%r5554, %r5552, %r5553, %p986;
	add.s32 	%r5555, %r5554, %r5550;
	add.s32 	%r5556, %r5555, -1;
	cvt.rn.f64.u32 	%fd1363, %r5556;
	div.rn.f64 	%fd1364, %fd1363, 0d41DFFFFFFF800000;
	mul.hi.u32 	%r5557, %r5555, -1131474031;
	shr.u32 	%r5558, %r5557, 15;
	mul.lo.s32 	%r5559, %r5558, 44488;
	sub.s32 	%r5560, %r5555, %r5559;
	mul.lo.s32 	%r5561, %r5560, 48271;
	mul.lo.s32 	%r5562, %r5558, 3399;
	setp.lt.u32 	%p987, %r5561, %r5562;
	xor.b32  	%r5563, %r5562, 2147483647;
	neg.s32 	%r5564, %r5562;
	selp.b32 	%r5565, %r5563, %r5564, %p987;
	add.s32 	%r6205, %r5565, %r5561;
	add.s32 	%r5566, %r6205, -1;
	cvt.rn.f64.u32 	%fd1365, %r5566;
	div.rn.f64 	%fd1366, %fd1365, 0d41DFFFFFFF800000;
	mul.f64 	%fd1367, %fd1366, %fd1366;
	fma.rn.f64 	%fd1368, %fd1364, %fd1364, %fd1367;
	setp.le.f64 	%p988, %fd1368, 0d3FF0000000000000;
	selp.u64 	%rd1749, 1, 0, %p988;
	add.s64 	%rd2141, %rd1748, %rd1749;
	add.s32 	%r6204, %r6204, 4;
	setp.ne.s32 	%p989, %r6204, %r409;
	@%p989 bra 	$L__BB2_445;
$L__BB2_446:
	setp.eq.s32 	%p990, %r408, 0;
	@%p990 bra 	$L__BB2_450;
	setp.eq.s32 	%p991, %r408, 1;
	mul.hi.u32 	%r5567, %r6205, -1131474031;
	shr.u32 	%r5568, %r5567, 15;
	mul.lo.s32 	%r5569, %r5568, 44488;
	sub.s32 	%r5570, %r6205, %r5569;
	mul.lo.s32 	%r5571, %r5570, 48271;
	mul.lo.s32 	%r5572, %r5568, 3399;
	setp.lt.u32 	%p992, %r5571, %r5572;
	xor.b32  	%r5573, %r5572, 2147483647;
	neg.s32 	%r5574, %r5572;
	selp.b32 	%r5575, %r5573, %r5574, %p992;
	add.s32 	%r5576, %r5575, %r5571;
	add.s32 	%r5577, %r5576, -1;
	cvt.rn.f64.u32 	%fd1369, %r5577;
	div.rn.f64 	%fd1370, %fd1369, 0d41DFFFFFFF800000;
	mul.hi.u32 	%r5578, %r5576, -1131474031;
	shr.u32 	%r5579, %r5578, 15;
	mul.lo.s32 	%r5580, %r5579, 44488;
	sub.s32 	%r5581, %r5576, %r5580;
	mul.lo.s32 	%r5582, %r5581, 48271;
	mul.lo.s32 	%r5583, %r5579, 3399;
	setp.lt.u32 	%p993, %r5582, %r5583;
	xor.b32  	%r5584, %r5583, 2147483647;
	neg.s32 	%r5585, %r5583;
	selp.b32 	%r5586, %r5584, %r5585, %p993;
	add.s32 	%r419, %r5586, %r5582;
	add.s32 	%r5587, %r419, -1;
	cvt.rn.f64.u32 	%fd1371, %r5587;
	div.rn.f64 	%fd1372, %fd1371, 0d41DFFFFFFF800000;
	mul.f64 	%fd1373, %fd1372, %fd1372;
	fma.rn.f64 	%fd1374, %fd1370, %fd1370, %fd1373;
	setp.le.f64 	%p994, %fd1374, 0d3FF0000000000000;
	selp.u64 	%rd1750, 1, 0, %p994;
	add.s64 	%rd2141, %rd2141, %rd1750;
	@%p991 bra 	$L__BB2_450;
	setp.eq.s32 	%p995, %r408, 2;
	mul.hi.u32 	%r5588, %r419, -1131474031;
	shr.u32 	%r5589, %r5588, 15;
	mul.lo.s32 	%r5590, %r5589, 44488;
	sub.s32 	%r5591, %r419, %r5590;
	mul.lo.s32 	%r5592, %r5591, 48271;
	mul.lo.s32 	%r5593, %r5589, 3399;
	setp.lt.u32 	%p996, %r5592, %r5593;
	xor.b32  	%r5594, %r5593, 2147483647;
	neg.s32 	%r5595, %r5593;
	selp.b32 	%r5596, %r5594, %r5595, %p996;
	add.s32 	%r5597, %r5596, %r5592;
	add.s32 	%r5598, %r5597, -1;
	cvt.rn.f64.u32 	%fd1375, %r5598;
	div.rn.f64 	%fd1376, %fd1375, 0d41DFFFFFFF800000;
	mul.hi.u32 	%r5599, %r5597, -1131474031;
	shr.u32 	%r5600, %r5599, 15;
	mul.lo.s32 	%r5601, %r5600, 44488;
	sub.s32 	%r5602, %r5597, %r5601;
	mul.lo.s32 	%r5603, %r5602, 48271;
	mul.lo.s32 	%r5604, %r5600, 3399;
	setp.lt.u32 	%p997, %r5603, %r5604;
	xor.b32  	%r5605, %r5604, 2147483647;
	neg.s32 	%r5606, %r5604;
	selp.b32 	%r5607, %r5605, %r5606, %p997;
	add.s32 	%r420, %r5607, %r5603;
	add.s32 	%r5608, %r420, -1;
	cvt.rn.f64.u32 	%fd1377, %r5608;
	div.rn.f64 	%fd1378, %fd1377, 0d41DFFFFFFF800000;
	mul.f64 	%fd1379, %fd1378, %fd1378;
	fma.rn.f64 	%fd1380, %fd1376, %fd1376, %fd1379;
	setp.le.f64 	%p998, %fd1380, 0d3FF0000000000000;
	selp.u64 	%rd1751, 1, 0, %p998;
	add.s64 	%rd2141, %rd2141, %rd1751;
	@%p995 bra 	$L__BB2_450;
	mul.hi.u32 	%r5609, %r420, -1131474031;
	shr.u32 	%r5610, %r5609, 15;
	mul.lo.s32 	%r5611, %r5610, 44488;
	sub.s32 	%r5612, %r420, %r5611;
	mul.lo.s32 	%r5613, %r5612, 48271;
	mul.lo.s32 	%r5614, %r5610, 3399;
	setp.lt.u32 	%p999, %r5613, %r5614;
	xor.b32  	%r5615, %r5614, 2147483647;
	neg.s32 	%r5616, %r5614;
	selp.b32 	%r5617, %r5615, %r5616, %p999;
	add.s32 	%r5618, %r5617, %r5613;
	add.s32 	%r5619, %r5618, -1;
	cvt.rn.f64.u32 	%fd1381, %r5619;
	div.rn.f64 	%fd1382, %fd1381, 0d41DFFFFFFF800000;
	mul.hi.u32 	%r5620, %r5618, -1131474031;
	shr.u32 	%r5621, %r5620, 15;
	mul.lo.s32 	%r5622, %r5621, 44488;
	sub.s32 	%r5623, %r5618, %r5622;
	mul.lo.s32 	%r5624, %r5623, 48271;
	mul.lo.s32 	%r5625, %r5621, 3399;
	setp.lt.u32 	%p1000, %r5624, %r5625;
	xor.b32  	%r5626, %r5625, 2147483647;
	neg.s32 	%r5627, %r5625;
	selp.b32 	%r5628, %r5626, %r5627, %p1000;
	add.s32 	%r5629, %r5628, %r5624;
	add.s32 	%r5630, %r5629, -1;
	cvt.rn.f64.u32 	%fd1383, %r5630;
	div.rn.f64 	%fd1384, %fd1383, 0d41DFFFFFFF800000;
	mul.f64 	%fd1385, %fd1384, %fd1384;
	fma.rn.f64 	%fd1386, %fd1382, %fd1382, %fd1385;
	setp.le.f64 	%p1001, %fd1386, 0d3FF0000000000000;
	selp.u64 	%rd1752, 1, 0, %p1001;
	add.s64 	%rd2141, %rd2141, %rd1752;
$L__BB2_450:
	cvt.u32.u64 	%r5631, %rd2141;
	add.s32 	%r6206, %r6206, %r5631;
	add.s32 	%r6201, %r6201, 256;
	setp.lt.s32 	%p1002, %r6201, %r405;
	@%p1002 bra 	$L__BB2_438;
$L__BB2_451:
	// begin inline asm
	mov.u32 %r5632, %laneid;
	// end inline asm
	mov.b32 	%r5635, 1;
	mov.b32 	%r5656, 31;
	mov.b32 	%r5657, -1;
	// begin inline asm
	shfl.sync.down.b32 %r5633, %r6206, %r5635, %r5656, %r5657;
	// end inline asm
	setp.gt.s32 	%p1003, %r5632, 30;
	selp.b32 	%r5658, 0, %r5633, %p1003;
	add.s32 	%r5639, %r5658, %r6206;
	mov.b32 	%r5640, 2;
	// begin inline asm
	shfl.sync.down.b32 %r5638, %r5639, %r5640, %r5656, %r5657;
	// end inline asm
	setp.gt.s32 	%p1004, %r5632, 29;
	selp.b32 	%r5659, 0, %r5638, %p1004;
	add.s32 	%r5644, %r5639, %r5659;
	mov.b32 	%r5645, 4;
	// begin inline asm
	shfl.sync.down.b32 %r5643, %r5644, %r5645, %r5656, %r5657;
	// end inline asm
	setp.gt.s32 	%p1005, %r5632, 27;
	selp.b32 	%r5660, 0, %r5643, %p1005;
	add.s32 	%r5649, %r5644, %r5660;
	mov.b32 	%r5650, 8;
	// begin inline asm
	shfl.sync.down.b32 %r5648, %r5649, %r5650, %r5656, %r5657;
	// end inline asm
	setp.gt.s32 	%p1006, %r5632, 23;
	selp.b32 	%r5661, 0, %r5648, %p1006;
	add.s32 	%r5654, %r5649, %r5661;
	mov.b32 	%r5655, 16;
	// begin inline asm
	shfl.sync.down.b32 %r5653, %r5654, %r5655, %r5656, %r5657;
	// end inline asm
	setp.gt.s32 	%p1007, %r5632, 15;
	selp.b32 	%r5662, 0, %r5653, %p1007;
	add.s32 	%r6207, %r5654, %r5662;
	setp.ne.s32 	%p1008, %r5632, 0;
	@%p1008 bra 	$L__BB2_453;
	shr.u32 	%r5663, %r52, 3;
	and.b32  	%r5664, %r5663, 124;
	mov.u32 	%r5665, _ZZN3cub18CUB_300001_SM_10006detail6reduce18DeviceReduceKernelINS2_10policy_hubIijN4cuda3std3__44plusIiEEE10Policy1000EN6thrust24THRUST_300001_SM_1000_NS17counting_iteratorIiNSD_11use_defaultESF_SF_EEjS9_i12MonteCarloPiEEvT0_PT3_T1_NS0_13GridEvenShareISL_EET2_T4_E12temp_storage;
	add.s32 	%r5666, %r5665, %r5664;
	st.shared.u32 	[%r5666+8], %r6207;
$L__BB2_453:
	bar.sync 	0;
	setp.ne.s32 	%p1009, %r52, 0;
	@%p1009 bra 	$L__BB2_455;
	ld.shared.u32 	%r5667, [_ZZN3cub18CUB_300001_SM_10006detail6reduce18DeviceReduceKernelINS2_10policy_hubIijN4cuda3std3__44plusIiEEE10Policy1000EN6thrust24THRUST_300001_SM_1000_NS17counting_iteratorIiNSD_11use_defaultESF_SF_EEjS9_i12MonteCarloPiEEvT0_PT3_T1_NS0_13GridEvenShareISL_EET2_T4_E12temp_storage+12];
	add.s32 	%r5668, %r5667, %r6207;
	ld.shared.u32 	%r5669, [_ZZN3cub18CUB_300001_SM_10006detail6reduce18DeviceReduceKernelINS2_10policy_hubIijN4cuda3std3__44plusIiEEE10Policy1000EN6thrust24THRUST_300001_SM_1000_NS17counting_iteratorIiNSD_11use_defaultESF_SF_EEjS9_i12MonteCarloPiEEvT0_PT3_T1_NS0_13GridEvenShareISL_EET2_T4_E12temp_storage+16];
	add.s32 	%r5670, %r5668, %r5669;
	ld.shared.u32 	%r5671, [_ZZN3cub18CUB_300001_SM_10006detail6reduce18DeviceReduceKernelINS2_10policy_hubIijN4cuda3std3__44plusIiEEE10Policy1000EN6thrust24THRUST_300001_SM_1000_NS17counting_iteratorIiNSD_11use_defaultESF_SF_EEjS9_i12MonteCarloPiEEvT0_PT3_T1_NS0_13GridEvenShareISL_EET2_T4_E12temp_storage+20];
	add.s32 	%r5672, %r5670, %r5671;
	ld.shared.u32 	%r5673, [_ZZN3cub18CUB_300001_SM_10006detail6reduce18DeviceReduceKernelINS2_10policy_hubIijN4cuda3std3__44plusIiEEE10Policy1000EN6thrust24THRUST_300001_SM_1000_NS17counting_iteratorIiNSD_11use_defaultESF_SF_EEjS9_i12MonteCarloPiEEvT0_PT3_T1_NS0_13GridEvenShareISL_EET2_T4_E12temp_storage+24];
	add.s32 	%r5674, %r5672, %r5673;
	ld.shared.u32 	%r5675, [_ZZN3cub18CUB_300001_SM_10006detail6reduce18DeviceReduceKernelINS2_10policy_hubIijN4cuda3std3__44plusIiEEE10Policy1000EN6thrust24THRUST_300001_SM_1000_NS17counting_iteratorIiNSD_11use_defaultESF_SF_EEjS9_i12MonteCarloPiEEvT0_PT3_T1_NS0_13GridEvenShareISL_EET2_T4_E12temp_storage+28];
	add.s32 	%r5676, %r5674, %r5675;
	ld.shared.u32 	%r5677, [_ZZN3cub18CUB_300001_SM_10006detail6reduce18DeviceReduceKernelINS2_10policy_hubIijN4cuda3std3__44plusIiEEE10Policy1000EN6thrust24THRUST_300001_SM_1000_NS17counting_iteratorIiNSD_11use_defaultESF_SF_EEjS9_i12MonteCarloPiEEvT0_PT3_T1_NS0_13GridEvenShareISL_EET2_T4_E12temp_storage+32];
	add.s32 	%r5678, %r5676, %r5677;
	ld.shared.u32 	%r5679, [_ZZN3cub18CUB_300001_SM_10006detail6reduce18DeviceReduceKernelINS2_10policy_hubIijN4cuda3std3__44plusIiEEE10Policy1000EN6thrust24THRUST_300001_SM_1000_NS17counting_iteratorIiNSD_11use_defaultESF_SF_EEjS9_i12MonteCarloPiEEvT0_PT3_T1_NS0_13GridEvenShareISL_EET2_T4_E12temp_storage+36];
	add.s32 	%r6207, %r5678, %r5679;
$L__BB2_455:
	mov.u32 	%r6084, %tid.x;
	setp.ne.s32 	%p1091, %r6084, 0;
	@%p1091 bra 	$L__BB2_457;
	ld.param.u64 	%rd1825, [_ZN3cub18CUB_300001_SM_10006detail6reduce18DeviceReduceKernelINS2_10policy_hubIijN4cuda3std3__44plusIiEEE10Policy1000EN6thrust24THRUST_300001_SM_1000_NS17counting_iteratorIiNSD_11use_defaultESF_SF_EEjS9_i12MonteCarloPiEEvT0_PT3_T1_NS0_13GridEvenShareISL_EET2_T4__param_1];
	cvta.to.global.u64 	%rd1822, %rd1825;
	mul.wide.u32 	%rd1823, %r5, 4;
	add.s64 	%rd1824, %rd1822, %rd1823;
	st.global.u32 	[%rd1824], %r6207;
$L__BB2_457:
	ret;

}
	// .globl	_ZN3cub18CUB_300001_SM_10006detail6reduce28DeviceReduceSingleTileKernelINS2_10policy_hubIijN4cuda3std3__44plusIiEEE10Policy1000EPiSC_iS9_iiNS7_10__identityEEEvT0_T1_T2_T3_T4_T6_
.visible .entry _ZN3cub18CUB_300001_SM_10006detail6reduce28DeviceReduceSingleTileKernelINS2_10policy_hubIijN4cuda3std3__44plusIiEEE10Policy1000EPiSC_iS9_iiNS7_10__identityEEEvT0_T1_T2_T3_T4_T6_(
	.param .u64 .ptr .align 1 _ZN3cub18CUB_300001_SM_10006detail6reduce28DeviceReduceSingleTileKernelINS2_10policy_hubIijN4cuda3std3__44plusIiEEE10Policy1000EPiSC_iS9_iiNS7_10__identityEEEvT0_T1_T2_T3_T4_T6__param_0,
	.param .u64 .ptr .align 1 _ZN3cub18CUB_300001_SM_10006detail6reduce28DeviceReduceSingleTileKernelINS2_10policy_hubIijN4cuda3std3__44plusIiEEE10Policy1000EPiSC_iS9_iiNS7_10__identityEEEvT0_T1_T2_T3_T4_T6__param_1,
	.param .u32 _ZN3cub18CUB_300001_SM_10006detail6reduce28DeviceReduceSingleTileKernelINS2_10policy_hubIijN4cuda3std3__44plusIiEEE10Policy1000EPiSC_iS9_iiNS7_10__identityEEEvT0_T1_T2_T3_T4_T6__param_2,
	.param .align 1 .b8 _ZN3cub18CUB_300001_SM_10006detail6reduce28DeviceReduceSingleTileKernelINS2_10policy_hubIijN4cuda3std3__44plusIiEEE10Policy1000EPiSC_iS9_iiNS7_10__identityEEEvT0_T1_T2_T3_T4_T6__param_3[1],
	.param .u32 _ZN3cub18CUB_300001_SM_10006detail6reduce28DeviceReduceSingleTileKernelINS2_10policy_hubIijN4cuda3std3__44plusIiEEE10Policy1000EPiSC_iS9_iiNS7_10__identityEEEvT0_T1_T2_T3_T4_T6__param_4,
	.param .align 1 .b8 _ZN3cub18CUB_300001_SM_10006detail6reduce28DeviceReduceSingleTileKernelINS2_10policy_hubIijN4cuda3std3__44plusIiEEE10Policy1000EPiSC_iS9_iiNS7_10__identityEEEvT0_T1_T2_T3_T4_T6__param_5[1]
)
.maxntid 256
.minnctapersm 1
{
	.reg .pred 	%p<97>;
	.reg .b32 	%r<687>;
	.reg .b64 	%rd<125>;
	// demoted variable
	.shared .align 4 .b8 _ZZN3cub18CUB_300001_SM_10006detail6reduce28DeviceReduceSingleTileKernelINS2_10policy_hubIijN4cuda3std3__44plusIiEEE10Policy1000EPiSC_iS9_iiNS7_10__identityEEEvT0_T1_T2_T3_T4_T6_E12temp_storage[44];
	ld.param.u64 	%rd16, [_ZN3cub18CUB_300001_SM_10006detail6reduce28DeviceReduceSingleTileKernelINS2_10policy_hubIijN4cuda3std3__44plusIiEEE10Policy1000EPiSC_iS9_iiNS7_10__identityEEEvT0_T1_T2_T3_T4_T6__param_0];
	ld.param.u64 	%rd17, [_ZN3cub18CUB_300001_SM_10006detail6reduce28DeviceReduceSingleTileKernelINS2_10policy_hubIijN4cuda3std3__44plusIiEEE10Policy1000EPiSC_iS9_iiNS7_10__identityEEEvT0_T1_T2_T3_T4_T6__param_1];
	ld.param.u32 	%r120, [_ZN3cub18CUB_300001_SM_10006detail6reduce28DeviceReduceSingleTileKernelINS2_10policy_hubIijN4cuda3std3__44plusIiEEE10Policy1000EPiSC_iS9_iiNS7_10__identityEEEvT0_T1_T2_T3_T4_T6__param_2];
	ld.param.u32 	%r121, [_ZN3cub18CUB_300001_SM_10006detail6reduce28DeviceReduceSingleTileKernelINS2_10policy_hubIijN4cuda3std3__44plusIiEEE10Policy1000EPiSC_iS9_iiNS7_10__identityEEEvT0_T1_T2_T3_T4_T6__param_4];
	cvta.to.global.u64 	%rd1, %rd17;
	setp.ne.s32 	%p1, %r120, 0;
	@%p1 bra 	$L__BB3_3;
	mov.u32 	%r633, %tid.x;
	setp.ne.s32 	%p96, %r633, 0;
	@%p96 bra 	$L__BB3_74;
	st.global.u32 	[%rd1], %r121;
	bra.uni 	$L__BB3_74;
$L__BB3_3:
	and.b64  	%rd18, %rd16, 15;
	setp.ne.s64 	%p2, %rd18, 0;
	@%p2 bra 	$L__BB3_38;
	setp.gt.s32 	%p49, %r120, 4095;
	@%p49 bra 	$L__BB3_22;
	mov.u32 	%r1, %tid.x;
	setp.ge.s32 	%p66, %r1, %r120;
	mov.b32 	%r644, 0;
	mov.u32 	%r639, %r1;
	@%p66 bra 	$L__BB3_7;
	mul.wide.u32 	%rd113, %r1, 4;
	add.s64 	%rd112, %rd16, %rd113;
	// begin inline asm
	ld.global.nc.u32 %r644, [%rd112];
	// end inline asm
	add.s32 	%r639, %r1, 256;
$L__BB3_7:
	setp.ge.s32 	%p67, %r639, %r120;
	@%p67 bra 	$L__BB3_13;
	not.b32 	%r507, %r639;
	add.s32 	%r6, %r120, %r507;
	and.b32  	%r508, %r6, 768;
	setp.eq.s32 	%p68, %r508, 768;
	@%p68 bra 	$L__BB3_11;
	mul.wide.u32 	%rd114, %r639, 4;
	add.s64 	%rd121, %rd16, %rd114;
	shr.u32 	%r509, %r6, 8;
	add.s32 	%r510, %r509, 1;
	and.b32  	%r511, %r510, 3;
	neg.s32 	%r636, %r511;
$L__BB3_10:
	.pragma "nounroll";
	// begin inline asm
	ld.global.nc.u32 %r512, [%rd121];
	// end inline asm
	add.s32 	%r644, %r512, %r644;
	add.s32 	%r639, %r639, 256;
	add.s64 	%rd121, %rd121, 1024;
	add.s32 	%r636, %r636, 1;
	setp.ne.s32 	%p69, %r636, 0;
	@%p69 bra 	$L__BB3_10;
$L__BB3_11:
	setp.lt.u32 	%p70, %r6, 768;
	@%p70 bra 	$L__BB3_13;
$L__BB3_12:
	mul.wide.s32 	%rd120, %r639, 4;
	add.s64 	%rd116, %rd16, %rd120;
	// begin inline asm
	ld.global.nc.u32 %r513, [%rd116];
	// end inline asm
	add.s32 	%r517, %r513, %r644;
	add.s64 	%rd117, %rd116, 1024;
	// begin inline asm
	ld.global.nc.u32 %r514, [%rd117];
	// end inline asm
	add.s32 	%r518, %r514, %r517;
	add.s64 	%rd118, %rd116, 2048;
	// begin inline asm
	ld.global.nc.u32 %r515, [%rd118];
	// end inline asm
	add.s32 	%r519, %r515, %r518;
	add.s64 	%rd119, %rd116, 3072;
	// begin inline asm
	ld.global.nc.u32 %r516, [%rd119];
	// end inline asm
	add.s32 	%r644, %r516, %r519;
	add.s32 	%r639, %r639, 1024;
	setp.lt.s32 	%p71, %r639, %r120;
	@%p71 bra 	$L__BB3_12;
$L__BB3_13:
	setp.lt.s32 	%p72, %r120, 256;
	@%p72 bra 	$L__BB3_18;
	// begin inline asm
	mov.u32 %r583, %laneid;
	// end inline asm
	mov.b32 	%r586, 1;
	mov.b32 	%r607, 31;
	mov.b32 	%r608, -1;
	// begin inline asm
	shfl.sync.down.b32 %r584, %r644, %r586, %r607, %r608;
	// end inline asm
	setp.gt.s32 	%p88, %r583, 30;
	selp.b32 	%r609, 0, %r584, %p88;
	add.s32 	%r590, %r609, %r644;
	mov.b32 	%r591, 2;
	// begin inline asm
	shfl.sync.down.b32 %r589, %r590, %r591, %r607, %r608;
	// end inline asm
	setp.gt.s32 	%p89, %r583, 29;
	selp.b32 	%r610, 0, %r589, %p89;
	add.s32 	%r595, %r590, %r610;
	mov.b32 	%r596, 4;
	// begin inline asm
	shfl.sync.down.b32 %r594, %r595, %r596, %r607, %r608;
	// end inline asm
	setp.gt.s32 	%p90, %r583, 27;
	selp.b32 	%r611, 0, %r594, %p90;
	add.s32 	%r600, %r595, %r611;
	mov.b32 	%r601, 8;
	// begin inline asm
	shfl.sync.down.b32 %r599, %r600, %r601, %r607, %r608;
	// end inline asm
	setp.gt.s32 	%p91, %r583, 23;
	selp.b32 	%r612, 0, %r599, %p91;
	add.s32 	%r605, %r600, %r612;
	mov.b32 	%r606, 16;
	// begin inline asm
	shfl.sync.down.b32 %r604, %r605, %r606, %r607, %r608;
	// end inline asm
	setp.gt.s32 	%p92, %r583, 15;
	selp.b32 	%r613, 0, %r604, %p92;
	add.s32 	%r686, %r605, %r613;
	setp.ne.s32 	%p93, %r583, 0;
	@%p93 bra 	$L__BB3_16;
	shr.u32 	%r614, %r1, 3;
	and.b32  	%r615, %r614, 124;
	mov.u32 	%r616, _ZZN3cub18CUB_300001_SM_10006detail6reduce28DeviceReduceSingleTileKernelINS2_10policy_hubIijN4cuda3std3__44plusIiEEE10Policy1000EPiSC_iS9_iiNS7_10__identityEEEvT0_T1_T2_T3_T4_T6_E12temp_storage;
	add.s32 	%r617, %r616, %r615;
	st.shared.u32 	[%r617+8], %r686;
$L__BB3_16:
	bar.sync 	0;
	setp.ne.s32 	%p94, %r1, 0;
	@%p94 bra 	$L__BB3_72;
	ld.shared.u32 	%r618, [_ZZN3cub18CUB_300001_SM_10006detail6reduce28DeviceReduceSingleTileKernelINS2_10policy_hubIijN4cuda3std3__44plusIiEEE10Policy1000EPiSC_iS9_iiNS7_10__identityEEEvT0_T1_T2_T3_T4_T6_E12temp_storage+12];
	add.s32 	%r619, %r618, %r686;
	ld.shared.u32 	%r620, [_ZZN3cub18CUB_300001_SM_10006detail6reduce28DeviceReduceSingleTileKernelINS2_10policy_hubIijN4cuda3std3__44plusIiEEE10Policy1000EPiSC_iS9_iiNS7_10__identityEEEvT0_T1_T2_T3_T4_T6_E12temp_storage+16];
	add.s32 	%r621, %r619, %r620;
	ld.shared.u32 	%r622, [_ZZN3cub18CUB_300001_SM_10006detail6reduce28DeviceReduceSingleTileKernelINS2_10policy_hubIijN4cuda3std3__44plusIiEEE10Policy1000EPiSC_iS9_iiNS7_10__identityEEEvT0_T1_T2_T3_T4_T6_E12temp_storage+20];
	add.s32 	%r623, %r621, %r622;
	ld.shared.u32 	%r624, [_ZZN3cub18CUB_300001_SM_10006detail6reduce28DeviceReduceSingleTileKernelINS2_10policy_hubIijN4cuda3std3__44plusIiEEE10Policy1000EPiSC_iS9_iiNS7_10__identityEEEvT0_T1_T2_T3_T4_T6_E12temp_storage+24];
	add.s32 	%r625, %r623, %r624;
	ld.shared.u32 	%r626, [_ZZN3cub18CUB_300001_SM_10006detail6reduce28DeviceReduceSingleTileKernelINS2_10policy_hubIijN4cuda3std3__44plusIiEEE10Policy1000EPiSC_iS9_iiNS7_10__identityEEEvT0_T1_T2_T3_T4_T6_E12temp_storage+28];
	add.s32 	%r627, %r625, %r626;
	ld.shared.u32 	%r628, [_ZZN3cub18CUB_300001_SM_10006detail6reduce28DeviceReduceSingleTileKernelINS2_10policy_hubIijN4cuda3std3__44plusIiEEE10Policy1000EPiSC_iS9_iiNS7_10__identityEEEvT0_T1_T2_T3_T4_T6_E12temp_storage+32];
	add.s32 	%r629, %r627, %r628;
	ld.shared.u32 	%r630, [_ZZN3cub18CUB_300001_SM_10006detail6reduce28DeviceReduceSingleTileKernelINS2_10policy_hubIijN4cuda3std3__44plusIiEEE10Policy1000EPiSC_iS9_iiNS7_10__identityEEEvT0_T1_T2_T3_T4_T6_E12temp_storage+36];
	add.s32 	%r686, %r629, %r630;
	bra.uni 	$L__BB3_72;
$L__BB3_18:
	// begin inline asm
	mov.u32 %r520, %laneid;
	// end inline asm
	and.b32  	%r546, %r1, 992;
	add.s32 	%r547, %r546, 32;
	setp.gt.s32 	%p73, %r547, %r120;
	not.b32 	%r548, %r546;
	add.s32 	%r549, %r120, %r548;
	selp.b32 	%r544, %r549, 31, %p73;
	mov.b32 	%r523, 1;
	mov.b32 	%r545, -1;
	// begin inline asm
	shfl.sync.down.b32 %r521, %r644, %r523, %r544, %r545;
	// end inline asm
	setp.lt.s32 	%p74, %r520, %r544;
	selp.b32 	%r550, %r521, 0, %p74;
	add.s32 	%r527, %r550, %r644;
	mov.b32 	%r528, 2;
	// begin inline asm
	shfl.sync.down.b32 %r526, %r527, %r528, %r544, %r545;
	// end inline asm
	add.s32 	%r551, %r520, 2;
	setp.gt.s32 	%p75, %r551, %r544;
	selp.b32 	%r552, 0, %r526, %p75;
	add.s32 	%r532, %r527, %r552;
	mov.b32 	%r533, 4;
	// begin inline asm
	shfl.sync.down.b32 %r531, %r532, %r533, %r544, %r545;
	// end inline asm
	add.s32 	%r553, %r520, 4;
	setp.gt.s32 	%p76, %r553, %r544;
	selp.b32 	%r554, 0, %r531, %p76;
	add.s32 	%r537, %r532, %r554;
	mov.b32 	%r538, 8;
	// begin inline asm
	shfl.sync.down.b32 %r536, %r537, %r538, %r544, %r545;
	// end inline asm
	add.s32 	%r555, %r520, 8;
	setp.gt.s32 	%p77, %r555, %r544;
	selp.b32 	%r556, 0, %r536, %p77;
	add.s32 	%r542, %r537, %r556;
	mov.b32 	%r543, 16;
	// begin inline asm
	shfl.sync.down.b32 %r541, %r542, %r543, %r544, %r545;
	// end inline asm
	add.s32 	%r557, %r520, 16;
	setp.gt.s32 	%p78, %r557, %r544;
	selp.b32 	%r558, 0, %r541, %p78;
	add.s32 	%r686, %r542, %r558;
	setp.ne.s32 	%p79, %r520, 0;
	@%p79 bra 	$L__BB3_20;
	shr.u32 	%r559, %r1, 3;
	and.b32  	%r560, %r559, 124;
	mov.u32 	%r561, _ZZN3cub18CUB_300001_SM_10006detail6reduce28DeviceReduceSingleTileKernelINS2_10policy_hubIijN4cuda3std3__44plusIiEEE10Policy1000EPiSC_iS9_iiNS7_10__identityEEEvT0_T1_T2_T3_T4_T6_E12temp_storage;
	add.s32 	%r562, %r561, %r560;
	st.shared.u32 	[%r562+8], %r686;
$L__BB3_20:
	bar.sync 	0;
	setp.ne.s32 	%p80, %r1, 0;
	@%p80 bra 	$L__BB3_72;
	setp.gt.s32 	%p81, %r120, 32;
	ld.shared.u32 	%r563, [_ZZN3cub18CUB_300001_SM_10006detail6reduce28DeviceReduceSingleTileKernelINS2_10policy_hubIijN4cuda3std3__44plusIiEEE10Policy1000EPiSC_iS9_iiNS7_10__identityEEEvT0_T1_T2_T3_T4_T6_E12temp_storage+12];
	selp.b32 	%r564, %r563, 0, %p81;
	add.s32 	%r565, %r564, %r686;
	setp.gt.s32 	%p82, %r120, 64;
	ld.shared.u32 	%r566, [_ZZN3cub18CUB_300001_SM_10006detail6reduce28DeviceReduceSingleTileKernelINS2_10policy_hubIijN4cuda3std3__44plusIiEEE10Policy1000EPiSC_iS9_iiNS7_10__identityEEEvT0_T1_T2_T3_T4_T6_E12temp_storage+16];
	selp.b32 	%r567, %r566, 0, %p82;
	add.s32 	%r568, %r565, %r567;
	setp.gt.s32 	%p83, %r120, 96;
	ld.shared.u32 	%r569, [_ZZN3cub18CUB_300001_SM_10006detail6reduce28DeviceReduceSingleTileKernelINS2_10policy_hubIijN4cuda3std3__44plusIiEEE10Policy1000EPiSC_iS9_iiNS7_10__identityEEEvT0_T1_T2_T3_T4_T6_E12temp_storage+20];
	selp.b32 	%r570, %r569, 0, %p83;
	add.s32 	%r571, %r568, %r570;
	setp.gt.s32 	%p84, %r120, 128;
	ld.shared.u32 	%r572, [_ZZN3cub18CUB_300001_SM_10006detail6reduce28DeviceReduceSingleTileKernelINS2_10policy_hubIijN4cuda3std3__44plusIiEEE10Policy1000EPiSC_iS9_iiNS7_10__identityEEEvT0_T1_T2_T3_T4_T6_E12temp_storage+24];
	selp.b32 	%r573, %r572, 0, %p84;
	add.s32 	%r574, %r571, %r573;
	setp.gt.s32 	%p85, %r120, 160;
	ld.shared.u32 	%r575, [_ZZN3cub18CUB_300001_SM_10006detail6reduce28DeviceReduceSingleTileKernelINS2_10policy_hubIijN4cuda3std3__44plusIiEEE10Policy1000EPiSC_iS9_iiNS7_10__identityEEEvT0_T1_T2_T3_T4_T6_E12temp_storage+28];
	selp.b32 	%r576, %r575, 0, %p85;
	add.s32 	%r577, %r574, %r576;
	setp.gt.s32 	%p86, %r120, 192;
	ld.shared.u32 	%r578, [_ZZN3cub18CUB_300001_SM_10006detail6reduce28DeviceReduceSingleTileKernelINS2_10policy_hubIijN4cuda3std3__44plusIiEEE10Policy1000EPiSC_iS9_iiNS7_10__identityEEEvT0_T1_T2_T3_T4_T6_E12temp_storage+32];
	selp.b32 	%r579, %r578, 0, %p86;
	add.s32 	%r580, %r577, %r579;
	setp.gt.s32 	%p87, %r120, 224;
	ld.shared.u32 	%r581, [_ZZN3cub18CUB_300001_SM_10006detail6reduce28DeviceReduceSingleTileKernelINS2_10policy_hubIijN4cuda3std3__44plusIiEEE10Policy1000EPiSC_iS9_iiNS7_10__identityEEEvT0_T1_T2_T3_T4_T6_E12temp_storage+36];
	selp.b32 	%r582, %r581, 0, %p87;
	add.s32 	%r686, %r580, %r582;
	bra.uni 	$L__BB3_72;
$L__BB3_22:
	mov.u32 	%r26, %tid.x;
	shl.b32 	%r377, %r26, 2;
	mul.wide.u32 	%rd86, %r377, 4;
	add.s64 	%rd76, %rd16, %rd86;
	// begin inline asm
	ld.global.nc.v2.u64 {%rd74, %rd75}, [%rd76];
	// end inline asm
	mov.b64 	{%r378, %r379}, %rd75;
	mov.b64 	{%r380, %r381}, %rd74;
	add.s64 	%rd79, %rd76, 4096;
	// begin inline asm
	ld.global.nc.v2.u64 {%rd77, %rd78}, [%rd79];
	// end inline asm
	mov.b64 	{%r382, %r383}, %rd78;
	mov.b64 	{%r384, %r385}, %rd77;
	add.s64 	%rd82, %rd76, 8192;
	// begin inline asm
	ld.global.nc.v2.u64 {%rd80, %rd81}, [%rd82];
	// end inline asm
	mov.b64 	{%r386, %r387}, %rd81;
	mov.b64 	{%r388, %r389}, %rd80;
	add.s64 	%rd85, %rd76, 12288;
	// begin inline asm
	ld.global.nc.v2.u64 {%rd83, %rd84}, [%rd85];
	// end inline asm
	mov.b64 	{%r390, %r391}, %rd84;
	mov.b64 	{%r392, %r393}, %rd83;
	add.s32 	%r394, %r381, %r380;
	add.s32 	%r395, %r378, %r394;
	add.s32 	%r396, %r379, %r395;
	add.s32 	%r397, %r384, %r396;
	add.s32 	%r398, %r385, %r397;
	add.s32 	%r399, %r382, %r398;
	add.s32 	%r400, %r383, %r399;
	add.s32 	%r401, %r388, %r400;
	add.s32 	%r402, %r389, %r401;
	add.s32 	%r403, %r386, %r402;
	add.s32 	%r404, %r387, %r403;
	add.s32 	%r405, %r392, %r404;
	add.s32 	%r406, %r393, %r405;
	add.s32 	%r407, %r390, %r406;
	add.s32 	%r659, %r391, %r407;
	setp.lt.u32 	%p50, %r120, 8192;
	mov.b32 	%r648, 4096;
	@%p50 bra 	$L__BB3_26;
	add.s32 	%r28, %r120, -4096;
	mov.b32 	%r648, 4096;
$L__BB3_24:
	mul.wide.s32 	%rd99, %r648, 4;
	add.s64 	%rd89, %rd76, %rd99;
	// begin inline asm
	ld.global.nc.v2.u64 {%rd87, %rd88}, [%rd89];
	// end inline asm
	mov.b64 	{%r409, %r410}, %rd88;
	mov.b64 	{%r411, %r412}, %rd87;
	add.s64 	%rd92, %rd89, 4096;
	// begin inline asm
	ld.global.nc.v2.u64 {%rd90, %rd91}, [%rd92];
	// end inline asm
	mov.b64 	{%r413, %r414}, %rd91;
	mov.b64 	{%r415, %r416}, %rd90;
	add.s64 	%rd95, %rd89, 8192;
	// begin inline asm
	ld.global.nc.v2.u64 {%rd93, %rd94}, [%rd95];
	// end inline asm
	mov.b64 	{%r417, %r418}, %rd94;
	mov.b64 	{%r419, %r420}, %rd93;
	add.s64 	%rd98, %rd89, 12288;
	// begin inline asm
	ld.global.nc.v2.u64 {%rd96, %rd97}, [%rd98];
	// end inline asm
	mov.b64 	{%r421, %r422}, %rd97;
	mov.b64 	{%r423, %r424}, %rd96;
	add.s32 	%r425, %r411, %r659;
	add.s32 	%r426, %r412, %r425;
	add.s32 	%r427, %r409, %r426;
	add.s32 	%r428, %r410, %r427;
	add.s32 	%r429, %r415, %r428;
	add.s32 	%r430, %r416, %r429;
	add.s32 	%r431, %r413, %r430;
	add.s32 	%r432, %r414, %r431;
	add.s32 	%r433, %r419, %r432;
	add.s32 	%r434, %r420, %r433;
	add.s32 	%r435, %r417, %r434;
	add.s32 	%r436, %r418, %r435;
	add.s32 	%r437, %r423, %r436;
	add.s32 	%r438, %r424, %r437;
	add.s32 	%r439, %r421, %r438;
	add.s32 	%r659, %r422, %r439;
	sub.s32 	%r440, %r120, %r648;
	setp.lt.s32 	%p51, %r440, 4096;
	@%p51 bra 	$L__BB3_34;
	add.s32 	%r648, %r648, 4096;
	setp.le.s32 	%p52, %r648, %r28;
	@%p52 bra 	$L__BB3_24;
$L__BB3_26:
	setp.le.s32 	%p53, %r120, %r648;
	@%p53 bra 	$L__BB3_34;
	sub.s32 	%r35, %r120, %r648;
	setp.ge.s32 	%p54, %r26, %r35;
	@%p54 bra 	$L__BB3_34;
	not.b32 	%r442, %r26;
	add.s32 	%r443, %r120, %r442;
	sub.s32 	%r36, %r443, %r648;
	and.b32  	%r444, %r36, 768;
	setp.eq.s32 	%p55, %r444, 768;
	mov.u32 	%r653, %r26;
	@%p55 bra 	$L__BB3_31;
	add.s32 	%r650, %r26, %r648;
	shr.u32 	%r445, %r36, 8;
	add.s32 	%r446, %r445, 1;
	and.b32  	%r447, %r446, 3;
	neg.s32 	%r649, %r447;
	mov.u32 	%r653, %r26;
$L__BB3_30:
	.pragma "nounroll";
	mul.wide.u32 	%rd101, %r650, 4;
	add.s64 	%rd100, %rd16, %rd101;
	// begin inline asm
	ld.global.nc.u32 %r448, [%rd100];
	// end inline asm
	add.s32 	%r659, %r448, %r659;
	add.s32 	%r653, %r653, 256;
	add.s32 	%r650, %r650, 256;
	add.s32 	%r649, %r649, 1;
	setp.ne.s32 	%p56, %r649, 0;
	@%p56 bra 	$L__BB3_30;
$L__BB3_31:
	setp.lt.u32 	%p57, %r36, 768;
	@%p57 bra 	$L__BB3_34;
	cvt.u64.u32 	%rd102, %r653;
	cvt.u64.u32 	%rd103, %r648;
	add.s64 	%rd104, %rd102, %rd103;
	shl.b64 	%rd105, %rd104, 2;
	add.s64 	%rd106, %rd105, %rd16;
	add.s64 	%rd122, %rd106, 2048;
	add.s32 	%r656, %r653, %r648;
$L__BB3_33:
	mul.wide.u32 	%rd111, %r656, 4;
	add.s64 	%rd107, %rd16, %rd111;
	// begin inline asm
	ld.global.nc.u32 %r449, [%rd107];
	// end inline asm
	add.s32 	%r453, %r449, %r659;
	add.s64 	%rd108, %rd122, -1024;
	// begin inline asm
	ld.global.nc.u32 %r450, [%rd108];
	// end inline asm
	add.s32 	%r454, %r450, %r453;
	// begin inline asm
	ld.global.nc.u32 %r451, [%rd122];
	// end inline asm
	add.s32 	%r455, %r451, %r454;
	add.s64 	%rd110, %rd122, 1024;
	// begin inline asm
	ld.global.nc.u32 %r452, [%rd110];
	// end inline asm
	add.s32 	%r659, %r452, %r455;
	add.s32 	%r653, %r653, 1024;
	add.s64 	%rd122, %rd122, 4096;
	add.s32 	%r656, %r656, 1024;
	setp.lt.s32 	%p58, %r653, %r35;
	@%p58 bra 	$L__BB3_33;
$L__BB3_34:
	// begin inline asm
	mov.u32 %r456, %laneid;
	// end inline asm
	mov.b32 	%r459, 1;
	mov.b32 	%r480, 31;
	mov.b32 	%r481, -1;
	// begin inline asm
	shfl.sync.down.b32 %r457, %r659, %r459, %r480, %r481;
	// end inline asm
	setp.gt.s32 	%p59, %r456, 30;
	selp.b32 	%r482, 0, %r457, %p59;
	add.s32 	%r463, %r482, %r659;
	mov.b32 	%r464, 2;
	// begin inline asm
	shfl.sync.down.b32 %r462, %r463, %r464, %r480, %r481;
	// end inline asm
	setp.gt.s32 	%p60, %r456, 29;
	selp.b32 	%r483, 0, %r462, %p60;
	add.s32 	%r468, %r463, %r483;
	mov.b32 	%r469, 4;
	// begin inline asm
	shfl.sync.down.b32 %r467, %r468, %r469, %r480, %r481;
	// end inline asm
	setp.gt.s32 	%p61, %r456, 27;
	selp.b32 	%r484, 0, %r467, %p61;
	add.s32 	%r473, %r468, %r484;
	mov.b32 	%r474, 8;
	// begin inline asm
	shfl.sync.down.b32 %r472, %r473, %r474, %r480, %r481;
	// end inline asm
	setp.gt.s32 	%p62, %r456, 23;
	selp.b32 	%r485, 0, %r472, %p62;
	add.s32 	%r478, %r473, %r485;
	mov.b32 	%r479, 16;
	// begin inline asm
	shfl.sync.down.b32 %r477, %r478, %r479, %r480, %r481;
	// end inline asm
	setp.gt.s32 	%p63, %r456, 15;
	selp.b32 	%r486, 0, %r477, %p63;
	add.s32 	%r686, %r478, %r486;
	setp.ne.s32 	%p64, %r456, 0;
	@%p64 bra 	$L__BB3_36;
	shr.u32 	%r487, %r26, 3;
	and.b32  	%r488, %r487, 124;
	mov.u32 	%r489, _ZZN3cub18CUB_300001_SM_10006detail6reduce28DeviceReduceSingleTileKernelINS2_10policy_hubIijN4cuda3std3__44plusIiEEE10Policy1000EPiSC_iS9_iiNS7_10__identityEEEvT0_T1_T2_T3_T4_T6_E12temp_storage;
	add.s32 	%r490, %r489, %r488;
	st.shared.u32 	[%r490+8], %r686;
$L__BB3_36:
	bar.sync 	0;
	setp.ne.s32 	%p65, %r26, 0;
	@%p65 bra 	$L__BB3_72;
	ld.shared.u32 	%r491, [_ZZN3cub18CUB_300001_SM_10006detail6reduce28DeviceReduceSingleTileKernelINS2_10policy_hubIijN4cuda3std3__44plusIiEEE10Policy1000EPiSC_iS9_iiNS7_10__identityEEEvT0_T1_T2_T3_T4_T6_E12temp_storage+12];
	add.s32 	%r492, %r491, %r686;
	ld.shared.u32 	%r493, [_ZZN3cub18CUB_300001_SM_10006detail6reduce28DeviceReduceSingleTileKernelINS2_10policy_hubIijN4cuda3std3__44plusIiEEE10Policy1000EPiSC_iS9_iiNS7_10__identityEEEvT0_T1_T2_T3_T4_T6_E12temp_storage+16];
	add.s32 	%r494, %r492, %r493;
	ld.shared.u32 	%r495, [_ZZN3cub18CUB_300001_SM_10006detail6reduce28DeviceReduceSingleTileKernelINS2_10policy_hubIijN4cuda3std3__44plusIiEEE10Policy1000EPiSC_iS9_iiNS7_10__identityEEEvT0_T1_T2_T3_T4_T6_E12temp_storage+20];
	add.s32 	%r496, %r494, %r495;
	ld.shared.u32 	%r497, [_ZZN3cub18CUB_300001_SM_10006detail6reduce28DeviceReduceSingleTileKernelINS2_10policy_hubIijN4cuda3std3__44plusIiEEE10Policy1000EPiSC_iS9_iiNS7_10__identityEEEvT0_T1_T2_T3_T4_T6_E12temp_storage+24];
	add.s32 	%r498, %r496, %r497;
	ld.shared.u32 	%r499, [_ZZN3cub18CUB_300001_SM_10006detail6reduce28DeviceReduceSingleTileKernelINS2_10policy_hubIijN4cuda3std3__44plusIiEEE10Policy1000EPiSC_iS9_iiNS7_10__identityEEEvT0_T1_T2_T3_T4_T6_E12temp_storage+28];
	add.s32 	%r500, %r498, %r499;
	ld.shared.u32 	%r501, [_ZZN3cub18CUB_300001_SM_10006detail6reduce28DeviceReduceSingleTileKernelINS2_10policy_hubIijN4cuda3std3__44plusIiEEE10Policy1000EPiSC_iS9_iiNS7_10__identityEEEvT0_T1_T2_T3_T4_T6_E12temp_storage+32];
	add.s32 	%r502, %r500, %r501;
	ld.shared.u32 	%r503, [_ZZN3cub18CUB_300001_SM_10006detail6reduce28DeviceReduceSingleTileKernelINS2_10policy_hubIijN4cuda3std3__44plusIiEEE10Policy1000EPiSC_iS9_iiNS7_10__identityEEEvT0_T1_T2_T3_T4_T6_E12temp_storage+36];
	add.s32 	%r686, %r502, %r503;
	bra.uni 	$L__BB3_72;
$L__BB3_38:
	setp.gt.s32 	%p3, %r120, 4095;
	@%p3 bra 	$L__BB3_56;
	mov.u32 	%r60, %tid.x;
	setp.ge.s32 	%p20, %r60, %r120;
	mov.b32 	%r670, 0;
	mov.u32 	%r665, %r60;
	@%p20 bra 	$L__BB3_41;
	mul.wide.u32 	%rd66, %r60, 4;
	add.s64 	%rd65, %rd16, %rd66;
	// begin inline asm
	ld.global.nc.u32 %r670, [%rd65];
	// end inline asm
	add.s32 	%r665, %r60, 256;
$L__BB3_41:
	setp.ge.s32 	%p21, %r665, %r120;
	@%p21 bra 	$L__BB3_47;
	not.b32 	%r252, %r665;
	add.s32 	%r65, %r120, %r252;
	and.b32  	%r253, %r65, 768;
	setp.eq.s32 	%p22, %r253, 768;
	@%p22 bra 	$L__BB3_45;
	mul.wide.u32 	%rd67, %r665, 4;
	add.s64 	%rd123, %rd16, %rd67;
	shr.u32 	%r254, %r65, 8;
	add.s32 	%r255, %r254, 1;
	and.b32  	%r256, %r255, 3;
	neg.s32 	%r662, %r256;
$L__BB3_44:
	.pragma "nounroll";
	// begin inline asm
	ld.global.nc.u32 %r257, [%rd123];
	// end inline asm
	add.s32 	%r670, %r257, %r670;
	add.s32 	%r665, %r665, 256;
	add.s64 	%rd123, %rd123, 1024;
	add.s32 	%r662, %r662, 1;
	setp.ne.s32 	%p23, %r662, 0;
	@%p23 bra 	$L__BB3_44;
$L__BB3_45:
	setp.lt.u32 	%p24, %r65, 768;
	@%p24 bra 	$L__BB3_47;
$L__BB3_46:
	mul.wide.s32 	%rd73, %r665, 4;
	add.s64 	%rd69, %rd16, %rd73;
	// begin inline asm
	ld.global.nc.u32 %r258, [%rd69];
	// end inline asm
	add.s32 	%r262, %r258, %r670;
	add.s64 	%rd70, %rd69, 1024;
	// begin inline asm
	ld.global.nc.u32 %r259, [%rd70];
	// end inline asm
	add.s32 	%r263, %r259, %r262;
	add.s64 	%rd71, %rd69, 2048;
	// begin inline asm
	ld.global.nc.u32 %r260, [%rd71];
	// end inline asm
	add.s32 	%r264, %r260, %r263;
	add.s64 	%rd72, %rd69, 3072;
	// begin inline asm
	ld.global.nc.u32 %r261, [%rd72];
	// end inline asm
	add.s32 	%r670, %r261, %r264;
	add.s32 	%r665, %r665, 1024;
	setp.lt.s32 	%p25, %r665, %r120;
	@%p25 bra 	$L__BB3_46;
$L__BB3_47:
	setp.lt.s32 	%p26, %r120, 256;
	@%p26 bra 	$L__BB3_52;
	// begin inline asm
	mov.u32 %r328, %laneid;
	// end inline asm
	mov.b32 	%r331, 1;
	mov.b32 	%r352, 31;
	mov.b32 	%r353, -1;
	// begin inline asm
	shfl.sync.down.b32 %r329, %r670, %r331, %r352, %r353;
	// end inline asm
	setp.gt.s32 	%p42, %r328, 30;
	selp.b32 	%r354, 0, %r329, %p42;
	add.s32 	%r335, %r354, %r670;
	mov.b32 	%r336, 2;
	// begin inline asm
	shfl.sync.down.b32 %r334, %r335, %r336, %r352, %r353;
	// end inline asm
	setp.gt.s32 	%p43, %r328, 29;
	selp.b32 	%r355, 0, %r334, %p43;
	add.s32 	%r340, %r335, %r355;
	mov.b32 	%r341, 4;
	// begin inline asm
	shfl.sync.down.b32 %r339, %r340, %r341, %r352, %r353;
	// end inline asm
	setp.gt.s32 	%p44, %r328, 27;
	selp.b32 	%r356, 0, %r339, %p44;
	add.s32 	%r345, %r340, %r356;
	mov.b32 	%r346, 8;
	// begin inline asm
	shfl.sync.down.b32 %r344, %r345, %r346, %r352, %r353;
	// end inline asm
	setp.gt.s32 	%p45, %r328, 23;
	selp.b32 	%r357, 0, %r344, %p45;
	add.s32 	%r350, %r345, %r357;
	mov.b32 	%r351, 16;
	// begin inline asm
	shfl.sync.down.b32 %r349, %r350, %r351, %r352, %r353;
	// end inline asm
	setp.gt.s32 	%p46, %r328, 15;
	selp.b32 	%r358, 0, %r349, %p46;
	add.s32 	%r686, %r350, %r358;
	setp.ne.s32 	%p47, %r328, 0;
	@%p47 bra 	$L__BB3_50;
	shr.u32 	%r359, %r60, 3;
	and.b32  	%r360, %r359, 124;
	mov.u32 	%r361, _ZZN3cub18CUB_300001_SM_10006detail6reduce28DeviceReduceSingleTileKernelINS2_10policy_hubIijN4cuda3std3__44plusIiEEE10Policy1000EPiSC_iS9_iiNS7_10__identityEEEvT0_T1_T2_T3_T4_T6_E12temp_storage;
	add.s32 	%r362, %r361, %r360;
	st.shared.u32 	[%r362+8], %r686;
$L__BB3_50:
	bar.sync 	0;
	setp.ne.s32 	%p48, %r60, 0;
	@%p48 bra 	$L__BB3_72;
	ld.shared.u32 	%r363, [_ZZN3cub18CUB_300001_SM_10006detail6reduce28DeviceReduceSingleTileKernelINS2_10policy_hubIijN4cuda3std3__44plusIiEEE10Policy1000EPiSC_iS9_iiNS7_10__identityEEEvT0_T1_T2_T3_T4_T6_E12temp_storage+12];
	add.s32 	%r364, %r363, %r686;
	ld.shared.u32 	%r365, [_ZZN3cub18CUB_300001_SM_10006detail6reduce28DeviceReduceSingleTileKernelINS2_10policy_hubIijN4cuda3std3__44plusIiEEE10Policy1000EPiSC_iS9_iiNS7_10__identityEEEvT0_T1_T2_T3_T4_T6_E12temp_storage+16];
	add.s32 	%r366, %r364, %r365;
	ld.shared.u32 	%r367, [_ZZN3cub18CUB_300001_SM_10006detail6reduce28DeviceReduceSingleTileKernelINS2_10policy_hubIijN4cuda3std3__44plusIiEEE10Policy1000EPiSC_iS9_iiNS7_10__identityEEEvT0_T1_T2_T3_T4_T6_E12temp_storage+20];
	add.s32 	%r368, %r366, %r367;
	ld.shared.u32 	%r369, [_ZZN3cub18CUB_300001_SM_10006detail6reduce28DeviceReduceSingleTileKernelINS2_10policy_hubIijN4cuda3std3__44plusIiEEE10Policy1000EPiSC_iS9_iiNS7_10__identityEEEvT0_T1_T2_T3_T4_T6_E12temp_storage+24];
	add.s32 	%r370, %r368, %r369;
	ld.shared.u32 	%r371, [_ZZN3cub18CUB_300001_SM_10006detail6reduce28DeviceReduceSingleTileKernelINS2_10policy_hubIijN4cuda3std3__44plusIiEEE10Policy1000EPiSC_iS9_iiNS7_10__identityEEEvT0_T1_T2_T3_T4_T6_E12temp_storage+28];
	add.s32 	%r372, %r370, %r371;
	ld.shared.u32 	%r373, [_ZZN3cub18CUB_300001_SM_10006detail6reduce28DeviceReduceSingleTileKernelINS2_10policy_hubIijN4cuda3std3__44plusIiEEE10Policy1000EPiSC_iS9_iiNS7_10__identityEEEvT0_T1_T2_T3_T4_T6_E12temp_storage+32];
	add.s32 	%r374, %r372, %r373;
	ld.shared.u32 	%r375, [_ZZN3cub18CUB_300001_SM_10006detail6reduce28DeviceReduceSingleTileKernelINS2_10policy_hubIijN4cuda3std3__44plusIiEEE10Policy1000EPiSC_iS9_iiNS7_10__identityEEEvT0_T1_T2_T3_T4_T6_E12temp_storage+36];
	add.s32 	%r686, %r374, %r375;
	bra.uni 	$L__BB3_72;
$L__BB3_52:
	// begin inline asm
	mov.u32 %r265, %laneid;
	// end inline asm
	and.b32  	%r291, %r60, 992;
	add.s32 	%r292, %r291, 32;
	setp.gt.s32 	%p27, %r292, %r120;
	not.b32 	%r293, %r291;
	add.s32 	%r294, %r120, %r293;
	selp.b32 	%r289, %r294, 31, %p27;
	mov.b32 	%r268, 1;
	mov.b32 	%r290, -1;
	// begin inline asm
	shfl.sync.down.b32 %r266, %r670, %r268, %r289, %r290;
	// end inline asm
	setp.lt.s32 	%p28, %r265, %r289;
	selp.b32 	%r295, %r266, 0, %p28;
	add.s32 	%r272, %r295, %r670;
	mov.b32 	%r273, 2;
	// begin inline asm
	shfl.sync.down.b32 %r271, %r272, %r273, %r289, %r290;
	// end inline asm
	add.s32 	%r296, %r265, 2;
	setp.gt.s32 	%p29, %r296, %r289;
	selp.b32 	%r297, 0, %r271, %p29;
	add.s32 	%r277, %r272, %r297;
	mov.b32 	%r278, 4;
	// begin inline asm
	shfl.sync.down.b32 %r276, %r277, %r278, %r289, %r290;
	// end inline asm
	add.s32 	%r298, %r265, 4;
	setp.gt.s32 	%p30, %r298, %r289;
	selp.b32 	%r299, 0, %r276, %p30;
	add.s32 	%r282, %r277, %r299;
	mov.b32 	%r283, 8;
	// begin inline asm
	shfl.sync.down.b32 %r281, %r282, %r283, %r289, %r290;
	// end inline asm
	add.s32 	%r300, %r265, 8;
	setp.gt.s32 	%p31, %r300, %r289;
	selp.b32 	%r301, 0, %r281, %p31;
	add.s32 	%r287, %r282, %r301;
	mov.b32 	%r288, 16;
	// begin inline asm
	shfl.sync.down.b32 %r286, %r287, %r288, %r289, %r290;
	// end inline asm
	add.s32 	%r302, %r265, 16;
	setp.gt.s32 	%p32, %r302, %r289;
	selp.b32 	%r303, 0, %r286, %p32;
	add.s32 	%r686, %r287, %r303;
	setp.ne.s32 	%p33, %r265, 0;
	@%p33 bra 	$L__BB3_54;
	shr.u32 	%r304, %r60, 3;
	and.b32  	%r305, %r304, 124;
	mov.u32 	%r306, _ZZN3cub18CUB_300001_SM_10006detail6reduce28DeviceReduceSingleTileKernelINS2_10policy_hubIijN4cuda3std3__44plusIiEEE10Policy1000EPiSC_iS9_iiNS7_10__identityEEEvT0_T1_T2_T3_T4_T6_E12temp_storage;
	add.s32 	%r307, %r306, %r305;
	st.shared.u32 	[%r307+8], %r686;
$L__BB3_54:
	bar.sync 	0;
	setp.ne.s32 	%p34, %r60, 0;
	@%p34 bra 	$L__BB3_72;
	setp.gt.s32 	%p35, %r120, 32;
	ld.shared.u32 	%r308, [_ZZN3cub18CUB_300001_SM_10006detail6reduce28DeviceReduceSingleTileKernelINS2_10policy_hubIijN4cuda3std3__44plusIiEEE10Policy1000EPiSC_iS9_iiNS7_10__identityEEEvT0_T1_T2_T3_T4_T6_E12temp_storage+12];
	selp.b32 	%r309, %r308, 0, %p35;
	add.s32 	%r310, %r309, %r686;
	setp.gt.s32 	%p36, %r120, 64;
	ld.shared.u32 	%r311, [_ZZN3cub18CUB_300001_SM_10006detail6reduce28DeviceReduceSingleTileKernelINS2_10policy_hubIijN4cuda3std3__44plusIiEEE10Policy1000EPiSC_iS9_iiNS7_10__identityEEEvT0_T1_T2_T3_T4_T6_E12temp_storage+16];
	selp.b32 	%r312, %r311, 0, %p36;
	add.s32 	%r313, %r310, %r312;
	setp.gt.s32 	%p37, %r120, 96;
	ld.shared.u32 	%r314, [_ZZN3cub18CUB_300001_SM_10006detail6reduce28DeviceReduceSingleTileKernelINS2_10policy_hubIijN4cuda3std3__44plusIiEEE10Policy1000EPiSC_iS9_iiNS7_10__identityEEEvT0_T1_T2_T3_T4_T6_E12temp_storage+20];
	selp.b32 	%r315, %r314, 0, %p37;
	add.s32 	%r316, %r313, %r315;
	setp.gt.s32 	%p38, %r120, 128;
	ld.shared.u32 	%r317, [_ZZN3cub18CUB_300001_SM_10006detail6reduce28DeviceReduceSingleTileKernelINS2_10policy_hubIijN4cuda3std3__44plusIiEEE10Policy1000EPiSC_iS9_iiNS7_10__identityEEEvT0_T1_T2_T3_T4_T6_E12temp_storage+24];
	selp.b32 	%r318, %r317, 0, %p38;
	add.s32 	%r319, %r316, %r318;
	setp.gt.s32 	%p39, %r120, 160;
	ld.shared.u32 	%r320, [_ZZN3cub18CUB_300001_SM_10006detail6reduce28DeviceReduceSingleTileKernelINS2_10policy_hubIijN4cuda3std3__44plusIiEEE10Policy1000EPiSC_iS9_iiNS7_10__identityEEEvT0_T1_T2_T3_T4_T6_E12temp_storage+28];
	selp.b32 	%r321, %r320, 0, %p39;
	add.s32 	%r322, %r319, %r321;
	setp.gt.s32 	%p40, %r120, 192;
	ld.shared.u32 	%r323, [_ZZN3cub18CUB_300001_SM_10006detail6reduce28DeviceReduceSingleTileKernelINS2_10policy_hubIijN4cuda3std3__44plusIiEEE10Policy1000EPiSC_iS9_iiNS7_10__identityEEEvT0_T1_T2_T3_T4_T6_E12temp_storage+32];
	selp.b32 	%r324, %r323, 0, %p40;
	add.s32 	%r325, %r322, %r324;
	setp.gt.s32 	%p41, %r120, 224;
	ld.shared.u32 	%r326, [_ZZN3cub18CUB_300001_SM_10006detail6reduce28DeviceReduceSingleTileKernelINS2_10policy_hubIijN4cuda3std3__44plusIiEEE10Policy1000EPiSC_iS9_iiNS7_10__identityEEEvT0_T1_T2_T3_T4_T6_E12temp_storage+36];
	selp.b32 	%r327, %r326, 0, %p41;
	add.s32 	%r686, %r325, %r327;
	bra.uni 	$L__BB3_72;
$L__BB3_56:
	mov.u32 	%r85, %tid.x;
	mul.wide.u32 	%rd35, %r85, 4;
	add.s64 	%rd19, %rd16, %rd35;
	// begin inline asm
	ld.global.nc.u32 %r122, [%rd19];
	// end inline asm
	add.s64 	%rd20, %rd19, 1024;
	// begin inline asm
	ld.global.nc.u32 %r123, [%rd20];
	// end inline asm
	add.s64 	%rd21, %rd19, 2048;
	// begin inline asm
	ld.global.nc.u32 %r124, [%rd21];
	// end inline asm
	add.s64 	%rd22, %rd19, 3072;
	// begin inline asm
	ld.global.nc.u32 %r125, [%rd22];
	// end inline asm
	add.s64 	%rd23, %rd19, 4096;
	// begin inline asm
	ld.global.nc.u32 %r126, [%rd23];
	// end inline asm
	add.s64 	%rd24, %rd19, 5120;
	// begin inline asm
	ld.global.nc.u32 %r127, [%rd24];
	// end inline asm
	add.s64 	%rd25, %rd19, 6144;
	// begin inline asm
	ld.global.nc.u32 %r128, [%rd25];
	// end inline asm
	add.s64 	%rd26, %rd19, 7168;
	// begin inline asm
	ld.global.nc.u32 %r129, [%rd26];
	// end inline asm
	add.s64 	%rd27, %rd19, 8192;
	// begin inline asm
	ld.global.nc.u32 %r130, [%rd27];
	// end inline asm
	add.s64 	%rd28, %rd19, 9216;
	// begin inline asm
	ld.global.nc.u32 %r131, [%rd28];
	// end inline asm
	add.s64 	%rd29, %rd19, 10240;
	// begin inline asm
	ld.global.nc.u32 %r132, [%rd29];
	// end inline asm
	add.s64 	%rd30, %rd19, 11264;
	// begin inline asm
	ld.global.nc.u32 %r133, [%rd30];
	// end inline asm
	add.s64 	%rd31, %rd19, 12288;
	// begin inline asm
	ld.global.nc.u32 %r134, [%rd31];
	// end inline asm
	add.s64 	%rd32, %rd19, 13312;
	// begin inline asm
	ld.global.nc.u32 %r135, [%rd32];
	// end inline asm
	add.s64 	%rd33, %rd19, 14336;
	// begin inline asm
	ld.global.nc.u32 %r136, [%rd33];
	// end inline asm
	add.s64 	%rd34, %rd19, 15360;
	// begin inline asm
	ld.global.nc.u32 %r137, [%rd34];
	// end inline asm
	add.s32 	%r139, %r123, %r122;
	add.s32 	%r140, %r124, %r139;
	add.s32 	%r141, %r125, %r140;
	add.s32 	%r142, %r126, %r141;
	add.s32 	%r143, %r127, %r142;
	add.s32 	%r144, %r128, %r143;
	add.s32 	%r145, %r129, %r144;
	add.s32 	%r146, %r130, %r145;
	add.s32 	%r147, %r131, %r146;
	add.s32 	%r148, %r132, %r147;
	add.s32 	%r149, %r133, %r148;
	add.s32 	%r150, %r134, %r149;
	add.s32 	%r151, %r135, %r150;
	add.s32 	%r152, %r136, %r151;
	add.s32 	%r685, %r137, %r152;
	setp.lt.u32 	%p4, %r120, 8192;
	mov.b32 	%r674, 4096;
	@%p4 bra 	$L__BB3_60;
	add.s32 	%r87, %r120, -4096;
	mov.b32 	%r674, 4096;
$L__BB3_58:
	mul.wide.s32 	%rd52, %r674, 4;
	add.s64 	%rd36, %rd19, %rd52;
	// begin inline asm
	ld.global.nc.u32 %r154, [%rd36];
	// end inline asm
	add.s64 	%rd37, %rd36, 1024;
	// begin inline asm
	ld.global.nc.u32 %r155, [%rd37];
	// end inline asm
	add.s64 	%rd38, %rd36, 2048;
	// begin inline asm
	ld.global.nc.u32 %r156, [%rd38];
	// end inline asm
	add.s64 	%rd39, %rd36, 3072;
	// begin inline asm
	ld.global.nc.u32 %r157, [%rd39];
	// end inline asm
	add.s64 	%rd40, %rd36, 4096;
	// begin inline asm
	ld.global.nc.u32 %r158, [%rd40];
	// end inline asm
	add.s64 	%rd41, %rd36, 5120;
	// begin inline asm
	ld.global.nc.u32 %r159, [%rd41];
	// end inline asm
	add.s64 	%rd42, %rd36, 6144;
	// begin inline asm
	ld.global.nc.u32 %r160, [%rd42];
	// end inline asm
	add.s64 	%rd43, %rd36, 7168;
	// begin inline asm
	ld.global.nc.u32 %r161, [%rd43];
	// end inline asm
	add.s64 	%rd44, %rd36, 8192;
	// begin inline asm
	ld.global.nc.u32 %r162, [%rd44];
	// end inline asm
	add.s64 	%rd45, %rd36, 9216;
	// begin inline asm
	ld.global.nc.u32 %r163, [%rd45];
	// end inline asm
	add.s64 	%rd46, %rd36, 10240;
	// begin inline asm
	ld.global.nc.u32 %r164, [%rd46];
	// end inline asm
	add.s64 	%rd47, %rd36, 11264;
	// begin inline asm
	ld.global.nc.u32 %r165, [%rd47];
	// end inline asm
	add.s64 	%rd48, %rd36, 12288;
	// begin inline asm
	ld.global.nc.u32 %r166, [%rd48];
	// end inline asm
	add.s64 	%rd49, %rd36, 13312;
	// begin inline asm
	ld.global.nc.u32 %r167, [%rd49];
	// end inline asm
	add.s64 	%rd50, %rd36, 14336;
	// begin inline asm
	ld.global.nc.u32 %r168, [%rd50];
	// end inline asm
	add.s64 	%rd51, %rd36, 15360;
	// begin inline asm
	ld.global.nc.u32 %r169, [%rd51];
	// end inline asm
	add.s32 	%r170, %r154, %r685;
	add.s32 	%r171, %r155, %r170;
	add.s32 	%r172, %r156, %r171;
	add.s32 	%r173, %r157, %r172;
	add.s32 	%r174, %r158, %r173;
	add.s32 	%r175, %r159, %r174;
	add.s32 	%r176, %r160, %r175;
	add.s32 	%r177, %r161, %r176;
	add.s32 	%r178, %r162, %r177;
	add.s32 	%r179, %r163, %r178;
	add.s32 	%r180, %r164, %r179;
	add.s32 	%r181, %r165, %r180;
	add.s32 	%r182, %r166, %r181;
	add.s32 	%r183, %r167, %r182;
	add.s32 	%r184, %r168, %r183;
	add.s32 	%r685, %r169, %r184;
	sub.s32 	%r185, %r120, %r674;
	setp.lt.s32 	%p5, %r185, 4096;
	@%p5 bra 	$L__BB3_68;
	add.s32 	%r674, %r674, 4096;
	setp.le.s32 	%p6, %r674, %r87;
	@%p6 bra 	$L__BB3_58;
$L__BB3_60:
	setp.le.s32 	%p7, %r120, %r674;
	@%p7 bra 	$L__BB3_68;
	sub.s32 	%r94, %r120, %r674;
	setp.ge.s32 	%p8, %r85, %r94;
	@%p8 bra 	$L__BB3_68;
	not.b32 	%r187, %r85;
	add.s32 	%r188, %r120, %r187;
	sub.s32 	%r95, %r188, %r674;
	and.b32  	%r189, %r95, 768;
	setp.eq.s32 	%p9, %r189, 768;
	mov.u32 	%r679, %r85;
	@%p9 bra 	$L__BB3_65;
	add.s32 	%r676, %r85, %r674;
	shr.u32 	%r190, %r95, 8;
	add.s32 	%r191, %r190, 1;
	and.b32  	%r192, %r191, 3;
	neg.s32 	%r675, %r192;
	mov.u32 	%r679, %r85;
$L__BB3_64:
	.pragma "nounroll";
	mul.wide.u32 	%rd54, %r676, 4;
	add.s64 	%rd53, %rd16, %rd54;
	// begin inline asm
	ld.global.nc.u32 %r193, [%rd53];
	// end inline asm
	add.s32 	%r685, %r193, %r685;
	add.s32 	%r679, %r679, 256;
	add.s32 	%r676, %r676, 256;
	add.s32 	%r675, %r675, 1;
	setp.ne.s32 	%p10, %r675, 0;
	@%p10 bra 	$L__BB3_64;
$L__BB3_65:
	setp.lt.u32 	%p11, %r95, 768;
	@%p11 bra 	$L__BB3_68;
	cvt.u64.u32 	%rd55, %r679;
	cvt.u64.u32 	%rd56, %r674;
	add.s64 	%rd57, %rd55, %rd56;
	shl.b64 	%rd58, %rd57, 2;
	add.s64 	%rd59, %rd58, %rd16;
	add.s64 	%rd124, %rd59, 2048;
	add.s32 	%r682, %r679, %r674;
$L__BB3_67:
	mul.wide.u32 	%rd64, %r682, 4;
	add.s64 	%rd60, %rd16, %rd64;
	// begin inline asm
	ld.global.nc.u32 %r194, [%rd60];
	// end inline asm
	add.s32 	%r198, %r194, %r685;
	add.s64 	%rd61, %rd124, -1024;
	// begin inline asm
	ld.global.nc.u32 %r195, [%rd61];
	// end inline asm
	add.s32 	%r199, %r195, %r198;
	// begin inline asm
	ld.global.nc.u32 %r196, [%rd124];
	// end inline asm
	add.s32 	%r200, %r196, %r199;
	add.s64 	%rd63, %rd124, 1024;
	// begin inline asm
	ld.global.nc.u32 %r197, [%rd63];
	// end inline asm
	add.s32 	%r685, %r197, %r200;
	add.s32 	%r679, %r679, 1024;
	add.s64 	%rd124, %rd124, 4096;
	add.s32 	%r682, %r682, 1024;
	setp.lt.s32 	%p12, %r679, %r94;
	@%p12 bra 	$L__BB3_67;
$L__BB3_68:
	// begin inline asm
	mov.u32 %r201, %laneid;
	// end inline asm
	mov.b32 	%r204, 1;
	mov.b32 	%r225, 31;
	mov.b32 	%r226, -1;
	// begin inline asm
	shfl.sync.down.b32 %r202, %r685, %r204, %r225, %r226;
	// end inline asm
	setp.gt.s32 	%p13, %r201, 30;
	selp.b32 	%r227, 0, %r202, %p13;
	add.s32 	%r208, %r227, %r685;
	mov.b32 	%r209, 2;
	// begin inline asm
	shfl.sync.down.b32 %r207, %r208, %r209, %r225, %r226;
	// end inline asm
	setp.gt.s32 	%p14, %r201, 29;
	selp.b32 	%r228, 0, %r207, %p14;
	add.s32 	%r213, %r208, %r228;
	mov.b32 	%r214, 4;
	// begin inline asm
	shfl.sync.down.b32 %r212, %r213, %r214, %r225, %r226;
	// end inline asm
	setp.gt.s32 	%p15, %r201, 27;
	selp.b32 	%r229, 0, %r212, %p15;
	add.s32 	%r218, %r213, %r229;
	mov.b32 	%r219, 8;
	// begin inline asm
	shfl.sync.down.b32 %r217, %r218, %r219, %r225, %r226;
	// end inline asm
	setp.gt.s32 	%p16, %r201, 23;
	selp.b32 	%r230, 0, %r217, %p16;
	add.s32 	%r223, %r218, %r230;
	mov.b32 	%r224, 16;
	// begin inline asm
	shfl.sync.down.b32 %r222, %r223, %r224, %r225, %r226;
	// end inline asm
	setp.gt.s32 	%p17, %r201, 15;
	selp.b32 	%r231, 0, %r222, %p17;
	add.s32 	%r686, %r223, %r231;
	setp.ne.s32 	%p18, %r201, 0;
	@%p18 bra 	$L__BB3_70;
	shr.u32 	%r232, %r85, 3;
	and.b32  	%r233, %r232, 124;
	mov.u32 	%r234, _ZZN3cub18CUB_300001_SM_10006detail6reduce28DeviceReduceSingleTileKernelINS2_10policy_hubIijN4cuda3std3__44plusIiEEE10Policy1000EPiSC_iS9_iiNS7_10__identityEEEvT0_T1_T2_T3_T4_T6_E12temp_storage;
	add.s32 	%r235, %r234, %r233;
	st.shared.u32 	[%r235+8], %r686;
$L__BB3_70:
	bar.sync 	0;
	setp.ne.s32 	%p19, %r85, 0;
	@%p19 bra 	$L__BB3_72;
	ld.shared.u32 	%r236, [_ZZN3cub18CUB_300001_SM_10006detail6reduce28DeviceReduceSingleTileKernelINS2_10policy_hubIijN4cuda3std3__44plusIiEEE10Policy1000EPiSC_iS9_iiNS7_10__identityEEEvT0_T1_T2_T3_T4_T6_E12temp_storage+12];
	add.s32 	%r237, %r236, %r686;
	ld.shared.u32 	%r238, [_ZZN3cub18CUB_300001_SM_10006detail6reduce28DeviceReduceSingleTileKernelINS2_10policy_hubIijN4cuda3std3__44plusIiEEE10Policy1000EPiSC_iS9_iiNS7_10__identityEEEvT0_T1_T2_T3_T4_T6_E12temp_storage+16];
	add.s32 	%r239, %r237, %r238;
	ld.shared.u32 	%r240, [_ZZN3cub18CUB_300001_SM_10006detail6reduce28DeviceReduceSingleTileKernelINS2_10policy_hubIijN4cuda3std3__44plusIiEEE10Policy1000EPiSC_iS9_iiNS7_10__identityEEEvT0_T1_T2_T3_T4_T6_E12temp_storage+20];
	add.s32 	%r241, %r239, %r240;
	ld.shared.u32 	%r242, [_ZZN3cub18CUB_300001_SM_10006detail6reduce28DeviceReduceSingleTileKernelINS2_10policy_hubIijN4cuda3std3__44plusIiEEE10Policy1000EPiSC_iS9_iiNS7_10__identityEEEvT0_T1_T2_T3_T4_T6_E12temp_storage+24];
	add.s32 	%r243, %r241, %r242;
	ld.shared.u32 	%r244, [_ZZN3cub18CUB_300001_SM_10006detail6reduce28DeviceReduceSingleTileKernelINS2_10policy_hubIijN4cuda3std3__44plusIiEEE10Policy1000EPiSC_iS9_iiNS7_10__identityEEEvT0_T1_T2_T3_T4_T6_E12temp_storage+28];
	add.s32 	%r245, %r243, %r244;
	ld.shared.u32 	%r246, [_ZZN3cub18CUB_300001_SM_10006detail6reduce28DeviceReduceSingleTileKernelINS2_10policy_hubIijN4cuda3std3__44plusIiEEE10Policy1000EPiSC_iS9_iiNS7_10__identityEEEvT0_T1_T2_T3_T4_T6_E12temp_storage+32];
	add.s32 	%r247, %r245, %r246;
	ld.shared.u32 	%r248, [_ZZN3cub18CUB_300001_SM_10006detail6reduce28DeviceReduceSingleTileKernelINS2_10policy_hubIijN4cuda3std3__44plusIiEEE10Policy1000EPiSC_iS9_iiNS7_10__identityEEEvT0_T1_T2_T3_T4_T6_E12temp_storage+36];
	add.s32 	%r686, %r247, %r248;
$L__BB3_72:
	mov.u32 	%r631, %tid.x;
	setp.ne.s32 	%p95, %r631, 0;
	@%p95 bra 	$L__BB3_74;
	add.s32 	%r632, %r686, %r121;
	st.global.u32 	[%rd1], %r632;
$L__BB3_74:
	ret;

}
	// .globl	_ZN3cub18CUB_300001_SM_10006detail6reduce28DeviceReduceSingleTileKernelINS2_10policy_hubIiyN4cuda3std3__44plusIiEEE10Policy1000EN6thrust24THRUST_300001_SM_1000_NS17counting_iteratorIiNSD_11use_defaultESF_SF_EEPiyS9_ii12MonteCarloPiEEvT0_T1_T2_T3_T4_T6_
.visible .entry _ZN3cub18CUB_300001_SM_10006detail6reduce28DeviceReduceSingleTileKernelINS2_10policy_hubIiyN4cuda3std3__44plusIiEEE10Policy1000EN6thrust24THRUST_300001_SM_1000_NS17counting_iteratorIiNSD_11use_defaultESF_SF_EEPiyS9_ii12MonteCarloPiEEvT0_T1_T2_T3_T4_T6_(
	.param .align 4 .b8 _ZN3cub18CUB_300001_SM_10006detail6reduce28DeviceReduceSingleTileKernelINS2_10policy_hubIiyN4cuda3std3__44plusIiEEE10Policy1000EN6thrust24THRUST_300001_SM_1000_NS17counting_iteratorIiNSD_11use_defaultESF_SF_EEPiyS9_ii12MonteCarloPiEEvT0_T1_T2_T3_T4_T6__param_0[4],
	.param .u64 .ptr .align 1 _ZN3cub18CUB_300001_SM_10006detail6reduce28DeviceReduceSingleTileKernelINS2_10policy_hubIiyN4cuda3std3__44plusIiEEE10Policy1000EN6thrust24THRUST_300001_SM_1000_NS17counting_iteratorIiNSD_11use_defaultESF_SF_EEPiyS9_ii12MonteCarloPiEEvT0_T1_T2_T3_T4_T6__param_1,
	.param .u64 _ZN3cub18CUB_300001_SM_10006detail6reduce28DeviceReduceSingleTileKernelINS2_10policy_hubIiyN4cuda3std3__44plusIiEEE10Policy1000EN6thrust24THRUST_300001_SM_1000_NS17counting_iteratorIiNSD_11use_defaultESF_SF_EEPiyS9_ii12MonteCarloPiEEvT0_T1_T2_T3_T4_T6__param_2,
	.param .align 1 .b8 _ZN3cub18CUB_300001_SM_10006detail6reduce28DeviceReduceSingleTileKernelINS2_10policy_hubIiyN4cuda3std3__44plusIiEEE10Policy1000EN6thrust24THRUST_300001_SM_1000_NS17counting_iteratorIiNSD_11use_defaultESF_SF_EEPiyS9_ii12MonteCarloPiEEvT0_T1_T2_T3_T4_T6__param_3[1],
	.param .u32 _ZN3cub18CUB_300001_SM_10006detail6reduce28DeviceReduceSingleTileKernelINS2_10policy_hubIiyN4cuda3std3__44plusIiEEE10Policy1000EN6thrust24THRUST_300001_SM_1000_NS17counting_iteratorIiNSD_11use_defaultESF_SF_EEPiyS9_ii12MonteCarloPiEEvT0_T1_T2_T3_T4_T6__param_4,
	.param .align 4 .b8 _ZN3cub18CUB_300001_SM_10006detail6reduce28DeviceReduceSingleTileKernelINS2_10policy_hubIiyN4cuda3std3__44plusIiEEE10Policy1000EN6thrust24THRUST_300001_SM_1000_NS17counting_iteratorIiNSD_11use_defaultESF_SF_EEPiyS9_ii12MonteCarloPiEEvT0_T1_T2_T3_T4_T6__param_5[8]
)
.maxntid 256
.minnctapersm 1
{
	.reg .pred 	%p<1094>;
	.reg .b32 	%r<6197>;
	.reg .b64 	%rd<2154>;
	.reg .b64 	%fd<1459>;
	// demoted variable
	.shared .align 4 .b8 _ZZN3cub18CUB_300001_SM_10006detail6reduce28DeviceReduceSingleTileKernelINS2_10policy_hubIiyN4cuda3std3__44plusIiEEE10Policy1000EN6thrust24THRUST_300001_SM_1000_NS17counting_iteratorIiNSD_11use_defaultESF_SF_EEPiyS9_ii12MonteCarloPiEEvT0_T1_T2_T3_T4_T6_E12temp_storage[44];
	ld.param.u32 	%r425, [_ZN3cub18CUB_300001_SM_10006detail6reduce28DeviceReduceSingleTileKernelINS2_10policy_hubIiyN4cuda3std3__44plusIiEEE10Policy1000EN6thrust24THRUST_300001_SM_1000_NS17counting_iteratorIiNSD_11use_defaultESF_SF_EEPiyS9_ii12MonteCarloPiEEvT0_T1_T2_T3_T4_T6__param_5+4];
	ld.param.u32 	%r424, [_ZN3cub18CUB_300001_SM_10006detail6reduce28DeviceReduceSingleTileKernelINS2_10policy_hubIiyN4cuda3std3__44plusIiEEE10Policy1000EN6thrust24THRUST_300001_SM_1000_NS17counting_iteratorIiNSD_11use_defaultESF_SF_EEPiyS9_ii12MonteCarloPiEEvT0_T1_T2_T3_T4_T6__param_5];
	ld.param.u32 	%r422, [_ZN3cub18CUB_300001_SM_10006detail6reduce28DeviceReduceSingleTileKernelINS2_10policy_hubIiyN4cuda3std3__44plusIiEEE10Policy1000EN6thrust24THRUST_300001_SM_1000_NS17counting_iteratorIiNSD_11use_defaultESF_SF_EEPiyS9_ii12MonteCarloPiEEvT0_T1_T2_T3_T4_T6__param_0];
	ld.param.u64 	%rd605, [_ZN3cub18CUB_300001_SM_10006detail6reduce28DeviceReduceSingleTileKernelINS2_10policy_hubIiyN4cuda3std3__44plusIiEEE10Policy1000EN6thrust24THRUST_300001_SM_1000_NS17counting_iteratorIiNSD_11use_defaultESF_SF_EEPiyS9_ii12MonteCarloPiEEvT0_T1_T2_T3_T4_T6__param_1];
	ld.param.u64 	%rd604, [_ZN3cub18CUB_300001_SM_10006detail6reduce28DeviceReduceSingleTileKernelINS2_10policy_hubIiyN4cuda3std3__44plusIiEEE10Policy1000EN6thrust24THRUST_300001_SM_1000_NS17counting_iteratorIiNSD_11use_defaultESF_SF_EEPiyS9_ii12MonteCarloPiEEvT0_T1_T2_T3_T4_T6__param_2];
	ld.param.u32 	%r423, [_ZN3cub18CUB_300001_SM_10006detail6reduce28DeviceReduceSingleTileKernelINS2_10policy_hubIiyN4cuda3std3__44plusIiEEE10Policy1000EN6thrust24THRUST_300001_SM_1000_NS17counting_iteratorIiNSD_11use_defaultESF_SF_EEPiyS9_ii12MonteCarloPiEEvT0_T1_T2_T3_T4_T6__param_4];
	cvta.to.global.u64 	%rd1, %rd605;
	setp.ne.s64 	%p1, %rd604, 0;
	@%p1 bra 	$L__BB4_3;
	mov.u32 	%r6076, %tid.x;
	setp.ne.s32 	%p1093, %r6076, 0;
	@%p1093 bra 	$L__BB4_461;
	st.global.u32 	[%rd1], %r423;
	bra.uni 	$L__BB4_461;
$L__BB4_3:
	setp.gt.u64 	%p2, %rd604, 4095;
	@%p2 bra 	$L__BB4_44;
	cvt.u32.u64 	%r4, %rd604;
	mov.u32 	%r5, %tid.x;
	setp.ge.u32 	%p1011, %r5, %r4;
	mov.b32 	%r6090, 0;
	mov.u32 	%r6085, %r5;
	@%p1011 bra 	$L__BB4_19;
	add.s32 	%r5672, %r422, %r5;
	mul.lo.s32 	%r5673, %r5672, %r425;
	shl.b32 	%r6, %r5673, 1;
	setp.eq.s32 	%p1012, %r6, 0;
	mov.b64 	%rd1838, 1;
	@%p1012 bra 	$L__BB4_10;
	cvt.s64.s32 	%rd1836, %r6;
	mov.b64 	%rd1837, 48271;
	mov.b64 	%rd1838, 1;
$L__BB4_7:
	and.b64  	%rd1769, %rd1836, 1;
	setp.eq.b64 	%p1013, %rd1769, 1;
	not.pred 	%p1014, %p1013;
	@%p1014 bra 	$L__BB4_9;
	mul.lo.s64 	%rd1770, %rd1838, %rd1837;
	mul.hi.u64 	%rd1771, %rd1770, 8589934597;
	sub.s64 	%rd1772, %rd1770, %rd1771;
	shr.u64 	%rd1773, %rd1772, 1;
	add.s64 	%rd1774, %rd1773, %rd1771;
	shr.u64 	%rd1775, %rd1774, 30;
	mul.lo.s64 	%rd1776, %rd1775, 2147483647;
	sub.s64 	%rd1838, %rd1770, %rd1776;
$L__BB4_9:
	shr.u64 	%rd8, %rd1836, 1;
	mul.lo.s64 	%rd1777, %rd1837, %rd1837;
	mul.hi.u64 	%rd1778, %rd1777, -9223372032559808509;
	shr.u64 	%rd1779, %rd1778, 30;
	mul.lo.s64 	%rd1780, %rd1779, 2147483647;
	sub.s64 	%rd1837, %rd1777, %rd1780;
	setp.gt.u64 	%p1015, %rd1836, 1;
	mov.u64 	%rd1836, %rd8;
	@%p1015 bra 	$L__BB4_7;
$L__BB4_10:
	setp.lt.s32 	%p1016, %r425, 1;
	mov.b32 	%r6090, 0;
	@%p1016 bra 	$L__BB4_18;
	mul.hi.u32 	%r5675, %r424, 3;
	sub.s32 	%r5676, %r424, %r5675;
	shr.u32 	%r5677, %r5676, 1;
	add.s32 	%r5678, %r5677, %r5675;
	shr.u32 	%r5679, %r5678, 30;
	mul.lo.s32 	%r5680, %r5679, 2147483647;
	sub.s32 	%r5681, %r424, %r5680;
	max.u32 	%r5682, %r5681, 1;
	cvt.u64.u32 	%rd1783, %r5682;
	mul.lo.s64 	%rd1784, %rd1838, %rd1783;
	mul.hi.u64 	%rd1785, %rd1784, 8589934597;
	sub.s64 	%rd1786, %rd1784, %rd1785;
	shr.u64 	%rd1787, %rd1786, 1;
	add.s64 	%rd1788, %rd1787, %rd1785;
	shr.u64 	%rd1789, %rd1788, 30;
	cvt.u32.u64 	%r5683, %rd1789;
	mov.b64 	%rd1790, 2147483647;
	cvt.u32.u64 	%r5684, %rd1790;
	mul.lo.s32 	%r5685, %r5683, %r5684;
	cvt.u32.u64 	%r5686, %rd1784;
	sub.s32 	%r6079, %r5686, %r5685;
	add.s32 	%r5687, %r425, -1;
	and.b32  	%r8, %r425, 3;
	setp.lt.u32 	%p1017, %r5687, 3;
	mov.b64 	%rd1844, 0;
	@%p1017 bra 	$L__BB4_14;
	and.b32  	%r9, %r425, 2147483644;
	mov.b32 	%r6078, 0;
	mov.b64 	%rd1844, 0;
$L__BB4_13:
	mul.hi.u32 	%r5689, %r6079, -1131474031;
	shr.u32 	%r5690, %r5689, 15;
	mul.lo.s32 	%r5691, %r5690, 44488;
	sub.s32 	%r5692, %r6079, %r5691;
	mul.lo.s32 	%r5693, %r5692, 48271;
	mul.lo.s32 	%r5694, %r5690, 3399;
	setp.lt.u32 	%p1018, %r5693, %r5694;
	xor.b32  	%r5695, %r5694, 2147483647;
	neg.s32 	%r5696, %r5694;
	selp.b32 	%r5697, %r5695, %r5696, %p1018;
	add.s32 	%r5698, %r5697, %r5693;
	add.s32 	%r5699, %r5698, -1;
	cvt.rn.f64.u32 	%fd1387, %r5699;
	div.rn.f64 	%fd1388, %fd1387, 0d41DFFFFFFF800000;
	mul.hi.u32 	%r5700, %r5698, -1131474031;
	shr.u32 	%r5701, %r5700, 15;
	mul.lo.s32 	%r5702, %r5701, 44488;
	sub.s32 	%r5703, %r5698, %r5702;
	mul.lo.s32 	%r5704, %r5703, 48271;
	mul.lo.s32 	%r5705, %r5701, 3399;
	setp.lt.u32 	%p1019, %r5704, %r5705;
	xor.b32  	%r5706, %r5705, 2147483647;
	neg.s32 	%r5707, %r5705;
	selp.b32 	%r5708, %r5706, %r5707, %p1019;
	add.s32 	%r5709, %r5708, %r5704;
	add.s32 	%r5710, %r5709, -1;
	cvt.rn.f64.u32 	%fd1389, %r5710;
	div.rn.f64 	%fd1390, %fd1389, 0d41DFFFFFFF800000;
	mul.f64 	%fd1391, %fd1390, %fd1390;
	fma.rn.f64 	%fd1392, %fd1388, %fd1388, %fd1391;
	setp.le.f64 	%p1020, %fd1392, 0d3FF0000000000000;
	selp.u64 	%rd1792, 1, 0, %p1020;
	add.s64 	%rd1793, %rd1844, %rd1792;
	mul.hi.u32 	%r5711, %r5709, -1131474031;
	shr.u32 	%r5712, %r5711, 15;
	mul.lo.s32 	%r5713, %r5712, 44488;
	sub.s32 	%r5714, %r5709, %r5713;
	mul.lo.s32 	%r5715, %r5714, 48271;
	mul.lo.s32 	%r5716, %r5712, 3399;
	setp.lt.u32 	%p1021, %r5715, %r5716;
	xor.b32  	%r5717, %r5716, 2147483647;
	neg.s32 	%r5718, %r5716;
	selp.b32 	%r5719, %r5717, %r5718, %p1021;
	add.s32 	%r5720, %r5719, %r5715;
	add.s32 	%r5721, %r5720, -1;
	cvt.rn.f64.u32 	%fd1393, %r5721;
	div.rn.f64 	%fd1394, %fd1393, 0d41DFFFFFFF800000;
	mul.hi.u32 	%r5722, %r5720, -1131474031;
	shr.u32 	%r5723, %r5722, 15;
	mul.lo.s32 	%r5724, %r5723, 44488;
	sub.s32 	%r5725, %r5720, %r5724;
	mul.lo.s32 	%r5726, %r5725, 48271;
	mul.lo.s32 	%r5727, %r5723, 3399;
	setp.lt.u32 	%p1022, %r5726, %r5727;
	xor.b32  	%r5728, %r5727, 2147483647;
	neg.s32 	%r5729, %r5727;
	selp.b32 	%r5730, %r5728, %r5729, %p1022;
	add.s32 	%r5731, %r5730, %r5726;
	add.s32 	%r5732, %r5731, -1;
	cvt.rn.f64.u32 	%fd1395, %r5732;
	div.rn.f64 	%fd1396, %fd1395, 0d41DFFFFFFF800000;
	mul.f64 	%fd1397, %fd1396, %fd1396;
	fma.rn.f64 	%fd1398, %fd1394, %fd1394, %fd1397;
	setp.le.f64 	%p1023, %fd1398, 0d3FF0000000000000;
	selp.u64 	%rd1794, 1, 0, %p1023;
	add.s64 	%rd1795, %rd1793, %rd1794;
	mul.hi.u32 	%r5733, %r5731, -1131474031;
	shr.u32 	%r5734, %r5733, 15;
	mul.lo.s32 	%r5735, %r5734, 44488;
	sub.s32 	%r5736, %r5731, %r5735;
	mul.lo.s32 	%r5737, %r5736, 48271;
	mul.lo.s32 	%r5738, %r5734, 3399;
	setp.lt.u32 	%p1024, %r5737, %r5738;
	xor.b32  	%r5739, %r5738, 2147483647;
	neg.s32 	%r5740, %r5738;
	selp.b32 	%r5741, %r5739, %r5740, %p1024;
	add.s32 	%r5742, %r5741, %r5737;
	add.s32 	%r5743, %r5742, -1;
	cvt.rn.f64.u32 	%fd1399, %r5743;
	div.rn.f64 	%fd1400, %fd1399, 0d41DFFFFFFF800000;
	mul.hi.u32 	%r5744, %r5742, -1131474031;
	shr.u32 	%r5745, %r5744, 15;
	mul.lo.s32 	%r5746, %r5745, 44488;
	sub.s32 	%r5747, %r5742, %r5746;
	mul.lo.s32 	%r5748, %r5747, 48271;
	mul.lo.s32 	%r5749, %r5745, 3399;
	setp.lt.u32 	%p1025, %r5748, %r5749;
	xor.b32  	%r5750, %r5749, 2147483647;
	neg.s32 	%r5751, %r5749;
	selp.b32 	%r5752, %r5750, %r5751, %p1025;
	add.s32 	%r5753, %r5752, %r5748;
	add.s32 	%r5754, %r5753, -1;
	cvt.rn.f64.u32 	%fd1401, %r5754;
	div.rn.f64 	%fd1402, %fd1401, 0d41DFFFFFFF800000;
	mul.f64 	%fd1403, %fd1402, %fd1402;
	fma.rn.f64 	%fd1404, %fd1400, %fd1400, %fd1403;
	setp.le.f64 	%p1026, %fd1404, 0d3FF0000000000000;
	selp.u64 	%rd1796, 1, 0, %p1026;
	add.s64 	%rd1797, %rd1795, %rd1796;
	mul.hi.u32 	%r5755, %r5753, -1131474031;
	shr.u32 	%r5756, %r5755, 15;
	mul.lo.s32 	%r5757, %r5756, 44488;
	sub.s32 	%r5758, %r5753, %r5757;
	mul.lo.s32 	%r5759, %r5758, 48271;
	mul.lo.s32 	%r5760, %r5756, 3399;
	setp.lt.u32 	%p1027, %r5759, %r5760;
	xor.b32  	%r5761, %r5760, 2147483647;
	neg.s32 	%r5762, %r5760;
	selp.b32 	%r5763, %r5761, %r5762, %p1027;
	add.s32 	%r5764, %r5763, %r5759;
	add.s32 	%r5765, %r5764, -1;
	cvt.rn.f64.u32 	%fd1405, %r5765;
	div.rn.f64 	%fd1406, %fd1405, 0d41DFFFFFFF800000;
	mul.hi.u32 	%r5766, %r5764, -1131474031;
	shr.u32 	%r5767, %r5766, 15;
	mul.lo.s32 	%r5768, %r5767, 44488;
	sub.s32 	%r5769, %r5764, %r5768;
	mul.lo.s32 	%r5770, %r5769, 48271;
	mul.lo.s32 	%r5771, %r5767, 3399;
	setp.lt.u32 	%p1028, %r5770, %r5771;
	xor.b32  	%r5772, %r5771, 2147483647;
	neg.s32 	%r5773, %r5771;
	selp.b32 	%r5774, %r5772, %r5773, %p1028;
	add.s32 	%r6079, %r5774, %r5770;
	add.s32 	%r5775, %r6079, -1;
	cvt.rn.f64.u32 	%fd1407, %r5775;
	div.rn.f64 	%fd1408, %fd1407, 0d41DFFFFFFF800000;
	mul.f64 	%fd1409, %fd1408, %fd1408;
	fma.rn.f64 	%fd1410, %fd1406, %fd1406, %fd1409;
	setp.le.f64 	%p1029, %fd1410, 0d3FF0000000000000;
	selp.u64 	%rd1798, 1, 0, %p1029;
	add.s64 	%rd1844, %rd1797, %rd1798;
	add.s32 	%r6078, %r6078, 4;
	setp.ne.s32 	%p1030, %r6078, %r9;
	@%p1030 bra 	$L__BB4_13;
$L__BB4_14:
	setp.eq.s32 	%p1031, %r8, 0;
	@%p1031 bra 	$L__BB4_17;
	mov.b32 	%r6081, 0;
$L__BB4_16:
	.pragma "nounroll";
	mul.hi.u32 	%r5777, %r6079, -1131474031;
	shr.u32 	%r5778, %r5777, 15;
	mul.lo.s32 	%r5779, %r5778, 44488;
	sub.s32 	%r5780, %r6079, %r5779;
	mul.lo.s32 	%r5781, %r5780, 48271;
	mul.lo.s32 	%r5782, %r5778, 3399;
	setp.lt.u32 	%p1032, %r5781, %r5782;
	xor.b32  	%r5783, %r5782, 2147483647;
	neg.s32 	%r5784, %r5782;
	selp.b32 	%r5785, %r5783, %r5784, %p1032;
	add.s32 	%r5786, %r5785, %r5781;
	add.s32 	%r5787, %r5786, -1;
	cvt.rn.f64.u32 	%fd1411, %r5787;
	div.rn.f64 	%fd1412, %fd1411, 0d41DFFFFFFF800000;
	mul.hi.u32 	%r5788, %r5786, -1131474031;
	shr.u32 	%r5789, %r5788, 15;
	mul.lo.s32 	%r5790, %r5789, 44488;
	sub.s32 	%r5791, %r5786, %r5790;
	mul.lo.s32 	%r5792, %r5791, 48271;
	mul.lo.s32 	%r5793, %r5789, 3399;
	setp.lt.u32 	%p1033, %r5792, %r5793;
	xor.b32  	%r5794, %r5793, 2147483647;
	neg.s32 	%r5795, %r5793;
	selp.b32 	%r5796, %r5794, %r5795, %p1033;
	add.s32 	%r6079, %r5796, %r5792;
	add.s32 	%r5797, %r6079, -1;
	cvt.rn.f64.u32 	%fd1413, %r5797;
	div.rn.f64 	%fd1414, %fd1413, 0d41DFFFFFFF800000;
	mul.f64 	%fd1415, %fd1414, %fd1414;
	fma.rn.f64 	%fd1416, %fd1412, %fd1412, %fd1415;
	setp.le.f64 	%p1034, %fd1416, 0d3FF0000000000000;
	selp.u64 	%rd1799, 1, 0, %p1034;
	add.s64 	%rd1844, %rd1844, %rd1799;
	add.s32 	%r6081, %r6081, 1;
	setp.ne.s32 	%p1035, %r6081, %r8;
	@%p1035 bra 	$L__BB4_16;
$L__BB4_17:
	cvt.u32.u64 	%r6090, %rd1844;
$L__BB4_18:
	add.s32 	%r6085, %r5, 256;
$L__BB4_19:
	setp.ge.s32 	%p1036, %r6085, %r4;
	@%p1036 bra 	$L__BB4_35;
	mul.hi.u32 	%r5798, %r424, 3;
	sub.s32 	%r5799, %r424, %r5798;
	shr.u32 	%r5800, %r5799, 1;
	add.s32 	%r5801, %r5800, %r5798;
	shr.u32 	%r5802, %r5801, 30;
	mul.lo.s32 	%r5803, %r5802, 2147483647;
	sub.s32 	%r5804, %r424, %r5803;
	max.u32 	%r24, %r5804, 1;
	setp.lt.s32 	%p1037, %r425, 1;
	@%p1037 bra 	$L__BB4_35;
	add.s32 	%r25, %r425, -1;
	and.b32  	%r26, %r425, 3;
	and.b32  	%r5805, %r425, 2147483644;
	neg.s32 	%r27, %r5805;
	cvt.u64.u32 	%rd18, %r24;
	shl.b32 	%r28, %r425, 1;
$L__BB4_22:
	add.s32 	%r5806, %r6085, %r422;
	mul.lo.s32 	%r31, %r28, %r5806;
	setp.eq.s32 	%p1038, %r31, 0;
	mov.b64 	%rd1848, 1;
	@%p1038 bra 	$L__BB4_27;
	cvt.s64.s32 	%rd1846, %r31;
	mov.b64 	%rd1847, 48271;
	mov.b64 	%rd1848, 1;
$L__BB4_24:
	and.b64  	%rd1803, %rd1846, 1;
	setp.eq.b64 	%p1039, %rd1803, 1;
	not.pred 	%p1040, %p1039;
	@%p1040 bra 	$L__BB4_26;
	mul.lo.s64 	%rd1804, %rd1848, %rd1847;
	mul.hi.u64 	%rd1805, %rd1804, 8589934597;
	sub.s64 	%rd1806, %rd1804, %rd1805;
	shr.u64 	%rd1807, %rd1806, 1;
	add.s64 	%rd1808, %rd1807, %rd1805;
	shr.u64 	%rd1809, %rd1808, 30;
	mul.lo.s64 	%rd1810, %rd1809, 2147483647;
	sub.s64 	%rd1848, %rd1804, %rd1810;
$L__BB4_26:
	shr.u64 	%rd25, %rd1846, 1;
	mul.lo.s64 	%rd1811, %rd1847, %rd1847;
	mul.hi.u64 	%rd1812, %rd1811, -9223372032559808509;
	shr.u64 	%rd1813, %rd1812, 30;
	mul.lo.s64 	%rd1814, %rd1813, 2147483647;
	sub.s64 	%rd1847, %rd1811, %rd1814;
	setp.gt.u64 	%p1041, %rd1846, 1;
	mov.u64 	%rd1846, %rd25;
	@%p1041 bra 	$L__BB4_24;
$L__BB4_27:
	setp.lt.u32 	%p1042, %r25, 3;
	mul.lo.s64 	%rd1817, %rd1848, %rd18;
	mul.hi.u64 	%rd1818, %rd1817, 8589934597;
	sub.s64 	%rd1819, %rd1817, %rd1818;
	shr.u64 	%rd1820, %rd1819, 1;
	add.s64 	%rd1821, %rd1820, %rd1818;
	shr.u64 	%rd1822, %rd1821, 30;
	cvt.u32.u64 	%r5807, %rd1822;
	mov.b64 	%rd1823, 2147483647;
	cvt.u32.u64 	%r5808, %rd1823;
	mul.lo.s32 	%r5809, %r5807, %r5808;
	cvt.u32.u64 	%r5810, %rd1817;
	sub.s32 	%r6089, %r5810, %r5809;
	mov.b64 	%rd1853, 0;
	@%p1042 bra 	$L__BB4_30;
	mov.b64 	%rd1853, 0;
	mov.u32 	%r6087, %r27;
$L__BB4_29:
	mul.hi.u32 	%r5811, %r6089, -1131474031;
	shr.u32 	%r5812, %r5811, 15;
	mul.lo.s32 	%r5813, %r5812, 44488;
	sub.s32 	%r5814, %r6089, %r5813;
	mul.lo.s32 	%r5815, %r5814, 48271;
	mul.lo.s32 	%r5816, %r5812, 3399;
	setp.lt.u32 	%p1043, %r5815, %r5816;
	xor.b32  	%r5817, %r5816, 2147483647;
	neg.s32 	%r5818, %r5816;
	selp.b32 	%r5819, %r5817, %r5818, %p1043;
	add.s32 	%r5820, %r5819, %r5815;
	add.s32 	%r5821, %r5820, -1;
	cvt.rn.f64.u32 	%fd1417, %r5821;
	div.rn.f64 	%fd1418, %fd1417, 0d41DFFFFFFF800000;
	mul.hi.u32 	%r5822, %r5820, -1131474031;
	shr.u32 	%r5823, %r5822, 15;
	mul.lo.s32 	%r5824, %r5823, 44488;
	sub.s32 	%r5825, %r5820, %r5824;
	mul.lo.s32 	%r5826, %r5825, 48271;
	mul.lo.s32 	%r5827, %r5823, 3399;
	setp.lt.u32 	%p1044, %r5826, %r5827;
	xor.b32  	%r5828, %r5827, 2147483647;
	neg.s32 	%r5829, %r5827;
	selp.b32 	%r5830, %r5828, %r5829, %p1044;
	add.s32 	%r5831, %r5830, %r5826;
	add.s32 	%r5832, %r5831, -1;
	cvt.rn.f64.u32 	%fd1419, %r5832;
	div.rn.f64 	%fd1420, %fd1419, 0d41DFFFFFFF800000;
	mul.f64 	%fd1421, %fd1420, %fd1420;
	fma.rn.f64 	%fd1422, %fd1418, %fd1418, %fd1421;
	setp.le.f64 	%p1045, %fd1422, 0d3FF0000000000000;
	selp.u64 	%rd1825, 1, 0, %p1045;
	add.s64 	%rd1826, %rd1853, %rd1825;
	mul.hi.u32 	%r5833, %r5831, -1131474031;
	shr.u32 	%r5834, %r5833, 15;
	mul.lo.s32 	%r5835, %r5834, 44488;
	sub.s32 	%r5836, %r5831, %r5835;
	mul.lo.s32 	%r5837, %r5836, 48271;
	mul.lo.s32 	%r5838, %r5834, 3399;
	setp.lt.u32 	%p1046, %r5837, %r5838;
	xor.b32  	%r5839, %r5838, 2147483647;
	neg.s32 	%r5840, %r5838;
	selp.b32 	%r5841, %r5839, %r5840, %p1046;
	add.s32 	%r5842, %r5841, %r5837;
	add.s32 	%r5843, %r5842, -1;
	cvt.rn.f64.u32 	%fd1423, %r5843;
	div.rn.f64 	%fd1424, %fd1423, 0d41DFFFFFFF800000;
	mul.hi.u32 	%r5844, %r5842, -1131474031;
	shr.u32 	%r5845, %r5844, 15;
	mul.lo.s32 	%r5846, %r5845, 44488;
	sub.s32 	%r5847, %r5842, %r5846;
	mul.lo.s32 	%r5848, %r5847, 48271;
	mul.lo.s32 	%r5849, %r5845, 3399;
	setp.lt.u32 	%p1047, %r5848, %r5849;
	xor.b32  	%r5850, %r5849, 2147483647;
	neg.s32 	%r5851, %r5849;
	selp.b32 	%r5852, %r5850, %r5851, %p1047;
	add.s32 	%r5853, %r5852, %r5848;
	add.s32 	%r5854, %r5853, -1;
	cvt.rn.f64.u32 	%fd1425, %r5854;
	div.rn.f64 	%fd1426, %fd1425, 0d41DFFFFFFF800000;
	mul.f64 	%fd1427, %fd1426, %fd1426;
	fma.rn.f64 	%fd1428, %fd1424, %fd1424, %fd1427;
	setp.le.f64 	%p1048, %fd1428, 0d3FF0000000000000;
	selp.u64 	%rd1827, 1, 0, %p1048;
	add.s64 	%rd1828, %rd1826, %rd1827;
	mul.hi.u32 	%r5855, %r5853, -1131474031;
	shr.u32 	%r5856, %r5855, 15;
	mul.lo.s32 	%r5857, %r5856, 44488;
	sub.s32 	%r5858, %r5853, %r5857;
	mul.lo.s32 	%r5859, %r5858, 48271;
	mul.lo.s32 	%r5860, %r5856, 3399;
	setp.lt.u32 	%p1049, %r5859, %r5860;
	xor.b32  	%r5861, %r5860, 2147483647;
	neg.s32 	%r5862, %r5860;
	selp.b32 	%r5863, %r5861, %r5862, %p1049;
	add.s32 	%r5864, %r5863, %r5859;
	add.s32 	%r5865, %r5864, -1;
	cvt.rn.f64.u32 	%fd1429, %r5865;
	div.rn.f64 	%fd1430, %fd1429, 0d41DFFFFFFF800000;
	mul.hi.u32 	%r5866, %r5864, -1131474031;
	shr.u32 	%r5867, %r5866, 15;
	mul.lo.s32 	%r5868, %r5867, 44488;
	sub.s32 	%r5869, %r5864, %r5868;
	mul.lo.s32 	%r5870, %r5869, 48271;
	mul.lo.s32 	%r5871, %r5867, 3399;
	setp.lt.u32 	%p1050, %r5870, %r5871;
	xor.b32  	%r5872, %r5871, 2147483647;
	neg.s32 	%r5873, %r5871;
	selp.b32 	%r5874, %r5872, %r5873, %p1050;
	add.s32 	%r5875, %r5874, %r5870;
	add.s32 	%r5876, %r5875, -1;
	cvt.rn.f64.u32 	%fd1431, %r5876;
	div.rn.f64 	%fd1432, %fd1431, 0d41DFFFFFFF800000;
	mul.f64 	%fd1433, %fd1432, %fd1432;
	fma.rn.f64 	%fd1434, %fd1430, %fd1430, %fd1433;
	setp.le.f64 	%p1051, %fd1434, 0d3FF0000000000000;
	selp.u64 	%rd1829, 1, 0, %p1051;
	add.s64 	%rd1830, %rd1828, %rd1829;
	mul.hi.u32 	%r5877, %r5875, -1131474031;
	shr.u32 	%r5878, %r5877, 15;
	mul.lo.s32 	%r5879, %r5878, 44488;
	sub.s32 	%r5880, %r5875, %r5879;
	mul.lo.s32 	%r5881, %r5880, 48271;
	mul.lo.s32 	%r5882, %r5878, 3399;
	setp.lt.u32 	%p1052, %r5881, %r5882;
	xor.b32  	%r5883, %r5882, 2147483647;
	neg.s32 	%r5884, %r5882;
	selp.b32 	%r5885, %r5883, %r5884, %p1052;
	add.s32 	%r5886, %r5885, %r5881;
	add.s32 	%r5887, %r5886, -1;
	cvt.rn.f64.u32 	%fd1435, %r5887;
	div.rn.f64 	%fd1436, %fd1435, 0d41DFFFFFFF800000;
	mul.hi.u32 	%r5888, %r5886, -1131474031;
	shr.u32 	%r5889, %r5888, 15;
	mul.lo.s32 	%r5890, %r5889, 44488;
	sub.s32 	%r5891, %r5886, %r5890;
	mul.lo.s32 	%r5892, %r5891, 48271;
	mul.lo.s32 	%r5893, %r5889, 3399;
	setp.lt.u32 	%p1053, %r5892, %r5893;
	xor.b32  	%r5894, %r5893, 2147483647;
	neg.s32 	%r5895, %r5893;
	selp.b32 	%r5896, %r5894, %r5895, %p1053;
	add.s32 	%r6089, %r5896, %r5892;
	add.s32 	%r5897, %r6089, -1;
	cvt.rn.f64.u32 	%fd1437, %r5897;
	div.rn.f64 	%fd1438, %fd1437, 0d41DFFFFFFF800000;
	mul.f64 	%fd1439, %fd1438, %fd1438;
	fma.rn.f64 	%fd1440, %fd1436, %fd1436, %fd1439;
	setp.le.f64 	%p1054, %fd1440, 0d3FF0000000000000;
	selp.u64 	%rd1831, 1, 0, %p1054;
	add.s64 	%rd1853, %rd1830, %rd1831;
	add.s32 	%r6087, %r6087, 4;
	setp.ne.s32 	%p1055, %r6087, 0;
	@%p1055 bra 	$L__BB4_29;
$L__BB4_30:
	setp.eq.s32 	%p1056, %r26, 0;
	@%p1056 bra 	$L__BB4_34;
	setp.eq.s32 	%p1057, %r26, 1;
	mul.hi.u32 	%r5898, %r6089, -1131474031;
	shr.u32 	%r5899, %r5898, 15;
	mul.lo.s32 	%r5900, %r5899, 44488;
	sub.s32 	%r5901, %r6089, %r5900;
	mul.lo.s32 	%r5902, %r5901, 48271;
	mul.lo.s32 	%r5903, %r5899, 3399;
	setp.lt.u32 	%p1058, %r5902, %r5903;
	xor.b32  	%r5904, %r5903, 2147483647;
	neg.s32 	%r5905, %r5903;
	selp.b32 	%r5906, %r5904, %r5905, %p1058;
	add.s32 	%r5907, %r5906, %r5902;
	add.s32 	%r5908, %r5907, -1;
	cvt.rn.f64.u32 	%fd1441, %r5908;
	div.rn.f64 	%fd1442, %fd1441, 0d41DFFFFFFF800000;
	mul.hi.u32 	%r5909, %r5907, -1131474031;
	shr.u32 	%r5910, %r5909, 15;
	mul.lo.s32 	%r5911, %r5910, 44488;
	sub.s32 	%r5912, %r5907, %r5911;
	mul.lo.s32 	%r5913, %r5912, 48271;
	mul.lo.s32 	%r5914, %r5910, 3399;
	setp.lt.u32 	%p1059, %r5913, %r5914;
	xor.b32  	%r5915, %r5914, 2147483647;
	neg.s32 	%r5916, %r5914;
	selp.b32 	%r5917, %r5915, %r5916, %p1059;
	add.s32 	%r38, %r5917, %r5913;
	add.s32 	%r5918, %r38, -1;
	cvt.rn.f64.u32 	%fd1443, %r5918;
	div.rn.f64 	%fd1444, %fd1443, 0d41DFFFFFFF800000;
	mul.f64 	%fd1445, %fd1444, %fd1444;
	fma.rn.f64 	%fd1446, %fd1442, %fd1442, %fd1445;
	setp.le.f64 	%p1060, %fd1446, 0d3FF0000000000000;
	selp.u64 	%rd1832, 1, 0, %p1060;
	add.s64 	%rd1853, %rd1853, %rd1832;
	@%p1057 bra 	$L__BB4_34;
	setp.eq.s32 	%p1061, %r26, 2;
	mul.hi.u32 	%r5919, %r38, -1131474031;
	shr.u32 	%r5920, %r5919, 15;
	mul.lo.s32 	%r5921, %r5920, 44488;
	sub.s32 	%r5922, %r38, %r5921;
	mul.lo.s32 	%r5923, %r5922, 48271;
	mul.lo.s32 	%r5924, %r5920, 3399;
	setp.lt.u32 	%p1062, %r5923, %r5924;
	xor.b32  	%r5925, %r5924, 2147483647;
	neg.s32 	%r5926, %r5924;
	selp.b32 	%r5927, %r5925, %r5926, %p1062;
	add.s32 	%r5928, %r5927, %r5923;
	add.s32 	%r5929, %r5928, -1;
	cvt.rn.f64.u32 	%fd1447, %r5929;
	div.rn.f64 	%fd1448, %fd1447, 0d41DFFFFFFF800000;
	mul.hi.u32 	%r5930, %r5928, -1131474031;
	shr.u32 	%r5931, %r5930, 15;
	mul.lo.s32 	%r5932, %r5931, 44488;
	sub.s32 	%r5933, %r5928, %r5932;
	mul.lo.s32 	%r5934, %r5933, 48271;
	mul.lo.s32 	%r5935, %r5931, 3399;
	setp.lt.u32 	%p1063, %r5934, %r5935;
	xor.b32  	%r5936, %r5935, 2147483647;
	neg.s32 	%r5937, %r5935;
	selp.b32 	%r5938, %r5936, %r5937, %p1063;
	add.s32 	%r39, %r5938, %r5934;
	add.s32 	%r5939, %r39, -1;
	cvt.rn.f64.u32 	%fd1449, %r5939;
	div.rn.f64 	%fd1450, %fd1449, 0d41DFFFFFFF800000;
	mul.f64 	%fd1451, %fd1450, %fd1450;
	fma.rn.f64 	%fd1452, %fd1448, %fd1448, %fd1451;
	setp.le.f64 	%p1064, %fd1452, 0d3FF0000000000000;
	selp.u64 	%rd1833, 1, 0, %p1064;
	add.s64 	%rd1853, %rd1853, %rd1833;
	@%p1061 bra 	$L__BB4_34;
	mul.hi.u32 	%r5940, %r39, -1131474031;
	shr.u32 	%r5941, %r5940, 15;
	mul.lo.s32 	%r5942, %r5941, 44488;
	sub.s32 	%r5943, %r39, %r5942;
	mul.lo.s32 	%r5944, %r5943, 48271;
	mul.lo.s32 	%r5945, %r5941, 3399;
	setp.lt.u32 	%p1065, %r5944, %r5945;
	xor.b32  	%r5946, %r5945, 2147483647;
	neg.s32 	%r5947, %r5945;
	selp.b32 	%r5948, %r5946, %r5947, %p1065;
	add.s32 	%r5949, %r5948, %r5944;
	add.s32 	%r5950, %r5949, -1;
	cvt.rn.f64.u32 	%fd1453, %r5950;
	div.rn.f64 	%fd1454, %fd1453, 0d41DFFFFFFF800000;
	mul.hi.u32 	%r5951, %r5949, -1131474031;
	shr.u32 	%r5952, %r5951, 15;
	mul.lo.s32 	%r5953, %r5952, 44488;
	sub.s32 	%r5954, %r5949, %r5953;
	mul.lo.s32 	%r5955, %r5954, 48271;
	mul.lo.s32 	%r5956, %r5952, 3399;
	setp.lt.u32 	%p1066, %r5955, %r5956;
	xor.b32  	%r5957, %r5956, 2147483647;
	neg.s32 	%r5958, %r5956;
	selp.b32 	%r5959, %r5957, %r5958, %p1066;
	add.s32 	%r5960, %r5959, %r5955;
	add.s32 	%r5961, %r5960, -1;
	cvt.rn.f64.u32 	%fd1455, %r5961;
	div.rn.f64 	%fd1456, %fd1455, 0d41DFFFFFFF800000;
	mul.f64 	%fd1457, %fd1456, %fd1456;
	fma.rn.f64 	%fd1458, %fd1454, %fd1454, %fd1457;
	setp.le.f64 	%p1067, %fd1458, 0d3FF0000000000000;
	selp.u64 	%rd1834, 1, 0, %p1067;
	add.s64 	%rd1853, %rd1853, %rd1834;
$L__BB4_34:
	cvt.u32.u64 	%r5962, %rd1853;
	add.s32 	%r6090, %r6090, %r5962;
	add.s32 	%r6085, %r6085, 256;
	setp.lt.s32 	%p1068, %r6085, %r4;
	@%p1068 bra 	$L__BB4_22;
$L__BB4_35:
	setp.lt.s64 	%p1069, %rd604, 256;
	@%p1069 bra 	$L__BB4_40;
	// begin inline asm
	mov.u32 %r6026, %laneid;
	// end inline asm
	mov.b32 	%r6029, 1;
	mov.b32 	%r6050, 31;
	mov.b32 	%r6051, -1;
	// begin inline asm
	shfl.sync.down.b32 %r6027, %r6090, %r6029, %r6050, %r6051;
	// end inline asm
	setp.gt.s32 	%p1085, %r6026, 30;
	selp.b32 	%r6052, 0, %r6027, %p1085;
	add.s32 	%r6033, %r6052, %r6090;
	mov.b32 	%r6034, 2;
	// begin inline asm
	shfl.sync.down.b32 %r6032, %r6033, %r6034, %r6050, %r6051;
	// end inline asm
	setp.gt.s32 	%p1086, %r6026, 29;
	selp.b32 	%r6053, 0, %r6032, %p1086;
	add.s32 	%r6038, %r6033, %r6053;
	mov.b32 	%r6039, 4;
	// begin inline asm
	shfl.sync.down.b32 %r6037, %r6038, %r6039, %r6050, %r6051;
	// end inline asm
	setp.gt.s32 	%p1087, %r6026, 27;
	selp.b32 	%r6054, 0, %r6037, %p1087;
	add.s32 	%r6043, %r6038, %r6054;
	mov.b32 	%r6044, 8;
	// begin inline asm
	shfl.sync.down.b32 %r6042, %r6043, %r6044, %r6050, %r6051;
	// end inline asm
	setp.gt.s32 	%p1088, %r6026, 23;
	selp.b32 	%r6055, 0, %r6042, %p1088;
	add.s32 	%r6048, %r6043, %r6055;
	mov.b32 	%r6049, 16;
	// begin inline asm
	shfl.sync.down.b32 %r6047, %r6048, %r6049, %r6050, %r6051;
	// end inline asm
	setp.gt.s32 	%p1089, %r6026, 15;
	selp.b32 	%r6056, 0, %r6047, %p1089;
	add.s32 	%r6196, %r6048, %r6056;
	setp.ne.s32 	%p1090, %r6026, 0;
	@%p1090 bra 	$L__BB4_38;
	shr.u32 	%r6057, %r5, 3;
	and.b32  	%r6058, %r6057, 124;
	mov.u32 	%r6059, _ZZN3cub18CUB_300001_SM_10006detail6reduce28DeviceReduceSingleTileKernelINS2_10policy_hubIiyN4cuda3std3__44plusIiEEE10Policy1000EN6thrust24THRUST_300001_SM_1000_NS17counting_iteratorIiNSD_11use_defaultESF_SF_EEPiyS9_ii12MonteCarloPiEEvT0_T1_T2_T3_T4_T6_E12temp_storage;
	add.s32 	%r6060, %r6059, %r6058;
	st.shared.u32 	[%r6060+8], %r6196;
$L__BB4_38:
	bar.sync 	0;
	setp.ne.s32 	%p1091, %r5, 0;
	@%p1091 bra 	$L__BB4_459;
	ld.shared.u32 	%r6061, [_ZZN3cub18CUB_300001_SM_10006detail6reduce28DeviceReduceSingleTileKernelINS2_10policy_hubIiyN4cuda3std3__44plusIiEEE10Policy1000EN6thrust24THRUST_300001_SM_1000_NS17counting_iteratorIiNSD_11use_defaultESF_SF_EEPiyS9_ii12MonteCarloPiEEvT0_T1_T2_T3_T4_T6_E12temp_storage+12];
	add.s32 	%r6062, %r6061, %r6196;
	ld.shared.u32 	%r6063, [_ZZN3cub18CUB_300001_SM_10006detail6reduce28DeviceReduceSingleTileKernelINS2_10policy_hubIiyN4cuda3std3__44plusIiEEE10Policy1000EN6thrust24THRUST_300001_SM_1000_NS17counting_iteratorIiNSD_11use_defaultESF_SF_EEPiyS9_ii12MonteCarloPiEEvT0_T1_T2_T3_T4_T6_E12temp_storage+16];
	add.s32 	%r6064, %r6062, %r6063;
	ld.shared.u32 	%r6065, [_ZZN3cub18CUB_300001_SM_10006detail6reduce28DeviceReduceSingleTileKernelINS2_10policy_hubIiyN4cuda3std3__44plusIiEEE10Policy1000EN6thrust24THRUST_300001_SM_1000_NS17counting_iteratorIiNSD_11use_defaultESF_SF_EEPiyS9_ii12MonteCarloPiEEvT0_T1_T2_T3_T4_T6_E12temp_storage+20];
	add.s32 	%r6066, %r6064, %r6065;
	ld.shared.u32 	%r6067, [_ZZN3cub18CUB_300001_SM_10006detail6reduce28DeviceReduceSingleTileKernelINS2_10policy_hubIiyN4cuda3std3__44plusIiEEE10Policy1000EN6thrust24THRUST_300001_SM_1000_NS17counting_iteratorIiNSD_11use_defaultESF_SF_EEPiyS9_ii12MonteCarloPiEEvT0_T1_T2_T3_T4_T6_E12temp_storage+24];
	add.s32 	%r6068, %r6066, %r6067;
	ld.shared.u32 	%r6069, [_ZZN3cub18CUB_300001_SM_10006detail6reduce28DeviceReduceSingleTileKernelINS2_10policy_hubIiyN4cuda3std3__44plusIiEEE10Policy1000EN6thrust24THRUST_300001_SM_1000_NS17counting_iteratorIiNSD_11use_defaultESF_SF_EEPiyS9_ii12MonteCarloPiEEvT0_T1_T2_T3_T4_T6_E12temp_storage+28];
	add.s32 	%r6070, %r6068, %r6069;
	ld.shared.u32 	%r6071, [_ZZN3cub18CUB_300001_SM_10006detail6reduce28DeviceReduceSingleTileKernelINS2_10policy_hubIiyN4cuda3std3__44plusIiEEE10Policy1000EN6thrust24THRUST_300001_SM_1000_NS17counting_iteratorIiNSD_11use_defaultESF_SF_EEPiyS9_ii12MonteCarloPiEEvT0_T1_T2_T3_T4_T6_E12temp_storage+32];
	add.s32 	%r6072, %r6070, %r6071;
	ld.shared.u32 	%r6073, [_ZZN3cub18CUB_300001_SM_10006detail6reduce28DeviceReduceSingleTileKernelINS2_10policy_hubIiyN4cuda3std3__44plusIiEEE10Policy1000EN6thrust24THRUST_300001_SM_1000_NS17counting_iteratorIiNSD_11use_defaultESF_SF_EEPiyS9_ii12MonteCarloPiEEvT0_T1_T2_T3_T4_T6_E12temp_storage+36];
	add.s32 	%r6196, %r6072, %r6073;
	bra.uni 	$L__BB4_459;
$L__BB4_40:
	// begin inline asm
	mov.u32 %r5963, %laneid;
	// end inline asm
	and.b32  	%r5989, %r5, 992;
	add.s32 	%r5990, %r5989, 32;
	setp.gt.s32 	%p1070, %r5990, %r4;
	not.b32 	%r5991, %r5989;
	add.s32 	%r5992, %r4, %r5991;
	selp.b32 	%r5987, %r5992, 31, %p1070;
	mov.b32 	%r5966, 1;
	mov.b32 	%r5988, -1;
	// begin inline asm
	shfl.sync.down.b32 %r5964, %r6090, %r5966, %r5987, %r5988;
	// end inline asm
	setp.lt.s32 	%p1071, %r5963, %r5987;
	selp.b32 	%r5993, %r5964, 0, %p1071;
	add.s32 	%r5970, %r5993, %r6090;
	mov.b32 	%r5971, 2;
	// begin inline asm
	shfl.sync.down.b32 %r5969, %r5970, %r5971, %r5987, %r5988;
	// end inline asm
	add.s32 	%r5994, %r5963, 2;
	setp.gt.s32 	%p1072, %r5994, %r5987;
	selp.b32 	%r5995, 0, %r5969, %p1072;
	add.s32 	%r5975, %r5970, %r5995;
	mov.b32 	%r5976, 4;
	// begin inline asm
	shfl.sync.down.b32 %r5974, %r5975, %r5976, %r5987, %r5988;
	// end inline asm
	add.s32 	%r5996, %r5963, 4;
	setp.gt.s32 	%p1073, %r5996, %r5987;
	selp.b32 	%r5997, 0, %r5974, %p1073;
	add.s32 	%r5980, %r5975, %r5997;
	mov.b32 	%r5981, 8;
	// begin inline asm
	shfl.sync.down.b32 %r5979, %r5980, %r5981, %r5987, %r5988;
	// end inline asm
	add.s32 	%r5998, %r5963, 8;
	setp.gt.s32 	%p1074, %r5998, %r5987;
	selp.b32 	%r5999, 0, %r5979, %p1074;
	add.s32 	%r5985, %r5980, %r5999;
	mov.b32 	%r5986, 16;
	// begin inline asm
	shfl.sync.down.b32 %r5984, %r5985, %r5986, %r5987, %r5988;
	// end inline asm
	add.s32 	%r6000, %r5963, 16;
	setp.gt.s32 	%p1075, %r6000, %r5987;
	selp.b32 	%r6001, 0, %r5984, %p1075;
	add.s32 	%r6196, %r5985, %r6001;
	setp.ne.s32 	%p1076, %r5963, 0;
	@%p1076 bra 	$L__BB4_42;
	shr.u32 	%r6002, %r5, 3;
	and.b32  	%r6003, %r6002, 124;
	mov.u32 	%r6004, _ZZN3cub18CUB_300001_SM_10006detail6reduce28DeviceReduceSingleTileKernelINS2_10policy_hubIiyN4cuda3std3__44plusIiEEE10Policy1000EN6thrust24THRUST_300001_SM_1000_NS17counting_iteratorIiNSD_11use_defaultESF_SF_EEPiyS9_ii12MonteCarloPiEEvT0_T1_T2_T3_T4_T6_E12temp_storage;
	add.s32 	%r6005, %r6004, %r6003;
	st.shared.u32 	[%r6005+8], %r6196;
$L__BB4_42:
	bar.sync 	0;
	setp.ne.s32 	%p1077, %r5, 0;
	@%p1077 bra 	$L__BB4_459;
	setp.gt.s64 	%p1078, %rd604, 32;
	ld.shared.u32 	%r6006, [_ZZN3cub18CUB_300001_SM_10006detail6reduce28DeviceReduceSingleTileKernelINS2_10policy_hubIiyN4cuda3std3__44plusIiEEE10Policy1000EN6thrust24THRUST_300001_SM_1000_NS17counting_iteratorIiNSD_11use_defaultESF_SF_EEPiyS9_ii12MonteCarloPiEEvT0_T1_T2_T3_T4_T6_E12temp_storage+12];
	selp.b32 	%r6007, %r6006, 0, %p1078;
	add.s32 	%r6008, %r6007, %r6196;
	setp.gt.s64 	%p1079, %rd604, 64;
	ld.shared.u32 	%r6009, [_ZZN3cub18CUB_300001_SM_10006detail6reduce28DeviceReduceSingleTileKernelINS2_10policy_hubIiyN4cuda3std3__44plusIiEEE10Policy1000EN6thrust24THRUST_300001_SM_1000_NS17counting_iteratorIiNSD_11use_defaultESF_SF_EEPiyS9_ii12MonteCarloPiEEvT0_T1_T2_T3_T4_T6_E12temp_storage+16];
	selp.b32 	%r6010, %r6009, 0, %p1079;
	add.s32 	%r6011, %r6008, %r6010;
	setp.gt.s64 	%p1080, %rd604, 96;
	ld.shared.u32 	%r6012, [_ZZN3cub18CUB_300001_SM_10006detail6reduce28DeviceReduceSingleTileKernelINS2_10policy_hubIiyN4cuda3std3__44plusIiEEE10Policy1000EN6thrust24THRUST_300001_SM_1000_NS17counting_iteratorIiNSD_11use_defaultESF_SF_EEPiyS9_ii12MonteCarloPiEEvT0_T1_T2_T3_T4_T6_E12temp_storage+20];
	selp.b32 	%r6013, %r6012, 0, %p1080;
	add.s32 	%r6014, %r6011, %r6013;
	setp.gt.s64 	%p1081, %rd604, 128;
	ld.shared.u32 	%r6015, [_ZZN3cub18CUB_300001_SM_10006detail6reduce28DeviceReduceSingleTileKernelINS2_10policy_hubIiyN4cuda3std3__44plusIiEEE10Policy1000EN6thrust24THRUST_300001_SM_1000_NS17counting_iteratorIiNSD_11use_defaultESF_SF_EEPiyS9_ii12MonteCarloPiEEvT0_T1_T2_T3_T4_T6_E12temp_storage+24];
	selp.b32 	%r6016, %r6015, 0, %p1081;
	add.s32 	%r6017, %r6014, %r6016;
	setp.gt.s64 	%p1082, %rd604, 160;
	ld.shared.u32 	%r6018, [_ZZN3cub18CUB_300001_SM_10006detail6reduce28DeviceReduceSingleTileKernelINS2_10policy_hubIiyN4cuda3std3__44plusIiEEE10Policy1000EN6thrust24THRUST_300001_SM_1000_NS17counting_iteratorIiNSD_11use_defaultESF_SF_EEPiyS9_ii12MonteCarloPiEEvT0_T1_T2_T3_T4_T6_E12temp_storage+28];
	selp.b32 	%r6019, %r6018, 0, %p1082;
	add.s32 	%r6020, %r6017, %r6019;
	setp.gt.s64 	%p1083, %rd604, 192;
	ld.shared.u32 	%r6021, [_ZZN3cub18CUB_300001_SM_10006detail6reduce28DeviceReduceSingleTileKernelINS2_10policy_hubIiyN4cuda3std3__44plusIiEEE10Policy1000EN6thrust24THRUST_300001_SM_1000_NS17counting_iteratorIiNSD_11use_defaultESF_SF_EEPiyS9_ii12MonteCarloPiEEvT0_T1_T2_T3_T4_T6_E12temp_storage+32];
	selp.b32 	%r6022, %r6021, 0, %p1083;
	add.s32 	%r6023, %r6020, %r6022;
	setp.gt.s64 	%p1084, %rd604, 224;
	ld.shared.u32 	%r6024, [_ZZN3cub18CUB_300001_SM_10006detail6reduce28DeviceReduceSingleTileKernelINS2_10policy_hubIiyN4cuda3std3__44plusIiEEE10Policy1000EN6thrust24THRUST_300001_SM_1000_NS17counting_iteratorIiNSD_11use_defaultESF_SF_EEPiyS9_ii12MonteCarloPiEEvT0_T1_T2_T3_T4_T6_E12temp_storage+36];
	selp.b32 	%r6025, %r6024, 0, %p1084;
	add.s32 	%r6196, %r6023, %r6025;
	bra.uni 	$L__BB4_459;
$L__BB4_44:
	mov.u32 	%r47, %tid.x;
	add.s32 	%r48, %r422, %r47;
	mul.hi.u32 	%r427, %r424, 3;
	sub.s32 	%r428, %r424, %r427;
	shr.u32 	%r429, %r428, 1;
	add.s32 	%r430, %r429, %r427;
	shr.u32 	%r431, %r430, 30;
	mul.lo.s32 	%r432, %r431, 2147483647;
	sub.s32 	%r433, %r424, %r432;
	max.u32 	%r434, %r433, 1;
	shl.b32 	%r49, %r425, 1;
	cvt.u64.u32 	%rd36, %r434;
	setp.lt.s32 	%p3, %r425, 1;
	mov.b32 	%r6195, 0;
	@%p3 bra 	$L__BB4_238;
	add.s32 	%r50, %r425, -1;
	mul.lo.s32 	%r51, %r49, %r48;
	setp.eq.s32 	%p4, %r51, 0;
	mov.b64 	%rd1857, 1;
	@%p4 bra 	$L__BB4_50;
	cvt.s64.s32 	%rd1855, %r51;
	mov.b64 	%rd1856, 48271;
	mov.b64 	%rd1857, 1;
$L__BB4_47:
	and.b64  	%rd609, %rd1855, 1;
	setp.eq.b64 	%p5, %rd609, 1;
	not.pred 	%p6, %p5;
	@%p6 bra 	$L__BB4_49;
	mul.lo.s64 	%rd610, %rd1857, %rd1856;
	mul.hi.u64 	%rd611, %rd610, 8589934597;
	sub.s64 	%rd612, %rd610, %rd611;
	shr.u64 	%rd613, %rd612, 1;
	add.s64 	%rd614, %rd613, %rd611;
	shr.u64 	%rd615, %rd614, 30;
	mul.lo.s64 	%rd616, %rd615, 2147483647;
	sub.s64 	%rd1857, %rd610, %rd616;
$L__BB4_49:
	shr.u64 	%rd43, %rd1855, 1;
	mul.lo.s64 	%rd617, %rd1856, %rd1856;
	mul.hi.u64 	%rd618, %rd617, -9223372032559808509;
	shr.u64 	%rd619, %rd618, 30;
	mul.lo.s64 	%rd620, %rd619, 2147483647;
	sub.s64 	%rd1856, %rd617, %rd620;
	setp.gt.u64 	%p7, %rd1855, 1;
	mov.u64 	%rd1855, %rd43;
	@%p7 bra 	$L__BB4_47;
$L__BB4_50:
	mul.lo.s64 	%rd623, %rd1857, %rd36;
	mul.hi.u64 	%rd624, %rd623, 8589934597;
	sub.s64 	%rd625, %rd623, %rd624;
	shr.u64 	%rd626, %rd625, 1;
	add.s64 	%rd627, %rd626, %rd624;
	shr.u64 	%rd628, %rd627, 30;
	cvt.u32.u64 	%r435, %rd628;
	mov.b64 	%rd629, 2147483647;
	cvt.u32.u64 	%r436, %rd629;
	mul.lo.s32 	%r437, %r435, %r436;
	cvt.u32.u64 	%r438, %rd623;
	sub.s32 	%r6093, %r438, %r437;
	and.b32  	%r53, %r425, 3;
	setp.lt.u32 	%p8, %r50, 3;
	mov.b64 	%rd1862, 0;
	@%p8 bra 	$L__BB4_53;
	and.b32  	%r54, %r425, 2147483644;
	mov.b32 	%r6092, 0;
	mov.b64 	%rd1862, 0;
$L__BB4_52:
	mul.hi.u32 	%r440, %r6093, -1131474031;
	shr.u32 	%r441, %r440, 15;
	mul.lo.s32 	%r442, %r441, 44488;
	sub.s32 	%r443, %r6093, %r442;
	mul.lo.s32 	%r444, %r443, 48271;
	mul.lo.s32 	%r445, %r441, 3399;
	setp.lt.u32 	%p9, %r444, %r445;
	xor.b32  	%r446, %r445, 2147483647;
	neg.s32 	%r447, %r445;
	selp.b32 	%r448, %r446, %r447, %p9;
	add.s32 	%r449, %r448, %r444;
	add.s32 	%r450, %r449, -1;
	cvt.rn.f64.u32 	%fd1, %r450;
	div.rn.f64 	%fd2, %fd1, 0d41DFFFFFFF800000;
	mul.hi.u32 	%r451, %r449, -1131474031;
	shr.u32 	%r452, %r451, 15;
	mul.lo.s32 	%r453, %r452, 44488;
	sub.s32 	%r454, %r449, %r453;
	mul.lo.s32 	%r455, %r454, 48271;
	mul.lo.s32 	%r456, %r452, 3399;
	setp.lt.u32 	%p10, %r455, %r456;
	xor.b32  	%r457, %r456, 2147483647;
	neg.s32 	%r458, %r456;
	selp.b32 	%r459, %r457, %r458, %p10;
	add.s32 	%r460, %r459, %r455;
	add.s32 	%r461, %r460, -1;
	cvt.rn.f64.u32 	%fd3, %r461;
	div.rn.f64 	%fd4, %fd3, 0d41DFFFFFFF800000;
	mul.f64 	%fd5, %fd4, %fd4;
	fma.rn.f64 	%fd6, %fd2, %fd2, %fd5;
	setp.le.f64 	%p11, %fd6, 0d3FF0000000000000;
	selp.u64 	%rd631, 1, 0, %p11;
	add.s64 	%rd632, %rd1862, %rd631;
	mul.hi.u32 	%r462, %r460, -1131474031;
	shr.u32 	%r463, %r462, 15;
	mul.lo.s32 	%r464, %r463, 44488;
	sub.s32 	%r465, %r460, %r464;
	mul.lo.s32 	%r466, %r465, 48271;
	mul.lo.s32 	%r467, %r463, 3399;
	setp.lt.u32 	%p12, %r466, %r467;
	xor.b32  	%r468, %r467, 2147483647;
	neg.s32 	%r469, %r467;
	selp.b32 	%r470, %r468, %r469, %p12;
	add.s32 	%r471, %r470, %r466;
	add.s32 	%r472, %r471, -1;
	cvt.rn.f64.u32 	%fd7, %r472;
	div.rn.f64 	%fd8, %fd7, 0d41DFFFFFFF800000;
	mul.hi.u32 	%r473, %r471, -1131474031;
	shr.u32 	%r474, %r473, 15;
	mul.lo.s32 	%r475, %r474, 44488;
	sub.s32 	%r476, %r471, %r475;
	mul.lo.s32 	%r477, %r476, 48271;
	mul.lo.s32 	%r478, %r474, 3399;
	setp.lt.u32 	%p13, %r477, %r478;
	xor.b32  	%r479, %r478, 2147483647;
	neg.s32 	%r480, %r478;
	selp.b32 	%r481, %r479, %r480, %p13;
	add.s32 	%r482, %r481, %r477;
	add.s32 	%r483, %r482, -1;
	cvt.rn.f64.u32 	%fd9, %r483;
	div.rn.f64 	%fd10, %fd9, 0d41DFFFFFFF800000;
	mul.f64 	%fd11, %fd10, %fd10;
	fma.rn.f64 	%fd12, %fd8, %fd8, %fd11;
	setp.le.f64 	%p14, %fd12, 0d3FF0000000000000;
	selp.u64 	%rd633, 1, 0, %p14;
	add.s64 	%rd634, %rd632, %rd633;
	mul.hi.u32 	%r484, %r482, -1131474031;
	shr.u32 	%r485, %r484, 15;
	mul.lo.s32 	%r486, %r485, 44488;
	sub.s32 	%r487, %r482, %r486;
	mul.lo.s32 	%r488, %r487, 48271;
	mul.lo.s32 	%r489, %r485, 3399;
	setp.lt.u32 	%p15, %r488, %r489;
	xor.b32  	%r490, %r489, 2147483647;
	neg.s32 	%r491, %r489;
	selp.b32 	%r492, %r490, %r491, %p15;
	add.s32 	%r493, %r492, %r488;
	add.s32 	%r494, %r493, -1;
	cvt.rn.f64.u32 	%fd13, %r494;
	div.rn.f64 	%fd14, %fd13, 0d41DFFFFFFF800000;
	mul.hi.u32 	%r495, %r493, -1131474031;
	shr.u32 	%r496, %r495, 15;
	mul.lo.s32 	%r497, %r496, 44488;
	sub.s32 	%r498, %r493, %r497;
	mul.lo.s32 	%r499, %r498, 48271;
	mul.lo.s32 	%r500, %r496, 3399;
	setp.lt.u32 	%p16, %r499, %r500;
	xor.b32  	%r501, %r500, 2147483647;
	neg.s32 	%r502, %r500;
	selp.b32 	%r503, %r501, %r502, %p16;
	add.s32 	%r504, %r503, %r499;
	add.s32 	%r505, %r504, -1;
	cvt.rn.f64.u32 	%fd15, %r505;
	div.rn.f64 	%fd16, %fd15, 0d41DFFFFFFF800000;
	mul.f64 	%fd17, %fd16, %fd16;
	fma.rn.f64 	%fd18, %fd14, %fd14, %fd17;
	setp.le.f64 	%p17, %fd18, 0d3FF0000000000000;
	selp.u64 	%rd635, 1, 0, %p17;
	add.s64 	%rd636, %rd634, %rd635;
	mul.hi.u32 	%r506, %r504, -1131474031;
	shr.u32 	%r507, %r506, 15;
	mul.lo.s32 	%r508, %r507, 44488;
	sub.s32 	%r509, %r504, %r508;
	mul.lo.s32 	%r510, %r509, 48271;
	mul.lo.s32 	%r511, %r507, 3399;
	setp.lt.u32 	%p18, %r510, %r511;
	xor.b32  	%r512, %r511, 2147483647;
	neg.s32 	%r513, %r511;
	selp.b32 	%r514, %r512, %r513, %p18;
	add.s32 	%r515, %r514, %r510;
	add.s32 	%r516, %r515, -1;
	cvt.rn.f64.u32 	%fd19, %r516;
	div.rn.f64 	%fd20, %fd19, 0d41DFFFFFFF800000;
	mul.hi.u32 	%r517, %r515, -1131474031;
	shr.u32 	%r518, %r517, 15;
	mul.lo.s32 	%r519, %r518, 44488;
	sub.s32 	%r520, %r515, %r519;
	mul.lo.s32 	%r521, %r520, 48271;
	mul.lo.s32 	%r522, %r518, 3399;
	setp.lt.u32 	%p19, %r521, %r522;
	xor.b32  	%r523, %r522, 2147483647;
	neg.s32 	%r524, %r522;
	selp.b32 	%r525, %r523, %r524, %p19;
	add.s32 	%r6093, %r525, %r521;
	add.s32 	%r526, %r6093, -1;
	cvt.rn.f64.u32 	%fd21, %r526;
	div.rn.f64 	%fd22, %fd21, 0d41DFFFFFFF800000;
	mul.f64 	%fd23, %fd22, %fd22;
	fma.rn.f64 	%fd24, %fd20, %fd20, %fd23;
	setp.le.f64 	%p20, %fd24, 0d3FF0000000000000;
	selp.u64 	%rd637, 1, 0, %p20;
	add.s64 	%rd1862, %rd636, %rd637;
	add.s32 	%r6092, %r6092, 4;
	setp.ne.s32 	%p21, %r6092, %r54;
	@%p21 bra 	$L__BB4_52;
$L__BB4_53:
	setp.eq.s32 	%p22, %r53, 0;
	@%p22 bra 	$L__BB4_57;
	mul.hi.u32 	%r527, %r6093, -1131474031;
	shr.u32 	%r528, %r527, 15;
	mul.lo.s32 	%r529, %r528, 44488;
	sub.s32 	%r530, %r6093, %r529;
	mul.lo.s32 	%r531, %r530, 48271;
	mul.lo.s32 	%r532, %r528, 3399;
	setp.lt.u32 	%p23, %r531, %r532;
	xor.b32  	%r533, %r532, 2147483647;
	neg.s32 	%r534, %r532;
	selp.b32 	%r535, %r533, %r534, %p23;
	add.s32 	%r536, %r535, %r531;
	add.s32 	%r537, %r536, -1;
	cvt.rn.f64.u32 	%fd25, %r537;
	div.rn.f64 	%fd26, %fd25, 0d41DFFFFFFF800000;
	mul.hi.u32 	%r538, %r536, -1131474031;
	shr.u32 	%r539, %r538, 15;
	mul.lo.s32 	%r540, %r539, 44488;
	sub.s32 	%r541, %r536, %r540;
	mul.lo.s32 	%r542, %r541, 48271;
	mul.lo.s32 	%r543, %r539, 3399;
	setp.lt.u32 	%p24, %r542, %r543;
	xor.b32  	%r544, %r543, 2147483647;
	neg.s32 	%r545, %r543;
	selp.b32 	%r546, %r544, %r545, %p24;
	add.s32 	%r60, %r546, %r542;
	add.s32 	%r547, %r60, -1;
	cvt.rn.f64.u32 	%fd27, %r547;
	div.rn.f64 	%fd28, %fd27, 0d41DFFFFFFF800000;
	mul.f64 	%fd29, %fd28, %fd28;
	fma.rn.f64 	%fd30, %fd26, %fd26, %fd29;
	setp.le.f64 	%p25, %fd30, 0d3FF0000000000000;
	selp.u64 	%rd638, 1, 0, %p25;
	add.s64 	%rd1862, %rd1862, %rd638;
	setp.eq.s32 	%p26, %r53, 1;
	@%p26 bra 	$L__BB4_57;
	mul.hi.u32 	%r548, %r60, -1131474031;
	shr.u32 	%r549, %r548, 15;
	mul.lo.s32 	%r550, %r549, 44488;
	sub.s32 	%r551, %r60, %r550;
	mul.lo.s32 	%r552, %r551, 48271;
	mul.lo.s32 	%r553, %r549, 3399;
	setp.lt.u32 	%p27, %r552, %r553;
	xor.b32  	%r554, %r553, 2147483647;
	neg.s32 	%r555, %r553;
	selp.b32 	%r556, %r554, %r555, %p27;
	add.s32 	%r557, %r556, %r552;
	add.s32 	%r558, %r557, -1;
	cvt.rn.f64.u32 	%fd31, %r558;
	div.rn.f64 	%fd32, %fd31, 0d41DFFFFFFF800000;
	mul.hi.u32 	%r559, %r557, -1131474031;
	shr.u32 	%r560, %r559, 15;
	mul.lo.s32 	%r561, %r560, 44488;
	sub.s32 	%r562, %r557, %r561;
	mul.lo.s32 	%r563, %r562, 48271;
	mul.lo.s32 	%r564, %r560, 3399;
	setp.lt.u32 	%p28, %r563, %r564;
	xor.b32  	%r565, %r564, 2147483647;
	neg.s32 	%r566, %r564;
	selp.b32 	%r567, %r565, %r566, %p28;
	add.s32 	%r61, %r567, %r563;
	add.s32 	%r568, %r61, -1;
	cvt.rn.f64.u32 	%fd33, %r568;
	div.rn.f64 	%fd34, %fd33, 0d41DFFFFFFF800000;
	mul.f64 	%fd35, %fd34, %fd34;
	fma.rn.f64 	%fd36, %fd32, %fd32, %fd35;
	setp.le.f64 	%p29, %fd36, 0d3FF0000000000000;
	selp.u64 	%rd639, 1, 0, %p29;
	add.s64 	%rd1862, %rd1862, %rd639;
	setp.eq.s32 	%p30, %r53, 2;
	@%p30 bra 	$L__BB4_57;
	mul.hi.u32 	%r569, %r61, -1131474031;
	shr.u32 	%r570, %r569, 15;
	mul.lo.s32 	%r571, %r570, 44488;
	sub.s32 	%r572, %r61, %r571;
	mul.lo.s32 	%r573, %r572, 48271;
	mul.lo.s32 	%r574, %r570, 3399;
	setp.lt.u32 	%p31, %r573, %r574;
	xor.b32  	%r575, %r574, 2147483647;
	neg.s32 	%r576, %r574;
	selp.b32 	%r577, %r575, %r576, %p31;
	add.s32 	%r578, %r577, %r573;
	add.s32 	%r579, %r578, -1;
	cvt.rn.f64.u32 	%fd37, %r579;
	div.rn.f64 	%fd38, %fd37, 0d41DFFFFFFF800000;
	mul.hi.u32 	%r580, %r578, -1131474031;
	shr.u32 	%r581, %r580, 15;
	mul.lo.s32 	%r582, %r581, 44488;
	sub.s32 	%r583, %r578, %r582;
	mul.lo.s32 	%r584, %r583, 48271;
	mul.lo.s32 	%r585, %r581, 3399;
	setp.lt.u32 	%p32, %r584, %r585;
	xor.b32  	%r586, %r585, 2147483647;
	neg.s32 	%r587, %r585;
	selp.b32 	%r588, %r586, %r587, %p32;
	add.s32 	%r589, %r588, %r584;
	add.s32 	%r590, %r589, -1;
	cvt.rn.f64.u32 	%fd39, %r590;
	div.rn.f64 	%fd40, %fd39, 0d41DFFFFFFF800000;
	mul.f64 	%fd41, %fd40, %fd40;
	fma.rn.f64 	%fd42, %fd38, %fd38, %fd41;
	setp.le.f64 	%p33, %fd42, 0d3FF0000000000000;
	selp.u64 	%rd640, 1, 0, %p33;
	add.s64 	%rd1862, %rd1862, %rd640;
$L__BB4_57:
	cvt.u32.u64 	%r62, %rd1862;
	shl.b32 	%r63, %r425, 9;
	add.s32 	%r64, %r51, %r63;
	setp.eq.s32 	%p34, %r64, 0;
	mov.b64 	%rd1866, 1;
	@%p34 bra 	$L__BB4_62;
	cvt.s64.s32 	%rd1864, %r64;
	mov.b64 	%rd1865, 48271;
	mov.b64 	%rd1866, 1;
$L__BB4_59:
	and.b64  	%rd644, %rd1864, 1;
	setp.eq.b64 	%p35, %rd644, 1;
	not.pred 	%p36, %p35;
	@%p36 bra 	$L__BB4_61;
	mul.lo.s64 	%rd645, %rd1866, %rd1865;
	mul.hi.u64 	%rd646, %rd645, 8589934597;
	sub.s64 	%rd647, %rd645, %rd646;
	shr.u64 	%rd648, %rd647, 1;
	add.s64 	%rd649, %rd648, %rd646;
	shr.u64 	%rd650, %rd649, 30;
	mul.lo.s64 	%rd651, %rd650, 2147483647;
	sub.s64 	%rd1866, %rd645, %rd651;
$L__BB4_61:
	shr.u64 	%rd60, %rd1864, 1;
	mul.lo.s64 	%rd652, %rd1865, %rd1865;
	mul.hi.u64 	%rd653, %rd652, -9223372032559808509;
	shr.u64 	%rd654, %rd653, 30;
	mul.lo.s64 	%rd655, %rd654, 2147483647;
	sub.s64 	%rd1865, %rd652, %rd655;
	setp.gt.u64 	%p37, %rd1864, 1;
	mov.u64 	%rd1864, %rd60;
	@%p37 bra 	$L__BB4_59;
$L__BB4_62:
	setp.lt.u32 	%p38, %r50, 3;
	mul.lo.s64 	%rd658, %rd1866, %rd36;
	mul.hi.u64 	%rd659, %rd658, 8589934597;
	sub.s64 	%rd660, %rd658, %rd659;
	shr.u64 	%rd661, %rd660, 1;
	add.s64 	%rd662, %rd661, %rd659;
	shr.u64 	%rd663, %rd662, 30;
	cvt.u32.u64 	%r591, %rd663;
	mov.b64 	%rd664, 2147483647;
	cvt.u32.u64 	%r592, %rd664;
	mul.lo.s32 	%r593, %r591, %r592;
	cvt.u32.u64 	%r594, %rd658;
	sub.s32 	%r6096, %r594, %r593;
	mov.b64 	%rd1871, 0;
	@%p38 bra 	$L__BB4_65;
	and.b32  	%r66, %r425, 2147483644;
	mov.b32 	%r6095, 0;
	mov.b64 	%rd1871, 0;
$L__BB4_64:
	mul.hi.u32 	%r596, %r6096, -1131474031;
	shr.u32 	%r597, %r596, 15;
	mul.lo.s32 	%r598, %r597, 44488;
	sub.s32 	%r599, %r6096, %r598;
	mul.lo.s32 	%r600, %r599, 48271;
	mul.lo.s32 	%r601, %r597, 3399;
	setp.lt.u32 	%p39, %r600, %r601;
	xor.b32  	%r602, %r601, 2147483647;
	neg.s32 	%r603, %r601;
	selp.b32 	%r604, %r602, %r603, %p39;
	add.s32 	%r605, %r604, %r600;
	add.s32 	%r606, %r605, -1;
	cvt.rn.f64.u32 	%fd43, %r606;
	div.rn.f64 	%fd44, %fd43, 0d41DFFFFFFF800000;
	mul.hi.u32 	%r607, %r605, -1131474031;
	shr.u32 	%r608, %r607, 15;
	mul.lo.s32 	%r609, %r608, 44488;
	sub.s32 	%r610, %r605, %r609;
	mul.lo.s32 	%r611, %r610, 48271;
	mul.lo.s32 	%r612, %r608, 3399;
	setp.lt.u32 	%p40, %r611, %r612;
	xor.b32  	%r613, %r612, 2147483647;
	neg.s32 	%r614, %r612;
	selp.b32 	%r615, %r613, %r614, %p40;
	add.s32 	%r616, %r615, %r611;
	add.s32 	%r617, %r616, -1;
	cvt.rn.f64.u32 	%fd45, %r617;
	div.rn.f64 	%fd46, %fd45, 0d41DFFFFFFF800000;
	mul.f64 	%fd47, %fd46, %fd46;
	fma.rn.f64 	%fd48, %fd44, %fd44, %fd47;
	setp.le.f64 	%p41, %fd48, 0d3FF0000000000000;
	selp.u64 	%rd666, 1, 0, %p41;
	add.s64 	%rd667, %rd1871, %rd666;
	mul.hi.u32 	%r618, %r616, -1131474031;
	shr.u32 	%r619, %r618, 15;
	mul.lo.s32 	%r620, %r619, 44488;
	sub.s32 	%r621, %r616, %r620;
	mul.lo.s32 	%r622, %r621, 48271;
	mul.lo.s32 	%r623, %r619, 3399;
	setp.lt.u32 	%p42, %r622, %r623;
	xor.b32  	%r624, %r623, 2147483647;
	neg.s32 	%r625, %r623;
	selp.b32 	%r626, %r624, %r625, %p42;
	add.s32 	%r627, %r626, %r622;
	add.s32 	%r628, %r627, -1;
	cvt.rn.f64.u32 	%fd49, %r628;
	div.rn.f64 	%fd50, %fd49, 0d41DFFFFFFF800000;
	mul.hi.u32 	%r629, %r627, -1131474031;
	shr.u32 	%r630, %r629, 15;
	mul.lo.s32 	%r631, %r630, 44488;
	sub.s32 	%r632, %r627, %r631;
	mul.lo.s32 	%r633, %r632, 48271;
	mul.lo.s32 	%r634, %r630, 3399;
	setp.lt.u32 	%p43, %r633, %r634;
	xor.b32  	%r635, %r634, 2147483647;
	neg.s32 	%r636, %r634;
	selp.b32 	%r637, %r635, %r636, %p43;
	add.s32 	%r638, %r637, %r633;
	add.s32 	%r639, %r638, -1;
	cvt.rn.f64.u32 	%fd51, %r639;
	div.rn.f64 	%fd52, %fd51, 0d41DFFFFFFF800000;
	mul.f64 	%fd53, %fd52, %fd52;
	fma.rn.f64 	%fd54, %fd50, %fd50, %fd53;
	setp.le.f64 	%p44, %fd54, 0d3FF0000000000000;
	selp.u64 	%rd668, 1, 0, %p44;
	add.s64 	%rd669, %rd667, %rd668;
	mul.hi.u32 	%r640, %r638, -1131474031;
	shr.u32 	%r641, %r640, 15;
	mul.lo.s32 	%r642, %r641, 44488;
	sub.s32 	%r643, %r638, %r642;
	mul.lo.s32 	%r644, %r643, 48271;
	mul.lo.s32 	%r645, %r641, 3399;
	setp.lt.u32 	%p45, %r644, %r645;
	xor.b32  	%r646, %r645, 2147483647;
	neg.s32 	%r647, %r645;
	selp.b32 	%r648, %r646, %r647, %p45;
	add.s32 	%r649, %r648, %r644;
	add.s32 	%r650, %r649, -1;
	cvt.rn.f64.u32 	%fd55, %r650;
	div.rn.f64 	%fd56, %fd55, 0d41DFFFFFFF800000;
	mul.hi.u32 	%r651, %r649, -1131474031;
	shr.u32 	%r652, %r651, 15;
	mul.lo.s32 	%r653, %r652, 44488;
	sub.s32 	%r654, %r649, %r653;
	mul.lo.s32 	%r655, %r654, 48271;
	mul.lo.s32 	%r656, %r652, 3399;
	setp.lt.u32 	%p46, %r655, %r656;
	xor.b32  	%r657, %r656, 2147483647;
	neg.s32 	%r658, %r656;
	selp.b32 	%r659, %r657, %r658, %p46;
	add.s32 	%r660, %r659, %r655;
	add.s32 	%r661, %r660, -1;
	cvt.rn.f64.u32 	%fd57, %r661;
	div.rn.f64 	%fd58, %fd57, 0d41DFFFFFFF800000;
	mul.f64 	%fd59, %fd58, %fd58;
	fma.rn.f64 	%fd60, %fd56, %fd56, %fd59;
	setp.le.f64 	%p47, %fd60, 0d3FF0000000000000;
	selp.u64 	%rd670, 1, 0, %p47;
	add.s64 	%rd671, %rd669, %rd670;
	mul.hi.u32 	%r662, %r660, -1131474031;
	shr.u32 	%r663, %r662, 15;
	mul.lo.s32 	%r664, %r663, 44488;
	sub.s32 	%r665, %r660, %r664;
	mul.lo.s32 	%r666, %r665, 48271;
	mul.lo.s32 	%r667, %r663, 3399;
	setp.lt.u32 	%p48, %r666, %r667;
	xor.b32  	%r668, %r667, 2147483647;
	neg.s32 	%r669, %r667;
	selp.b32 	%r670, %r668, %r669, %p48;
	add.s32 	%r671, %r670, %r666;
	add.s32 	%r672, %r671, -1;
	cvt.rn.f64.u32 	%fd61, %r672;
	div.rn.f64 	%fd62, %fd61, 0d41DFFFFFFF800000;
	mul.hi.u32 	%r673, %r671, -1131474031;
	shr.u32 	%r674, %r673, 15;
	mul.lo.s32 	%r675, %r674, 44488;
	sub.s32 	%r676, %r671, %r675;
	mul.lo.s32 	%r677, %r676, 48271;
	mul.lo.s32 	%r678, %r674, 3399;
	setp.lt.u32 	%p49, %r677, %r678;
	xor.b32  	%r679, %r678, 2147483647;
	neg.s32 	%r680, %r678;
	selp.b32 	%r681, %r679, %r680, %p49;
	add.s32 	%r6096, %r681, %r677;
	add.s32 	%r682, %r6096, -1;
	cvt.rn.f64.u32 	%fd63, %r682;
	div.rn.f64 	%fd64, %fd63, 0d41DFFFFFFF800000;
	mul.f64 	%fd65, %fd64, %fd64;
	fma.rn.f64 	%fd66, %fd62, %fd62, %fd65;
	setp.le.f64 	%p50, %fd66, 0d3FF0000000000000;
	selp.u64 	%rd672, 1, 0, %p50;
	add.s64 	%rd1871, %rd671, %rd672;
	add.s32 	%r6095, %r6095, 4;
	setp.ne.s32 	%p51, %r6095, %r66;
	@%p51 bra 	$L__BB4_64;
$L__BB4_65:
	setp.eq.s32 	%p52, %r53, 0;
	@%p52 bra 	$L__BB4_69;
	mul.hi.u32 	%r683, %r6096, -1131474031;
	shr.u32 	%r684, %r683, 15;
	mul.lo.s32 	%r685, %r684, 44488;
	sub.s32 	%r686, %r6096, %r685;
	mul.lo.s32 	%r687, %r686, 48271;
	mul.lo.s32 	%r688, %r684, 3399;
	setp.lt.u32 	%p53, %r687, %r688;
	xor.b32  	%r689, %r688, 2147483647;
	neg.s32 	%r690, %r688;
	selp.b32 	%r691, %r689, %r690, %p53;
	add.s32 	%r692, %r691, %r687;
	add.s32 	%r693, %r692, -1;
	cvt.rn.f64.u32 	%fd67, %r693;
	div.rn.f64 	%fd68, %fd67, 0d41DFFFFFFF800000;
	mul.hi.u32 	%r694, %r692, -1131474031;
	shr.u32 	%r695, %r694, 15;
	mul.lo.s32 	%r696, %r695, 44488;
	sub.s32 	%r697, %r692, %r696;
	mul.lo.s32 	%r698, %r697, 48271;
	mul.lo.s32 	%r699, %r695, 3399;
	setp.lt.u32 	%p54, %r698, %r699;
	xor.b32  	%r700, %r699, 2147483647;
	neg.s32 	%r701, %r699;
	selp.b32 	%r702, %r700, %r701, %p54;
	add.s32 	%r72, %r702, %r698;
	add.s32 	%r703, %r72, -1;
	cvt.rn.f64.u32 	%fd69, %r703;
	div.rn.f64 	%fd70, %fd69, 0d41DFFFFFFF800000;
	mul.f64 	%fd71, %fd70, %fd70;
	fma.rn.f64 	%fd72, %fd68, %fd68, %fd71;
	setp.le.f64 	%p55, %fd72, 0d3FF0000000000000;
	selp.u64 	%rd673, 1, 0, %p55;
	add.s64 	%rd1871, %rd1871, %rd673;
	setp.eq.s32 	%p56, %r53, 1;
	@%p56 bra 	$L__BB4_69;
	mul.hi.u32 	%r704, %r72, -1131474031;
	shr.u32 	%r705, %r704, 15;
	mul.lo.s32 	%r706, %r705, 44488;
	sub.s32 	%r707, %r72, %r706;
	mul.lo.s32 	%r708, %r707, 48271;
	mul.lo.s32 	%r709, %r705, 3399;
	setp.lt.u32 	%p57, %r708, %r709;
	xor.b32  	%r710, %r709, 2147483647;
	neg.s32 	%r711, %r709;
	selp.b32 	%r712, %r710, %r711, %p57;
	add.s32 	%r713, %r712, %r708;
	add.s32 	%r714, %r713, -1;
	cvt.rn.f64.u32 	%fd73, %r714;
	div.rn.f64 	%fd74, %fd73, 0d41DFFFFFFF800000;
	mul.hi.u32 	%r715, %r713, -1131474031;
	shr.u32 	%r716, %r715, 15;
	mul.lo.s32 	%r717, %r716, 44488;
	sub.s32 	%r718, %r713, %r717;
	mul.lo.s32 	%r719, %r718, 48271;
	mul.lo.s32 	%r720, %r716, 3399;
	setp.lt.u32 	%p58, %r719, %r720;
	xor.b32  	%r721, %r720, 2147483647;
	neg.s32 	%r722, %r720;
	selp.b32 	%r723, %r721, %r722, %p58;
	add.s32 	%r73, %r723, %r719;
	add.s32 	%r724, %r73, -1;
	cvt.rn.f64.u32 	%fd75, %r724;
	div.rn.f64 	%fd76, %fd75, 0d41DFFFFFFF800000;
	mul.f64 	%fd77, %fd76, %fd76;
	fma.rn.f64 	%fd78, %fd74, %fd74, %fd77;
	setp.le.f64 	%p59, %fd78, 0d3FF0000000000000;
	selp.u64 	%rd674, 1, 0, %p59;
	add.s64 	%rd1871, %rd1871, %rd674;
	setp.eq.s32 	%p60, %r53, 2;
	@%p60 bra 	$L__BB4_69;
	mul.hi.u32 	%r725, %r73, -1131474031;
	shr.u32 	%r726, %r725, 15;
	mul.lo.s32 	%r727, %r726, 44488;
	sub.s32 	%r728, %r73, %r727;
	mul.lo.s32 	%r729, %r728, 48271;
	mul.lo.s32 	%r730, %r726, 3399;
	setp.lt.u32 	%p61, %r729, %r730;
	xor.b32  	%r731, %r730, 2147483647;
	neg.s32 	%r732, %r730;
	selp.b32 	%r733, %r731, %r732, %p61;
	add.s32 	%r734, %r733, %r729;
	add.s32 	%r735, %r734, -1;
	cvt.rn.f64.u32 	%fd79, %r735;
	div.rn.f64 	%fd80, %fd79, 0d41DFFFFFFF800000;
	mul.hi.u32 	%r736, %r734, -1131474031;
	shr.u32 	%r737, %r736, 15;
	mul.lo.s32 	%r738, %r737, 44488;
	sub.s32 	%r739, %r734, %r738;
	mul.lo.s32 	%r740, %r739, 48271;
	mul.lo.s32 	%r741, %r737, 3399;
	setp.lt.u32 	%p62, %r740, %r741;
	xor.b32  	%r742, %r741, 2147483647;
	neg.s32 	%r743, %r741;
	selp.b32 	%r744, %r742, %r743, %p62;
	add.s32 	%r745, %r744, %r740;
	add.s32 	%r746, %r745, -1;
	cvt.rn.f64.u32 	%fd81, %r746;
	div.rn.f64 	%fd82, %fd81, 0d41DFFFFFFF800000;
	mul.f64 	%fd83, %fd82, %fd82;
	fma.rn.f64 	%fd84, %fd80, %fd80, %fd83;
	setp.le.f64 	%p63, %fd84, 0d3FF0000000000000;
	selp.u64 	%rd675, 1, 0, %p63;
	add.s64 	%rd1871, %rd1871, %rd675;
$L__BB4_69:
	cvt.u32.u64 	%r74, %rd1871;
	shl.b32 	%r75, %r425, 10;
	add.s32 	%r76, %r75, %r51;
	setp.eq.s32 	%p64, %r76, 0;
	mov.b64 	%rd1875, 1;
	@%p64 bra 	$L__BB4_74;
	cvt.s64.s32 	%rd1873, %r76;
	mov.b64 	%rd1874, 48271;
	mov.b64 	%rd1875, 1;
$L__BB4_71:
	and.b64  	%rd679, %rd1873, 1;
	setp.eq.b64 	%p65, %rd679, 1;
	not.pred 	%p66, %p65;
	@%p66 bra 	$L__BB4_73;
	mul.lo.s64 	%rd680, %rd1875, %rd1874;
	mul.hi.u64 	%rd681, %rd680, 8589934597;
	sub.s64 	%rd682, %rd680, %rd681;
	shr.u64 	%rd683, %rd682, 1;
	add.s64 	%rd684, %rd683, %rd681;
	shr.u64 	%rd685, %rd684, 30;
	mul.lo.s64 	%rd686, %rd685, 2147483647;
	sub.s64 	%rd1875, %rd680, %rd686;
$L__BB4_73:
	shr.u64 	%rd77, %rd1873, 1;
	mul.lo.s64 	%rd687, %rd1874, %rd1874;
	mul.hi.u64 	%rd688, %rd687, -9223372032559808509;
	shr.u64 	%rd689, %rd688, 30;
	mul.lo.s64 	%rd690, %rd689, 2147483647;
	sub.s64 	%rd1874, %rd687, %rd690;
	setp.gt.u64 	%p67, %rd1873, 1;
	mov.u64 	%rd1873, %rd77;
	@%p67 bra 	$L__BB4_71;
$L__BB4_74:
	setp.lt.u32 	%p68, %r50, 3;
	mul.lo.s64 	%rd693, %rd1875, %rd36;
	mul.hi.u64 	%rd694, %rd693, 8589934597;
	sub.s64 	%rd695, %rd693, %rd694;
	shr.u64 	%rd696, %rd695, 1;
	add.s64 	%rd697, %rd696, %rd694;
	shr.u64 	%rd698, %rd697, 30;
	cvt.u32.u64 	%r747, %rd698;
	mov.b64 	%rd699, 2147483647;
	cvt.u32.u64 	%r748, %rd699;
	mul.lo.s32 	%r749, %r747, %r748;
	cvt.u32.u64 	%r750, %rd693;
	sub.s32 	%r6099, %r750, %r749;
	mov.b64 	%rd1880, 0;
	@%p68 bra 	$L__BB4_77;
	and.b32  	%r78, %r425, 2147483644;
	mov.b32 	%r6098, 0;
	mov.b64 	%rd1880, 0;
$L__BB4_76:
	mul.hi.u32 	%r752, %r6099, -1131474031;
	shr.u32 	%r753, %r752, 15;
	mul.lo.s32 	%r754, %r753, 44488;
	sub.s32 	%r755, %r6099, %r754;
	mul.lo.s32 	%r756, %r755, 48271;
	mul.lo.s32 	%r757, %r753, 3399;
	setp.lt.u32 	%p69, %r756, %r757;
	xor.b32  	%r758, %r757, 2147483647;
	neg.s32 	%r759, %r757;
	selp.b32 	%r760, %r758, %r759, %p69;
	add.s32 	%r761, %r760, %r756;
	add.s32 	%r762, %r761, -1;
	cvt.rn.f64.u32 	%fd85, %r762;
	div.rn.f64 	%fd86, %fd85, 0d41DFFFFFFF800000;
	mul.hi.u32 	%r763, %r761, -1131474031;
	shr.u32 	%r764, %r763, 15;
	mul.lo.s32 	%r765, %r764, 44488;
	sub.s32 	%r766, %r761, %r765;
	mul.lo.s32 	%r767, %r766, 48271;
	mul.lo.s32 	%r768, %r764, 3399;
	setp.lt.u32 	%p70, %r767, %r768;
	xor.b32  	%r769, %r768, 2147483647;
	neg.s32 	%r770, %r768;
	selp.b32 	%r771, %r769, %r770, %p70;
	add.s32 	%r772, %r771, %r767;
	add.s32 	%r773, %r772, -1;
	cvt.rn.f64.u32 	%fd87, %r773;
	div.rn.f64 	%fd88, %fd87, 0d41DFFFFFFF800000;
	mul.f64 	%fd89, %fd88, %fd88;
	fma.rn.f64 	%fd90, %fd86, %fd86, %fd89;
	setp.le.f64 	%p71, %fd90, 0d3FF0000000000000;
	selp.u64 	%rd701, 1, 0, %p71;
	add.s64 	%rd702, %rd1880, %rd701;
	mul.hi.u32 	%r774, %r772, -1131474031;
	shr.u32 	%r775, %r774, 15;
	mul.lo.s32 	%r776, %r775, 44488;
	sub.s32 	%r777, %r772, %r776;
	mul.lo.s32 	%r778, %r777, 48271;
	mul.lo.s32 	%r779, %r775, 3399;
	setp.lt.u32 	%p72, %r778, %r779;
	xor.b32  	%r780, %r779, 2147483647;
	neg.s32 	%r781, %r779;
	selp.b32 	%r782, %r780, %r781, %p72;
	add.s32 	%r783, %r782, %r778;
	add.s32 	%r784, %r783, -1;
	cvt.rn.f64.u32 	%fd91, %r784;
	div.rn.f64 	%fd92, %fd91, 0d41DFFFFFFF800000;
	mul.hi.u32 	%r785, %r783, -1131474031;
	shr.u32 	%r786, %r785, 15;
	mul.lo.s32 	%r787, %r786, 44488;
	sub.s32 	%r788, %r783, %r787;
	mul.lo.s32 	%r789, %r788, 48271;
	mul.lo.s32 	%r790, %r786, 3399;
	setp.lt.u32 	%p73, %r789, %r790;
	xor.b32  	%r791, %r790, 2147483647;
	neg.s32 	%r792, %r790;
	selp.b32 	%r793, %r791, %r792, %p73;
	add.s32 	%r794, %r793, %r789;
	add.s32 	%r795, %r794, -1;
	cvt.rn.f64.u32 	%fd93, %r795;
	div.rn.f64 	%fd94, %fd93, 0d41DFFFFFFF800000;
	mul.f64 	%fd95, %fd94, %fd94;
	fma.rn.f64 	%fd96, %fd92, %fd92, %fd95;
	setp.le.f64 	%p74, %fd96, 0d3FF0000000000000;
	selp.u64 	%rd703, 1, 0, %p74;
	add.s64 	%rd704, %rd702, %rd703;
	mul.hi.u32 	%r796, %r794, -1131474031;
	shr.u32 	%r797, %r796, 15;
	mul.lo.s32 	%r798, %r797, 44488;
	sub.s32 	%r799, %r794, %r798;
	mul.lo.s32 	%r800, %r799, 48271;
	mul.lo.s32 	%r801, %r797, 3399;
	setp.lt.u32 	%p75, %r800, %r801;
	xor.b32  	%r802, %r801, 2147483647;
	neg.s32 	%r803, %r801;
	selp.b32 	%r804, %r802, %r803, %p75;
	add.s32 	%r805, %r804, %r800;
	add.s32 	%r806, %r805, -1;
	cvt.rn.f64.u32 	%fd97, %r806;
	div.rn.f64 	%fd98, %fd97, 0d41DFFFFFFF800000;
	mul.hi.u32 	%r807, %r805, -1131474031;
	shr.u32 	%r808, %r807, 15;
	mul.lo.s32 	%r809, %r808, 44488;
	sub.s32 	%r810, %r805, %r809;
	mul.lo.s32 	%r811, %r810, 48271;
	mul.lo.s32 	%r812, %r808, 3399;
	setp.lt.u32 	%p76, %r811, %r812;
	xor.b32  	%r813, %r812, 2147483647;
	neg.s32 	%r814, %r812;
	selp.b32 	%r815, %r813, %r814, %p76;
	add.s32 	%r816, %r815, %r811;
	add.s32 	%r817, %r816, -1;
	cvt.rn.f64.u32 	%fd99, %r817;
	div.rn.f64 	%fd100, %fd99, 0d41DFFFFFFF800000;
	mul.f64 	%fd101, %fd100, %fd100;
	fma.rn.f64 	%fd102, %fd98, %fd98, %fd101;
	setp.le.f64 	%p77, %fd102, 0d3FF0000000000000;
	selp.u64 	%rd705, 1, 0, %p77;
	add.s64 	%rd706, %rd704, %rd705;
	mul.hi.u32 	%r818, %r816, -1131474031;
	shr.u32 	%r819, %r818, 15;
	mul.lo.s32 	%r820, %r819, 44488;
	sub.s32 	%r821, %r816, %r820;
	mul.lo.s32 	%r822, %r821, 48271;
	mul.lo.s32 	%r823, %r819, 3399;
	setp.lt.u32 	%p78, %r822, %r823;
	xor.b32  	%r824, %r823, 2147483647;
	neg.s32 	%r825, %r823;
	selp.b32 	%r826, %r824, %r825, %p78;
	add.s32 	%r827, %r826, %r822;
	add.s32 	%r828, %r827, -1;
	cvt.rn.f64.u32 	%fd103, %r828;
	div.rn.f64 	%fd104, %fd103, 0d41DFFFFFFF800000;
	mul.hi.u32 	%r829, %r827, -1131474031;
	shr.u32 	%r830, %r829, 15;
	mul.lo.s32 	%r831, %r830, 44488;
	sub.s32 	%r832, %r827, %r831;
	mul.lo.s32 	%r833, %r832, 48271;
	mul.lo.s32 	%r834, %r830, 3399;
	setp.lt.u32 	%p79, %r833, %r834;
	xor.b32  	%r835, %r834, 2147483647;
	neg.s32 	%r836, %r834;
	selp.b32 	%r837, %r835, %r836, %p79;
	add.s32 	%r6099, %r837, %r833;
	add.s32 	%r838, %r6099, -1;
	cvt.rn.f64.u32 	%fd105, %r838;
	div.rn.f64 	%fd106, %fd105, 0d41DFFFFFFF800000;
	mul.f64 	%fd107, %fd106, %fd106;
	fma.rn.f64 	%fd108, %fd104, %fd104, %fd107;
	setp.le.f64 	%p80, %fd108, 0d3FF0000000000000;
	selp.u64 	%rd707, 1, 0, %p80;
	add.s64 	%rd1880, %rd706, %rd707;
	add.s32 	%r6098, %r6098, 4;
	setp.ne.s32 	%p81, %r6098, %r78;
	@%p81 bra 	$L__BB4_76;
$L__BB4_77:
	setp.eq.s32 	%p82, %r53, 0;
	@%p82 bra 	$L__BB4_81;
	mul.hi.u32 	%r839, %r6099, -1131474031;
	shr.u32 	%r840, %r839, 15;
	mul.lo.s32 	%r841, %r840, 44488;
	sub.s32 	%r842, %r6099, %r841;
	mul.lo.s32 	%r843, %r842, 48271;
	mul.lo.s32 	%r844, %r840, 3399;
	setp.lt.u32 	%p83, %r843, %r844;
	xor.b32  	%r845, %r844, 2147483647;
	neg.s32 	%r846, %r844;
	selp.b32 	%r847, %r845, %r846, %p83;
	add.s32 	%r848, %r847, %r843;
	add.s32 	%r849, %r848, -1;
	cvt.rn.f64.u32 	%fd109, %r849;
	div.rn.f64 	%fd110, %fd109, 0d41DFFFFFFF800000;
	mul.hi.u32 	%r850, %r848, -1131474031;
	shr.u32 	%r851, %r850, 15;
	mul.lo.s32 	%r852, %r851, 44488;
	sub.s32 	%r853, %r848, %r852;
	mul.lo.s32 	%r854, %r853, 48271;
	mul.lo.s32 	%r855, %r851, 3399;
	setp.lt.u32 	%p84, %r854, %r855;
	xor.b32  	%r856, %r855, 2147483647;
	neg.s32 	%r857, %r855;
	selp.b32 	%r858, %r856, %r857, %p84;
	add.s32 	%r84, %r858, %r854;
	add.s32 	%r859, %r84, -1;
	cvt.rn.f64.u32 	%fd111, %r859;
	div.rn.f64 	%fd112, %fd111, 0d41DFFFFFFF800000;
	mul.f64 	%fd113, %fd112, %fd112;
	fma.rn.f64 	%fd114, %fd110, %fd110, %fd113;
	setp.le.f64 	%p85, %fd114, 0d3FF0000000000000;
	selp.u64 	%rd708, 1, 0, %p85;
	add.s64 	%rd1880, %rd1880, %rd708;
	setp.eq.s32 	%p86, %r53, 1;
	@%p86 bra 	$L__BB4_81;
	mul.hi.u32 	%r860, %r84, -1131474031;
	shr.u32 	%r861, %r860, 15;
	mul.lo.s32 	%r862, %r861, 44488;
	sub.s32 	%r863, %r84, %r862;
	mul.lo.s32 	%r864, %r863, 48271;
	mul.lo.s32 	%r865, %r861, 3399;
	setp.lt.u32 	%p87, %r864, %r865;
	xor.b32  	%r866, %r865, 2147483647;
	neg.s32 	%r867, %r865;
	selp.b32 	%r868, %r866, %r867, %p87;
	add.s32 	%r869, %r868, %r864;
	add.s32 	%r870, %r869, -1;
	cvt.rn.f64.u32 	%fd115, %r870;
	div.rn.f64 	%fd116, %fd115, 0d41DFFFFFFF800000;
	mul.hi.u32 	%r871, %r869, -1131474031;
	shr.u32 	%r872, %r871, 15;
	mul.lo.s32 	%r873, %r872, 44488;
	sub.s32 	%r874, %r869, %r873;
	mul.lo.s32 	%r875, %r874, 48271;
	mul.lo.s32 	%r876, %r872, 3399;
	setp.lt.u32 	%p88, %r875, %r876;
	xor.b32  	%r877, %r876, 2147483647;
	neg.s32 	%r878, %r876;
	selp.b32 	%r879, %r877, %r878, %p88;
	add.s32 	%r85, %r879, %r875;
	add.s32 	%r880, %r85, -1;
	cvt.rn.f64.u32 	%fd117, %r880;
	div.rn.f64 	%fd118, %fd117, 0d41DFFFFFFF800000;
	mul.f64 	%fd119, %fd118, %fd118;
	fma.rn.f64 	%fd120, %fd116, %fd116, %fd119;
	setp.le.f64 	%p89, %fd120, 0d3FF0000000000000;
	selp.u64 	%rd709, 1, 0, %p89;
	add.s64 	%rd1880, %rd1880, %rd709;
	setp.eq.s32 	%p90, %r53, 2;
	@%p90 bra 	$L__BB4_81;
	mul.hi.u32 	%r881, %r85, -1131474031;
	shr.u32 	%r882, %r881, 15;
	mul.lo.s32 	%r883, %r882, 44488;
	sub.s32 	%r884, %r85, %r883;
	mul.lo.s32 	%r885, %r884, 48271;
	mul.lo.s32 	%r886, %r882, 3399;
	setp.lt.u32 	%p91, %r885, %r886;
	xor.b32  	%r887, %r886, 2147483647;
	neg.s32 	%r888, %r886;
	selp.b32 	%r889, %r887, %r888, %p91;
	add.s32 	%r890, %r889, %r885;
	add.s32 	%r891, %r890, -1;
	cvt.rn.f64.u32 	%fd121, %r891;
	div.rn.f64 	%fd122, %fd121, 0d41DFFFFFFF800000;
	mul.hi.u32 	%r892, %r890, -1131474031;
	shr.u32 	%r893, %r892, 15;
	mul.lo.s32 	%r894, %r893, 44488;
	sub.s32 	%r895, %r890, %r894;
	mul.lo.s32 	%r896, %r895, 48271;
	mul.lo.s32 	%r897, %r893, 3399;
	setp.lt.u32 	%p92, %r896, %r897;
	xor.b32  	%r898, %r897, 2147483647;
	neg.s32 	%r899, %r897;
	selp.b32 	%r900, %r898, %r899, %p92;
	add.s32 	%r901, %r900, %r896;
	add.s32 	%r902, %r901, -1;
	cvt.rn.f64.u32 	%fd123, %r902;
	div.rn.f64 	%fd124, %fd123, 0d41DFFFFFFF800000;
	mul.f64 	%fd125, %fd124, %fd124;
	fma.rn.f64 	%fd126, %fd122, %fd122, %fd125;
	setp.le.f64 	%p93, %fd126, 0d3FF0000000000000;
	selp.u64 	%rd710, 1, 0, %p93;
	add.s64 	%rd1880, %rd1880, %rd710;
$L__BB4_81:
	cvt.u32.u64 	%r86, %rd1880;
	add.s32 	%r87, %r76, %r63;
	setp.eq.s32 	%p94, %r87, 0;
	mov.b64 	%rd1884, 1;
	@%p94 bra 	$L__BB4_86;
	cvt.s64.s32 	%rd1882, %r87;
	mov.b64 	%rd1883, 48271;
	mov.b64 	%rd1884, 1;
$L__BB4_83:
	and.b64  	%rd714, %rd1882, 1;
	setp.eq.b64 	%p95, %rd714, 1;
	not.pred 	%p96, %p95;
	@%p96 bra 	$L__BB4_85;
	mul.lo.s64 	%rd715, %rd1884, %rd1883;
	mul.hi.u64 	%rd716, %rd715, 8589934597;
	sub.s64 	%rd717, %rd715, %rd716;
	shr.u64 	%rd718, %rd717, 1;
	add.s64 	%rd719, %rd718, %rd716;
	shr.u64 	%rd720, %rd719, 30;
	mul.lo.s64 	%rd721, %rd720, 2147483647;
	sub.s64 	%rd1884, %rd715, %rd721;
$L__BB4_85:
	shr.u64 	%rd94, %rd1882, 1;
	mul.lo.s64 	%rd722, %rd1883, %rd1883;
	mul.hi.u64 	%rd723, %rd722, -9223372032559808509;
	shr.u64 	%rd724, %rd723, 30;
	mul.lo.s64 	%rd725, %rd724, 2147483647;
	sub.s64 	%rd1883, %rd722, %rd725;
	setp.gt.u64 	%p97, %rd1882, 1;
	mov.u64 	%rd1882, %rd94;
	@%p97 bra 	$L__BB4_83;
$L__BB4_86:
	setp.lt.u32 	%p98, %r50, 3;
	mul.lo.s64 	%rd728, %rd1884, %rd36;
	mul.hi.u64 	%rd729, %rd728, 8589934597;
	sub.s64 	%rd730, %rd728, %rd729;
	shr.u64 	%rd731, %rd730, 1;
	add.s64 	%rd732, %rd731, %rd729;
	shr.u64 	%rd733, %rd732, 30;
	cvt.u32.u64 	%r903, %rd733;
	mov.b64 	%rd734, 2147483647;
	cvt.u32.u64 	%r904, %rd734;
	mul.lo.s32 	%r905, %r903, %r904;
	cvt.u32.u64 	%r906, %rd728;
	sub.s32 	%r6102, %r906, %r905;
	mov.b64 	%rd1889, 0;
	@%p98 bra 	$L__BB4_89;
	and.b32  	%r89, %r425, 2147483644;
	mov.b32 	%r6101, 0;
	mov.b64 	%rd1889, 0;
$L__BB4_88:
	mul.hi.u32 	%r908, %r6102, -1131474031;
	shr.u32 	%r909, %r908, 15;
	mul.lo.s32 	%r910, %r909, 44488;
	sub.s32 	%r911, %r6102, %r910;
	mul.lo.s32 	%r912, %r911, 48271;
	mul.lo.s32 	%r913, %r909, 3399;
	setp.lt.u32 	%p99, %r912, %r913;
	xor.b32  	%r914, %r913, 2147483647;
	neg.s32 	%r915, %r913;
	selp.b32 	%r916, %r914, %r915, %p99;
	add.s32 	%r917, %r916, %r912;
	add.s32 	%r918, %r917, -1;
	cvt.rn.f64.u32 	%fd127, %r918;
	div.rn.f64 	%fd128, %fd127, 0d41DFFFFFFF800000;
	mul.hi.u32 	%r919, %r917, -1131474031;
	shr.u32 	%r920, %r919, 15;
	mul.lo.s32 	%r921, %r920, 44488;
	sub.s32 	%r922, %r917, %r921;
	mul.lo.s32 	%r923, %r922, 48271;
	mul.lo.s32 	%r924, %r920, 3399;
	setp.lt.u32 	%p100, %r923, %r924;
	xor.b32  	%r925, %r924, 2147483647;
	neg.s32 	%r926, %r924;
	selp.b32 	%r927, %r925, %r926, %p100;
	add.s32 	%r928, %r927, %r923;
	add.s32 	%r929, %r928, -1;
	cvt.rn.f64.u32 	%fd129, %r929;
	div.rn.f64 	%fd130, %fd129, 0d41DFFFFFFF800000;
	mul.f64 	%fd131, %fd130, %fd130;
	fma.rn.f64 	%fd132, %fd128, %fd128, %fd131;
	setp.le.f64 	%p101, %fd132, 0d3FF0000000000000;
	selp.u64 	%rd736, 1, 0, %p101;
	add.s64 	%rd737, %rd1889, %rd736;
	mul.hi.u32 	%r930, %r928, -1131474031;
	shr.u32 	%r931, %r930, 15;
	mul.lo.s32 	%r932, %r931, 44488;
	sub.s32 	%r933, %r928, %r932;
	mul.lo.s32 	%r934, %r933, 48271;
	mul.lo.s32 	%r935, %r931, 3399;
	setp.lt.u32 	%p102, %r934, %r935;
	xor.b32  	%r936, %r935, 2147483647;
	neg.s32 	%r937, %r935;
	selp.b32 	%r938, %r936, %r937, %p102;
	add.s32 	%r939, %r938, %r934;
	add.s32 	%r940, %r939, -1;
	cvt.rn.f64.u32 	%fd133, %r940;
	div.rn.f64 	%fd134, %fd133, 0d41DFFFFFFF800000;
	mul.hi.u32 	%r941, %r939, -1131474031;
	shr.u32 	%r942, %r941, 15;
	mul.lo.s32 	%r943, %r942, 44488;
	sub.s32 	%r944, %r939, %r943;
	mul.lo.s32 	%r945, %r944, 48271;
	mul.lo.s32 	%r946, %r942, 3399;
	setp.lt.u32 	%p103, %r945, %r946;
	xor.b32  	%r947, %r946, 2147483647;
	neg.s32 	%r948, %r946;
	selp.b32 	%r949, %r947, %r948, %p103;
	add.s32 	%r950, %r949, %r945;
	add.s32 	%r951, %r950, -1;
	cvt.rn.f64.u32 	%fd135, %r951;
	div.rn.f64 	%fd136, %fd135, 0d41DFFFFFFF800000;
	mul.f64 	%fd137, %fd136, %fd136;
	fma.rn.f64 	%fd138, %fd134, %fd134, %fd137;
	setp.le.f64 	%p104, %fd138, 0d3FF0000000000000;
	selp.u64 	%rd738, 1, 0, %p104;
	add.s64 	%rd739, %rd737, %rd738;
	mul.hi.u32 	%r952, %r950, -1131474031;
	shr.u32 	%r953, %r952, 15;
	mul.lo.s32 	%r954, %r953, 44488;
	sub.s32 	%r955, %r950, %r954;
	mul.lo.s32 	%r956, %r955, 48271;
	mul.lo.s32 	%r957, %r953, 3399;
	setp.lt.u32 	%p105, %r956, %r957;
	xor.b32  	%r958, %r957, 2147483647;
	neg.s32 	%r959, %r957;
	selp.b32 	%r960, %r958, %r959, %p105;
	add.s32 	%r961, %r960, %r956;
	add.s32 	%r962, %r961, -1;
	cvt.rn.f64.u32 	%fd139, %r962;
	div.rn.f64 	%fd140, %fd139, 0d41DFFFFFFF800000;
	mul.hi.u32 	%r963, %r961, -1131474031;
	shr.u32 	%r964, %r963, 15;
	mul.lo.s32 	%r965, %r964, 44488;
	sub.s32 	%r966, %r961, %r965;
	mul.lo.s32 	%r967, %r966, 48271;
	mul.lo.s32 	%r968, %r964, 3399;
	setp.lt.u32 	%p106, %r967, %r968;
	xor.b32  	%r969, %r968, 2147483647;
	neg.s32 	%r970, %r968;
	selp.b32 	%r971, %r969, %r970, %p106;
	add.s32 	%r972, %r971, %r967;
	add.s32 	%r973, %r972, -1;
	cvt.rn.f64.u32 	%fd141, %r973;
	div.rn.f64 	%fd142, %fd141, 0d41DFFFFFFF800000;
	mul.f64 	%fd143, %fd142, %fd142;
	fma.rn.f64 	%fd144, %fd140, %fd140, %fd143;
	setp.le.f64 	%p107, %fd144, 0d3FF0000000000000;
	selp.u64 	%rd740, 1, 0, %p107;
	add.s64 	%rd741, %rd739, %rd740;
	mul.hi.u32 	%r974, %r972, -1131474031;
	shr.u32 	%r975, %r974, 15;
	mul.lo.s32 	%r976, %r975, 44488;
	sub.s32 	%r977, %r972, %r976;
	mul.lo.s32 	%r978, %r977, 48271;
	mul.lo.s32 	%r979, %r975, 3399;
	setp.lt.u32 	%p108, %r978, %r979;
	xor.b32  	%r980, %r979, 2147483647;
	neg.s32 	%r981, %r979;
	selp.b32 	%r982, %r980, %r981, %p108;
	add.s32 	%r983, %r982, %r978;
	add.s32 	%r984, %r983, -1;
	cvt.rn.f64.u32 	%fd145, %r984;
	div.rn.f64 	%fd146, %fd145, 0d41DFFFFFFF800000;
	mul.hi.u32 	%r985, %r983, -1131474031;
	shr.u32 	%r986, %r985, 15;
	mul.lo.s32 	%r987, %r986, 44488;
	sub.s32 	%r988, %r983, %r987;
	mul.lo.s32 	%r989, %r988, 48271;
	mul.lo.s32 	%r990, %r986, 3399;
	setp.lt.u32 	%p109, %r989, %r990;
	xor.b32  	%r991, %r990, 2147483647;
	neg.s32 	%r992, %r990;
	selp.b32 	%r993, %r991, %r992, %p109;
	add.s32 	%r6102, %r993, %r989;
	add.s32 	%r994, %r6102, -1;
	cvt.rn.f64.u32 	%fd147, %r994;
	div.rn.f64 	%fd148, %fd147, 0d41DFFFFFFF800000;
	mul.f64 	%fd149, %fd148, %fd148;
	fma.rn.f64 	%fd150, %fd146, %fd146, %fd149;
	setp.le.f64 	%p110, %fd150, 0d3FF0000000000000;
	selp.u64 	%rd742, 1, 0, %p110;
	add.s64 	%rd1889, %rd741, %rd742;
	add.s32 	%r6101, %r6101, 4;
	setp.ne.s32 	%p111, %r6101, %r89;
	@%p111 bra 	$L__BB4_88;
$L__BB4_89:
	setp.eq.s32 	%p112, %r53, 0;
	@%p112 bra 	$L__BB4_93;
	mul.hi.u32 	%r995, %r6102, -1131474031;
	shr.u32 	%r996, %r995, 15;
	mul.lo.s32 	%r997, %r996, 44488;
	sub.s32 	%r998, %r6102, %r997;
	mul.lo.s32 	%r999, %r998, 48271;
	mul.lo.s32 	%r1000, %r996, 3399;
	setp.lt.u32 	%p113, %r999, %r1000;
	xor.b32  	%r1001, %r1000, 2147483647;
	neg.s32 	%r1002, %r1000;
	selp.b32 	%r1003, %r1001, %r1002, %p113;
	add.s32 	%r1004, %r1003, %r999;
	add.s32 	%r1005, %r1004, -1;
	cvt.rn.f64.u32 	%fd151, %r1005;
	div.rn.f64 	%fd152, %fd151, 0d41DFFFFFFF800000;
	mul.hi.u32 	%r1006, %r1004, -1131474031;
	shr.u32 	%r1007, %r1006, 15;
	mul.lo.s32 	%r1008, %r1007, 44488;
	sub.s32 	%r1009, %r1004, %r1008;
	mul.lo.s32 	%r1010, %r1009, 48271;
	mul.lo.s32 	%r1011, %r1007, 3399;
	setp.lt.u32 	%p114, %r1010, %r1011;
	xor.b32  	%r1012, %r1011, 2147483647;
	neg.s32 	%r1013, %r1011;
	selp.b32 	%r1014, %r1012, %r1013, %p114;
	add.s32 	%r95, %r1014, %r1010;
	add.s32 	%r1015, %r95, -1;
	cvt.rn.f64.u32 	%fd153, %r1015;
	div.rn.f64 	%fd154, %fd153, 0d41DFFFFFFF800000;
	mul.f64 	%fd155, %fd154, %fd154;
	fma.rn.f64 	%fd156, %fd152, %fd152, %fd155;
	setp.le.f64 	%p115, %fd156, 0d3FF0000000000000;
	selp.u64 	%rd743, 1, 0, %p115;
	add.s64 	%rd1889, %rd1889, %rd743;
	setp.eq.s32 	%p116, %r53, 1;
	@%p116 bra 	$L__BB4_93;
	mul.hi.u32 	%r1016, %r95, -1131474031;
	shr.u32 	%r1017, %r1016, 15;
	mul.lo.s32 	%r1018, %r1017, 44488;
	sub.s32 	%r1019, %r95, %r1018;
	mul.lo.s32 	%r1020, %r1019, 48271;
	mul.lo.s32 	%r1021, %r1017, 3399;
	setp.lt.u32 	%p117, %r1020, %r1021;
	xor.b32  	%r1022, %r1021, 2147483647;
	neg.s32 	%r1023, %r1021;
	selp.b32 	%r1024, %r1022, %r1023, %p117;
	add.s32 	%r1025, %r1024, %r1020;
	add.s32 	%r1026, %r1025, -1;
	cvt.rn.f64.u32 	%fd157, %r1026;
	div.rn.f64 	%fd158, %fd157, 0d41DFFFFFFF800000;
	mul.hi.u32 	%r1027, %r1025, -1131474031;
	shr.u32 	%r1028, %r1027, 15;
	mul.lo.s32 	%r1029, %r1028, 44488;
	sub.s32 	%r1030, %r1025, %r1029;
	mul.lo.s32 	%r1031, %r1030, 48271;
	mul.lo.s32 	%r1032, %r1028, 3399;
	setp.lt.u32 	%p118, %r1031, %r1032;
	xor.b32  	%r1033, %r1032, 2147483647;
	neg.s32 	%r1034, %r1032;
	selp.b32 	%r1035, %r1033, %r1034, %p118;
	add.s32 	%r96, %r1035, %r1031;
	add.s32 	%r1036, %r96, -1;
	cvt.rn.f64.u32 	%fd159, %r1036;
	div.rn.f64 	%fd160, %fd159, 0d41DFFFFFFF800000;
	mul.f64 	%fd161, %fd160, %fd160;
	fma.rn.f64 	%fd162, %fd158, %fd158, %fd161;
	setp.le.f64 	%p119, %fd162, 0d3FF0000000000000;
	selp.u64 	%rd744, 1, 0, %p119;
	add.s64 	%rd1889, %rd1889, %rd744;
	setp.eq.s32 	%p120, %r53, 2;
	@%p120 bra 	$L__BB4_93;
	mul.hi.u32 	%r1037, %r96, -1131474031;
	shr.u32 	%r1038, %r1037, 15;
	mul.lo.s32 	%r1039, %r1038, 44488;
	sub.s32 	%r1040, %r96, %r1039;
	mul.lo.s32 	%r1041, %r1040, 48271;
	mul.lo.s32 	%r1042, %r1038, 3399;
	setp.lt.u32 	%p121, %r1041, %r1042;
	xor.b32  	%r1043, %r1042, 2147483647;
	neg.s32 	%r1044, %r1042;
	selp.b32 	%r1045, %r1043, %r1044, %p121;
	add.s32 	%r1046, %r1045, %r1041;
	add.s32 	%r1047, %r1046, -1;
	cvt.rn.f64.u32 	%fd163, %r1047;
	div.rn.f64 	%fd164, %fd163, 0d41DFFFFFFF800000;
	mul.hi.u32 	%r1048, %r1046, -1131474031;
	shr.u32 	%r1049, %r1048, 15;
	mul.lo.s32 	%r1050, %r1049, 44488;
	sub.s32 	%r1051, %r1046, %r1050;
	mul.lo.s32 	%r1052, %r1051, 48271;
	mul.lo.s32 	%r1053, %r1049, 3399;
	setp.lt.u32 	%p122, %r1052, %r1053;
	xor.b32  	%r1054, %r1053, 2147483647;
	neg.s32 	%r1055, %r1053;
	selp.b32 	%r1056, %r1054, %r1055, %p122;
	add.s32 	%r1057, %r1056, %r1052;
	add.s32 	%r1058, %r1057, -1;
	cvt.rn.f64.u32 	%fd165, %r1058;
	div.rn.f64 	%fd166, %fd165, 0d41DFFFFFFF800000;
	mul.f64 	%fd167, %fd166, %fd166;
	fma.rn.f64 	%fd168, %fd164, %fd164, %fd167;
	setp.le.f64 	%p123, %fd168, 0d3FF0000000000000;
	selp.u64 	%rd745, 1, 0, %p123;
	add.s64 	%rd1889, %rd1889, %rd745;
$L__BB4_93:
	cvt.u32.u64 	%r97, %rd1889;
	shl.b32 	%r98, %r425, 11;
	add.s32 	%r99, %r98, %r51;
	setp.eq.s32 	%p124, %r99, 0;
	mov.b64 	%rd1893, 1;
	@%p124 bra 	$L__BB4_98;
	cvt.s64.s32 	%rd1891, %r99;
	mov.b64 	%rd1892, 48271;
	mov.b64 	%rd1893, 1;
$L__BB4_95:
	and.b64  	%rd749, %rd1891, 1;
	setp.eq.b64 	%p125, %rd749, 1;
	not.pred 	%p126, %p125;
	@%p126 bra 	$L__BB4_97;
	mul.lo.s64 	%rd750, %rd1893, %rd1892;
	mul.hi.u64 	%rd751, %rd750, 8589934597;
	sub.s64 	%rd752, %rd750, %rd751;
	shr.u64 	%rd753, %rd752, 1;
	add.s64 	%rd754, %rd753, %rd751;
	shr.u64 	%rd755, %rd754, 30;
	mul.lo.s64 	%rd756, %rd755, 2147483647;
	sub.s64 	%rd1893, %rd750, %rd756;
$L__BB4_97:
	shr.u64 	%rd111, %rd1891, 1;
	mul.lo.s64 	%rd757, %rd1892, %rd1892;
	mul.hi.u64 	%rd758, %rd757, -9223372032559808509;
	shr.u64 	%rd759, %rd758, 30;
	mul.lo.s64 	%rd760, %rd759, 2147483647;
	sub.s64 	%rd1892, %rd757, %rd760;
	setp.gt.u64 	%p127, %rd1891, 1;
	mov.u64 	%rd1891, %rd111;
	@%p127 bra 	$L__BB4_95;
$L__BB4_98:
	setp.lt.u32 	%p128, %r50, 3;
	mul.lo.s64 	%rd763, %rd1893, %rd36;
	mul.hi.u64 	%rd764, %rd763, 8589934597;
	sub.s64 	%rd765, %rd763, %rd764;
	shr.u64 	%rd766, %rd765, 1;
	add.s64 	%rd767, %rd766, %rd764;
	shr.u64 	%rd768, %rd767, 30;
	cvt.u32.u64 	%r1059, %rd768;
	mov.b64 	%rd769, 2147483647;
	cvt.u32.u64 	%r1060, %rd769;
	mul.lo.s32 	%r1061, %r1059, %r1060;
	cvt.u32.u64 	%r1062, %rd763;
	sub.s32 	%r6105, %r1062, %r1061;
	mov.b64 	%rd1898, 0;
	@%p128 bra 	$L__BB4_101;
	and.b32  	%r101, %r425, 2147483644;
	mov.b32 	%r6104, 0;
	mov.b64 	%rd1898, 0;
$L__BB4_100:
	mul.hi.u32 	%r1064, %r6105, -1131474031;
	shr.u32 	%r1065, %r1064, 15;
	mul.lo.s32 	%r1066, %r1065, 44488;
	sub.s32 	%r1067, %r6105, %r1066;
	mul.lo.s32 	%r1068, %r1067, 48271;
	mul.lo.s32 	%r1069, %r1065, 3399;
	setp.lt.u32 	%p129, %r1068, %r1069;
	xor.b32  	%r1070, %r1069, 2147483647;
	neg.s32 	%r1071, %r1069;
	selp.b32 	%r1072, %r1070, %r1071, %p129;
	add.s32 	%r1073, %r1072, %r1068;
	add.s32 	%r1074, %r1073, -1;
	cvt.rn.f64.u32 	%fd169, %r1074;
	div.rn.f64 	%fd170, %fd169, 0d41DFFFFFFF800000;
	mul.hi.u32 	%r1075, %r1073, -1131474031;
	shr.u32 	%r1076, %r1075, 15;
	mul.lo.s32 	%r1077, %r1076, 44488;
	sub.s32 	%r1078, %r1073, %r1077;
	mul.lo.s32 	%r1079, %r1078, 48271;
	mul.lo.s32 	%r1080, %r1076, 3399;
	setp.lt.u32 	%p130, %r1079, %r1080;
	xor.b32  	%r1081, %r1080, 2147483647;
	neg.s32 	%r1082, %r1080;
	selp.b32 	%r1083, %r1081, %r1082, %p130;
	add.s32 	%r1084, %r1083, %r1079;
	add.s32 	%r1085, %r1084, -1;
	cvt.rn.f64.u32 	%fd171, %r1085;
	div.rn.f64 	%fd172, %fd171, 0d41DFFFFFFF800000;
	mul.f64 	%fd173, %fd172, %fd172;
	fma.rn.f64 	%fd174, %fd170, %fd170, %fd173;
	setp.le.f64 	%p131, %fd174, 0d3FF0000000000000;
	selp.u64 	%rd771, 1, 0, %p131;
	add.s64 	%rd772, %rd1898, %rd771;
	mul.hi.u32 	%r1086, %r1084, -1131474031;
	shr.u32 	%r1087, %r1086, 15;
	mul.lo.s32 	%r1088, %r1087, 44488;
	sub.s32 	%r1089, %r1084, %r1088;
	mul.lo.s32 	%r1090, %r1089, 48271;
	mul.lo.s32 	%r1091, %r1087, 3399;
	setp.lt.u32 	%p132, %r1090, %r1091;
	xor.b32  	%r1092, %r1091, 2147483647;
	neg.s32 	%r1093, %r1091;
	selp.b32 	%r1094, %r1092, %r1093, %p132;
	add.s32 	%r1095, %r1094, %r1090;
	add.s32 	%r1096, %r1095, -1;
	cvt.rn.f64.u32 	%fd175, %r1096;
	div.rn.f64 	%fd176, %fd175, 0d41DFFFFFFF800000;
	mul.hi.u32 	%r1097, %r1095, -1131474031;
	shr.u32 	%r1098, %r1097, 15;
	mul.lo.s32 	%r1099, %r1098, 44488;
	sub.s32 	%r1100, %r1095, %r1099;
	mul.lo.s32 	%r1101, %r1100, 48271;
	mul.lo.s32 	%r1102, %r1098, 3399;
	setp.lt.u32 	%p133, %r1101, %r1102;
	xor.b32  	%r1103, %r1102, 2147483647;
	neg.s32 	%r1104, %r1102;
	selp.b32 	%r1105, %r1103, %r1104, %p133;
	add.s32 	%r1106, %r1105, %r1101;
	add.s32 	%r1107, %r1106, -1;
	cvt.rn.f64.u32 	%fd177, %r1107;
	div.rn.f64 	%fd178, %fd177, 0d41DFFFFFFF800000;
	mul.f64 	%fd179, %fd178, %fd178;
	fma.rn.f64 	%fd180, %fd176, %fd176, %fd179;
	setp.le.f64 	%p134, %fd180, 0d3FF0000000000000;
	selp.u64 	%rd773, 1, 0, %p134;
	add.s64 	%rd774, %rd772, %rd773;
	mul.hi.u32 	%r1108, %r1106, -1131474031;
	shr.u32 	%r1109, %r1108, 15;
	mul.lo.s32 	%r1110, %r1109, 44488;
	sub.s32 	%r1111, %r1106, %r1110;
	mul.lo.s32 	%r1112, %r1111, 48271;
	mul.lo.s32 	%r1113, %r1109, 3399;
	setp.lt.u32 	%p135, %r1112, %r1113;
	xor.b32  	%r1114, %r1113, 2147483647;
	neg.s32 	%r1115, %r1113;
	selp.b32 	%r1116, %r1114, %r1115, %p135;
	add.s32 	%r1117, %r1116, %r1112;
	add.s32 	%r1118, %r1117, -1;
	cvt.rn.f64.u32 	%fd181, %r1118;
	div.rn.f64 	%fd182, %fd181, 0d41DFFFFFFF800000;
	mul.hi.u32 	%r1119, %r1117, -1131474031;
	shr.u32 	%r1120, %r1119, 15;
	mul.lo.s32 	%r1121, %r1120, 44488;
	sub.s32 	%r1122, %r1117, %r1121;
	mul.lo.s32 	%r1123, %r1122, 48271;
	mul.lo.s32 	%r1124, %r1120, 3399;
	setp.lt.u32 	%p136, %r1123, %r1124;
	xor.b32  	%r1125, %r1124, 2147483647;
	neg.s32 	%r1126, %r1124;
	selp.b32 	%r1127, %r1125, %r1126, %p136;
	add.s32 	%r1128, %r1127, %r1123;
	add.s32 	%r1129, %r1128, -1;
	cvt.rn.f64.u32 	%fd183, %r1129;
	div.rn.f64 	%fd184, %fd183, 0d41DFFFFFFF800000;
	mul.f64 	%fd185, %fd184, %fd184;
	fma.rn.f64 	%fd186, %fd182, %fd182, %fd185;
	setp.le.f64 	%p137, %fd186, 0d3FF0000000000000;
	selp.u64 	%rd775, 1, 0, %p137;
	add.s64 	%rd776, %rd774, %rd775;
	mul.hi.u32 	%r1130, %r1128, -1131474031;
	shr.u32 	%r1131, %r1130, 15;
	mul.lo.s32 	%r1132, %r1131, 44488;
	sub.s32 	%r1133, %r1128, %r1132;
	mul.lo.s32 	%r1134, %r1133, 48271;
	mul.lo.s32 	%r1135, %r1131, 3399;
	setp.lt.u32 	%p138, %r1134, %r1135;
	xor.b32  	%r1136, %r1135, 2147483647;
	neg.s32 	%r1137, %r1135;
	selp.b32 	%r1138, %r1136, %r1137, %p138;
	add.s32 	%r1139, %r1138, %r1134;
	add.s32 	%r1140, %r1139, -1;
	cvt.rn.f64.u32 	%fd187, %r1140;
	div.rn.f64 	%fd188, %fd187, 0d41DFFFFFFF800000;
	mul.hi.u32 	%r1141, %r1139, -1131474031;
	shr.u32 	%r1142, %r1141, 15;
	mul.lo.s32 	%r1143, %r1142, 44488;
	sub.s32 	%r1144, %r1139, %r1143;
	mul.lo.s32 	%r1145, %r1144, 48271;
	mul.lo.s32 	%r1146, %r1142, 3399;
	setp.lt.u32 	%p139, %r1145, %r1146;
	xor.b32  	%r1147, %r1146, 2147483647;
	neg.s32 	%r1148, %r1146;
	selp.b32 	%r1149, %r1147, %r1148, %p139;
	add.s32 	%r6105, %r1149, %r1145;
	add.s32 	%r1150, %r6105, -1;
	cvt.rn.f64.u32 	%fd189, %r1150;
	div.rn.f64 	%fd190, %fd189, 0d41DFFFFFFF800000;
	mul.f64 	%fd191, %fd190, %fd190;
	fma.rn.f64 	%fd192, %fd188, %fd188, %fd191;
	setp.le.f64 	%p140, %fd192, 0d3FF0000000000000;
	selp.u64 	%rd777, 1, 0, %p140;
	add.s64 	%rd1898, %rd776, %rd777;
	add.s32 	%r6104, %r6104, 4;
	setp.ne.s32 	%p141, %r6104, %r101;
	@%p141 bra 	$L__BB4_100;
$L__BB4_101:
	setp.eq.s32 	%p142, %r53, 0;
	@%p142 bra 	$L__BB4_105;
	mul.hi.u32 	%r1151, %r6105, -1131474031;
	shr.u32 	%r1152, %r1151, 15;
	mul.lo.s32 	%r1153, %r1152, 44488;
	sub.s32 	%r1154, %r6105, %r1153;
	mul.lo.s32 	%r1155, %r1154, 48271;
	mul.lo.s32 	%r1156, %r1152, 3399;
	setp.lt.u32 	%p143, %r1155, %r1156;
	xor.b32  	%r1157, %r1156, 2147483647;
	neg.s32 	%r1158, %r1156;
	selp.b32 	%r1159, %r1157, %r1158, %p143;
	add.s32 	%r1160, %r1159, %r1155;
	add.s32 	%r1161, %r1160, -1;
	cvt.rn.f64.u32 	%fd193, %r1161;
	div.rn.f64 	%fd194, %fd193, 0d41DFFFFFFF800000;
	mul.hi.u32 	%r1162, %r1160, -1131474031;
	shr.u32 	%r1163, %r1162, 15;
	mul.lo.s32 	%r1164, %r1163, 44488;
	sub.s32 	%r1165, %r1160, %r1164;
	mul.lo.s32 	%r1166, %r1165, 48271;
	mul.lo.s32 	%r1167, %r1163, 3399;
	setp.lt.u32 	%p144, %r1166, %r1167;
	xor.b32  	%r1168, %r1167, 2147483647;
	neg.s32 	%r1169, %r1167;
	selp.b32 	%r1170, %r1168, %r1169, %p144;
	add.s32 	%r107, %r1170, %r1166;
	add.s32 	%r1171, %r107, -1;
	cvt.rn.f64.u32 	%fd195, %r1171;
	div.rn.f64 	%fd196, %fd195, 0d41DFFFFFFF800000;
	mul.f64 	%fd197, %fd196, %fd196;
	fma.rn.f64 	%fd198, %fd194, %fd194, %fd197;
	setp.le.f64 	%p145, %fd198, 0d3FF0000000000000;
	selp.u64 	%rd778, 1, 0, %p145;
	add.s64 	%rd1898, %rd1898, %rd778;
	setp.eq.s32 	%p146, %r53, 1;
	@%p146 bra 	$L__BB4_105;
	mul.hi.u32 	%r1172, %r107, -1131474031;
	shr.u32 	%r1173, %r1172, 15;
	mul.lo.s32 	%r1174, %r1173, 44488;
	sub.s32 	%r1175, %r107, %r1174;
	mul.lo.s32 	%r1176, %r1175, 48271;
	mul.lo.s32 	%r1177, %r1173, 3399;
	setp.lt.u32 	%p147, %r1176, %r1177;
	xor.b32  	%r1178, %r1177, 2147483647;
	neg.s32 	%r1179, %r1177;
	selp.b32 	%r1180, %r1178, %r1179, %p147;
	add.s32 	%r1181, %r1180, %r1176;
	add.s32 	%r1182, %r1181, -1;
	cvt.rn.f64.u32 	%fd199, %r1182;
	div.rn.f64 	%fd200, %fd199, 0d41DFFFFFFF800000;
	mul.hi.u32 	%r1183, %r1181, -1131474031;
	shr.u32 	%r1184, %r1183, 15;
	mul.lo.s32 	%r1185, %r1184, 44488;
	sub.s32 	%r1186, %r1181, %r1185;
	mul.lo.s32 	%r1187, %r1186, 48271;
	mul.lo.s32 	%r1188, %r1184, 3399;
	setp.lt.u32 	%p148, %r1187, %r1188;
	xor.b32  	%r1189, %r1188, 2147483647;
	neg.s32 	%r1190, %r1188;
	selp.b32 	%r1191, %r1189, %r1190, %p148;
	add.s32 	%r108, %r1191, %r1187;
	add.s32 	%r1192, %r108, -1;
	cvt.rn.f64.u32 	%fd201, %r1192;
	div.rn.f64 	%fd202, %fd201, 0d41DFFFFFFF800000;
	mul.f64 	%fd203, %fd202, %fd202;
	fma.rn.f64 	%fd204, %fd200, %fd200, %fd203;
	setp.le.f64 	%p149, %fd204, 0d3FF0000000000000;
	selp.u64 	%rd779, 1, 0, %p149;
	add.s64 	%rd1898, %rd1898, %rd779;
	setp.eq.s32 	%p150, %r53, 2;
	@%p150 bra 	$L__BB4_105;
	mul.hi.u32 	%r1193, %r108, -1131474031;
	shr.u32 	%r1194, %r1193, 15;
	mul.lo.s32 	%r1195, %r1194, 44488;
	sub.s32 	%r1196, %r108, %r1195;
	mul.lo.s32 	%r1197, %r1196, 48271;
	mul.lo.s32 	%r1198, %r1194, 3399;
	setp.lt.u32 	%p151, %r1197, %r1198;
	xor.b32  	%r1199, %r1198, 2147483647;
	neg.s32 	%r1200, %r1198;
	selp.b32 	%r1201, %r1199, %r1200, %p151;
	add.s32 	%r1202, %r1201, %r1197;
	add.s32 	%r1203, %r1202, -1;
	cvt.rn.f64.u32 	%fd205, %r1203;
	div.rn.f64 	%fd206, %fd205, 0d41DFFFFFFF800000;
	mul.hi.u32 	%r1204, %r1202, -1131474031;
	shr.u32 	%r1205, %r1204, 15;
	mul.lo.s32 	%r1206, %r1205, 44488;
	sub.s32 	%r1207, %r1202, %r1206;
	mul.lo.s32 	%r1208, %r1207, 48271;
	mul.lo.s32 	%r1209, %r1205, 3399;
	setp.lt.u32 	%p152, %r1208, %r1209;
	xor.b32  	%r1210, %r1209, 2147483647;
	neg.s32 	%r1211, %r1209;
	selp.b32 	%r1212, %r1210, %r1211, %p152;
	add.s32 	%r1213, %r1212, %r1208;
	add.s32 	%r1214, %r1213, -1;
	cvt.rn.f64.u32 	%fd207, %r1214;
	div.rn.f64 	%fd208, %fd207, 0d41DFFFFFFF800000;
	mul.f64 	%fd209, %fd208, %fd208;
	fma.rn.f64 	%fd210, %fd206, %fd206, %fd209;
	setp.le.f64 	%p153, %fd210, 0d3FF0000000000000;
	selp.u64 	%rd780, 1, 0, %p153;
	add.s64 	%rd1898, %rd1898, %rd780;
$L__BB4_105:
	cvt.u32.u64 	%r109, %rd1898;
	add.s32 	%r110, %r99, %r63;
	setp.eq.s32 	%p154, %r110, 0;
	mov.b64 	%rd1902, 1;
	@%p154 bra 	$L__BB4_110;
	cvt.s64.s32 	%rd1900, %r110;
	mov.b64 	%rd1901, 48271;
	mov.b64 	%rd1902, 1;
$L__BB4_107:
	and.b64  	%rd784, %rd1900, 1;
	setp.eq.b64 	%p155, %rd784, 1;
	not.pred 	%p156, %p155;
	@%p156 bra 	$L__BB4_109;
	mul.lo.s64 	%rd785, %rd1902, %rd1901;
	mul.hi.u64 	%rd786, %rd785, 8589934597;
	sub.s64 	%rd787, %rd785, %rd786;
	shr.u64 	%rd788, %rd787, 1;
	add.s64 	%rd789, %rd788, %rd786;
	shr.u64 	%rd790, %rd789, 30;
	mul.lo.s64 	%rd791, %rd790, 2147483647;
	sub.s64 	%rd1902, %rd785, %rd791;
$L__BB4_109:
	shr.u64 	%rd128, %rd1900, 1;
	mul.lo.s64 	%rd792, %rd1901, %rd1901;
	mul.hi.u64 	%rd793, %rd792, -9223372032559808509;
	shr.u64 	%rd794, %rd793, 30;
	mul.lo.s64 	%rd795, %rd794, 2147483647;
	sub.s64 	%rd1901, %rd792, %rd795;
	setp.gt.u64 	%p157, %rd1900, 1;
	mov.u64 	%rd1900, %rd128;
	@%p157 bra 	$L__BB4_107;
$L__BB4_110:
	setp.lt.u32 	%p158, %r50, 3;
	mul.lo.s64 	%rd798, %rd1902, %rd36;
	mul.hi.u64 	%rd799, %rd798, 8589934597;
	sub.s64 	%rd800, %rd798, %rd799;
	shr.u64 	%rd801, %rd800, 1;
	add.s64 	%rd802, %rd801, %rd799;
	shr.u64 	%rd803, %rd802, 30;
	cvt.u32.u64 	%r1215, %rd803;
	mov.b64 	%rd804, 2147483647;
	cvt.u32.u64 	%r1216, %rd804;
	mul.lo.s32 	%r1217, %r1215, %r1216;
	cvt.u32.u64 	%r1218, %rd798;
	sub.s32 	%r6108, %r1218, %r1217;
	mov.b64 	%rd1907, 0;
	@%p158 bra 	$L__BB4_113;
	and.b32  	%r112, %r425, 2147483644;
	mov.b32 	%r6107, 0;
	mov.b64 	%rd1907, 0;
$L__BB4_112:
	mul.hi.u32 	%r1220, %r6108, -1131474031;
	shr.u32 	%r1221, %r1220, 15;
	mul.lo.s32 	%r1222, %r1221, 44488;
	sub.s32 	%r1223, %r6108, %r1222;
	mul.lo.s32 	%r1224, %r1223, 48271;
	mul.lo.s32 	%r1225, %r1221, 3399;
	setp.lt.u32 	%p159, %r1224, %r1225;
	xor.b32  	%r1226, %r1225, 2147483647;
	neg.s32 	%r1227, %r1225;
	selp.b32 	%r1228, %r1226, %r1227, %p159;
	add.s32 	%r1229, %r1228, %r1224;
	add.s32 	%r1230, %r1229, -1;
	cvt.rn.f64.u32 	%fd211, %r1230;
	div.rn.f64 	%fd212, %fd211, 0d41DFFFFFFF800000;
	mul.hi.u32 	%r1231, %r1229, -1131474031;
	shr.u32 	%r1232, %r1231, 15;
	mul.lo.s32 	%r1233, %r1232, 44488;
	sub.s32 	%r1234, %r1229, %r1233;
	mul.lo.s32 	%r1235, %r1234, 48271;
	mul.lo.s32 	%r1236, %r1232, 3399;
	setp.lt.u32 	%p160, %r1235, %r1236;
	xor.b32  	%r1237, %r1236, 2147483647;
	neg.s32 	%r1238, %r1236;
	selp.b32 	%r1239, %r1237, %r1238, %p160;
	add.s32 	%r1240, %r1239, %r1235;
	add.s32 	%r1241, %r1240, -1;
	cvt.rn.f64.u32 	%fd213, %r1241;
	div.rn.f64 	%fd214, %fd213, 0d41DFFFFFFF800000;
	mul.f64 	%fd215, %fd214, %fd214;
	fma.rn.f64 	%fd216, %fd212, %fd212, %fd215;
	setp.le.f64 	%p161, %fd216, 0d3FF0000000000000;
	selp.u64 	%rd806, 1, 0, %p161;
	add.s64 	%rd807, %rd1907, %rd806;
	mul.hi.u32 	%r1242, %r1240, -1131474031;
	shr.u32 	%r1243, %r1242, 15;
	mul.lo.s32 	%r1244, %r1243, 44488;
	sub.s32 	%r1245, %r1240, %r1244;
	mul.lo.s32 	%r1246, %r1245, 48271;
	mul.lo.s32 	%r1247, %r1243, 3399;
	setp.lt.u32 	%p162, %r1246, %r1247;
	xor.b32  	%r1248, %r1247, 2147483647;
	neg.s32 	%r1249, %r1247;
	selp.b32 	%r1250, %r1248, %r1249, %p162;
	add.s32 	%r1251, %r1250, %r1246;
	add.s32 	%r1252, %r1251, -1;
	cvt.rn.f64.u32 	%fd217, %r1252;
	div.rn.f64 	%fd218, %fd217, 0d41DFFFFFFF800000;
	mul.hi.u32 	%r1253, %r1251, -1131474031;
	shr.u32 	%r1254, %r1253, 15;
	mul.lo.s32 	%r1255, %r1254, 44488;
	sub.s32 	%r1256, %r1251, %r1255;
	mul.lo.s32 	%r1257, %r1256, 48271;
	mul.lo.s32 	%r1258, %r1254, 3399;
	setp.lt.u32 	%p163, %r1257, %r1258;
	xor.b32  	%r1259, %r1258, 2147483647;
	neg.s32 	%r1260, %r1258;
	selp.b32 	%r1261, %r1259, %r1260, %p163;
	add.s32 	%r1262, %r1261, %r1257;
	add.s32 	%r1263, %r1262, -1;
	cvt.rn.f64.u32 	%fd219, %r1263;
	div.rn.f64 	%fd220, %fd219, 0d41DFFFFFFF800000;
	mul.f64 	%fd221, %fd220, %fd220;
	fma.rn.f64 	%fd222, %fd218, %fd218, %fd221;
	setp.le.f64 	%p164, %fd222, 0d3FF0000000000000;
	selp.u64 	%rd808, 1, 0, %p164;
	add.s64 	%rd809, %rd807, %rd808;
	mul.hi.u32 	%r1264, %r1262, -1131474031;
	shr.u32 	%r1265, %r1264, 15;
	mul.lo.s32 	%r1266, %r1265, 44488;
	sub.s32 	%r1267, %r1262, %r1266;
	mul.lo.s32 	%r1268, %r1267, 48271;
	mul.lo.s32 	%r1269, %r1265, 3399;
	setp.lt.u32 	%p165, %r1268, %r1269;
	xor.b32  	%r1270, %r1269, 2147483647;
	neg.s32 	%r1271, %r1269;
	selp.b32 	%r1272, %r1270, %r1271, %p165;
	add.s32 	%r1273, %r1272, %r1268;
	add.s32 	%r1274, %r1273, -1;
	cvt.rn.f64.u32 	%fd223, %r1274;
	div.rn.f64 	%fd224, %fd223, 0d41DFFFFFFF800000;
	mul.hi.u32 	%r1275, %r1273, -1131474031;
	shr.u32 	%r1276, %r1275, 15;
	mul.lo.s32 	%r1277, %r1276, 44488;
	sub.s32 	%r1278, %r1273, %r1277;
	mul.lo.s32 	%r1279, %r1278, 48271;
	mul.lo.s32 	%r1280, %r1276, 3399;
	setp.lt.u32 	%p166, %r1279, %r1280;
	xor.b32  	%r1281, %r1280, 2147483647;
	neg.s32 	%r1282, %r1280;
	selp.b32 	%r1283, %r1281, %r1282, %p166;
	add.s32 	%r1284, %r1283, %r1279;
	add.s32 	%r1285, %r1284, -1;
	cvt.rn.f64.u32 	%fd225, %r1285;
	div.rn.f64 	%fd226, %fd225, 0d41DFFFFFFF800000;
	mul.f64 	%fd227, %fd226, %fd226;
	fma.rn.f64 	%fd228, %fd224, %fd224, %fd227;
	setp.le.f64 	%p167, %fd228, 0d3FF0000000000000;
	selp.u64 	%rd810, 1, 0, %p167;
	add.s64 	%rd811, %rd809, %rd810;
	mul.hi.u32 	%r1286, %r1284, -1131474031;
	shr.u32 	%r1287, %r1286, 15;
	mul.lo.s32 	%r1288, %r1287, 44488;
	sub.s32 	%r1289, %r1284, %r1288;
	mul.lo.s32 	%r1290, %r1289, 48271;
	mul.lo.s32 	%r1291, %r1287, 3399;
	setp.lt.u32 	%p168, %r1290, %r1291;
	xor.b32  	%r1292, %r1291, 2147483647;
	neg.s32 	%r1293, %r1291;
	selp.b32 	%r1294, %r1292, %r1293, %p168;
	add.s32 	%r1295, %r1294, %r1290;
	add.s32 	%r1296, %r1295, -1;
	cvt.rn.f64.u32 	%fd229, %r1296;
	div.rn.f64 	%fd230, %fd229, 0d41DFFFFFFF800000;
	mul.hi.u32 	%r1297, %r1295, -1131474031;
	shr.u32 	%r1298, %r1297, 15;
	mul.lo.s32 	%r1299, %r1298, 44488;
	sub.s32 	%r1300, %r1295, %r1299;
	mul.lo.s32 	%r1301, %r1300, 48271;
	mul.lo.s32 	%r1302, %r1298, 3399;
	setp.lt.u32 	%p169, %r1301, %r1302;
	xor.b32  	%r1303, %r1302, 2147483647;
	neg.s32 	%r1304, %r1302;
	selp.b32 	%r1305, %r1303, %r1304, %p169;
	add.s32 	%r6108, %r1305, %r1301;
	add.s32 	%r1306, %r6108, -1;
	cvt.rn.f64.u32 	%fd231, %r1306;
	div.rn.f64 	%fd232, %fd231, 0d41DFFFFFFF800000;
	mul.f64 	%fd233, %fd232, %fd232;
	fma.rn.f64 	%fd234, %fd230, %fd230, %fd233;
	setp.le.f64 	%p170, %fd234, 0d3FF0000000000000;
	selp.u64 	%rd812, 1, 0, %p170;
	add.s64 	%rd1907, %rd811, %rd812;
	add.s32 	%r6107, %r6107, 4;
	setp.ne.s32 	%p171, %r6107, %r112;
	@%p171 bra 	$L__BB4_112;
$L__BB4_113:
	setp.eq.s32 	%p172, %r53, 0;
	@%p172 bra 	$L__BB4_117;
	mul.hi.u32 	%r1307, %r6108, -1131474031;
	shr.u32 	%r1308, %r1307, 15;
	mul.lo.s32 	%r1309, %r1308, 44488;
	sub.s32 	%r1310, %r6108, %r1309;
	mul.lo.s32 	%r1311, %r1310, 48271;
	mul.lo.s32 	%r1312, %r1308, 3399;
	setp.lt.u32 	%p173, %r1311, %r1312;
	xor.b32  	%r1313, %r1312, 2147483647;
	neg.s32 	%r1314, %r1312;
	selp.b32 	%r1315, %r1313, %r1314, %p173;
	add.s32 	%r1316, %r1315, %r1311;
	add.s32 	%r1317, %r1316, -1;
	cvt.rn.f64.u32 	%fd235, %r1317;
	div.rn.f64 	%fd236, %fd235, 0d41DFFFFFFF800000;
	mul.hi.u32 	%r1318, %r1316, -1131474031;
	shr.u32 	%r1319, %r1318, 15;
	mul.lo.s32 	%r1320, %r1319, 44488;
	sub.s32 	%r1321, %r1316, %r1320;
	mul.lo.s32 	%r1322, %r1321, 48271;
	mul.lo.s32 	%r1323, %r1319, 3399;
	setp.lt.u32 	%p174, %r1322, %r1323;
	xor.b32  	%r1324, %r1323, 2147483647;
	neg.s32 	%r1325, %r1323;
	selp.b32 	%r1326, %r1324, %r1325, %p174;
	add.s32 	%r118, %r1326, %r1322;
	add.s32 	%r1327, %r118, -1;
	cvt.rn.f64.u32 	%fd237, %r1327;
	div.rn.f64 	%fd238, %fd237, 0d41DFFFFFFF800000;
	mul.f64 	%fd239, %fd238, %fd238;
	fma.rn.f64 	%fd240, %fd236, %fd236, %fd239;
	setp.le.f64 	%p175, %fd240, 0d3FF0000000000000;
	selp.u64 	%rd813, 1, 0, %p175;
	add.s64 	%rd1907, %rd1907, %rd813;
	setp.eq.s32 	%p176, %r53, 1;
	@%p176 bra 	$L__BB4_117;
	mul.hi.u32 	%r1328, %r118, -1131474031;
	shr.u32 	%r1329, %r1328, 15;
	mul.lo.s32 	%r1330, %r1329, 44488;
	sub.s32 	%r1331, %r118, %r1330;
	mul.lo.s32 	%r1332, %r1331, 48271;
	mul.lo.s32 	%r1333, %r1329, 3399;
	setp.lt.u32 	%p177, %r1332, %r1333;
	xor.b32  	%r1334, %r1333, 2147483647;
	neg.s32 	%r1335, %r1333;
	selp.b32 	%r1336, %r1334, %r1335, %p177;
	add.s32 	%r1337, %r1336, %r1332;
	add.s32 	%r1338, %r1337, -1;
	cvt.rn.f64.u32 	%fd241, %r1338;
	div.rn.f64 	%fd242, %fd241, 0d41DFFFFFFF800000;
	mul.hi.u32 	%r1339, %r1337, -1131474031;
	shr.u32 	%r1340, %r1339, 15;
	mul.lo.s32 	%r1341, %r1340, 44488;
	sub.s32 	%r1342, %r1337, %r1341;
	mul.lo.s32 	%r1343, %r1342, 48271;
	mul.lo.s32 	%r1344, %r1340, 3399;
	setp.lt.u32 	%p178, %r1343, %r1344;
	xor.b32  	%r1345, %r1344, 2147483647;
	neg.s32 	%r1346, %r1344;
	selp.b32 	%r1347, %r1345, %r1346, %p178;
	add.s32 	%r119, %r1347, %r1343;
	add.s32 	%r1348, %r119, -1;
	cvt.rn.f64.u32 	%fd243, %r1348;
	div.rn.f64 	%fd244, %fd243, 0d41DFFFFFFF800000;
	mul.f64 	%fd245, %fd244, %fd244;
	fma.rn.f64 	%fd246, %fd242, %fd242, %fd245;
	setp.le.f64 	%p179, %fd246, 0d3FF0000000000000;
	selp.u64 	%rd814, 1, 0, %p179;
	add.s64 	%rd1907, %rd1907, %rd814;
	setp.eq.s32 	%p180, %r53, 2;
	@%p180 bra 	$L__BB4_117;
	mul.hi.u32 	%r1349, %r119, -1131474031;
	shr.u32 	%r1350, %r1349, 15;
	mul.lo.s32 	%r1351, %r1350, 44488;
	sub.s32 	%r1352, %r119, %r1351;
	mul.lo.s32 	%r1353, %r1352, 48271;
	mul.lo.s32 	%r1354, %r1350, 3399;
	setp.lt.u32 	%p181, %r1353, %r1354;
	xor.b32  	%r1355, %r1354, 2147483647;
	neg.s32 	%r1356, %r1354;
	selp.b32 	%r1357, %r1355, %r1356, %p181;
	add.s32 	%r1358, %r1357, %r1353;
	add.s32 	%r1359, %r1358, -1;
	cvt.rn.f64.u32 	%fd247, %r1359;
	div.rn.f64 	%fd248, %fd247, 0d41DFFFFFFF800000;
	mul.hi.u32 	%r1360, %r1358, -1131474031;
	shr.u32 	%r1361, %r1360, 15;
	mul.lo.s32 	%r1362, %r1361, 44488;
	sub.s32 	%r1363, %r1358, %r1362;
	mul.lo.s32 	%r1364, %r1363, 48271;
	mul.lo.s32 	%r1365, %r1361, 3399;
	setp.lt.u32 	%p182, %r1364, %r1365;
	xor.b32  	%r1366, %r1365, 2147483647;
	neg.s32 	%r1367, %r1365;
	selp.b32 	%r1368, %r1366, %r1367, %p182;
	add.s32 	%r1369, %r1368, %r1364;
	add.s32 	%r1370, %r1369, -1;
	cvt.rn.f64.u32 	%fd249, %r1370;
	div.rn.f64 	%fd250, %fd249, 0d41DFFFFFFF800000;
	mul.f64 	%fd251, %fd250, %fd250;
	fma.rn.f64 	%fd252, %fd248, %fd248, %fd251;
	setp.le.f64 	%p183, %fd252, 0d3FF0000000000000;
	selp.u64 	%rd815, 1, 0, %p183;
	add.s64 	%rd1907, %rd1907, %rd815;
$L__BB4_117:
	cvt.u32.u64 	%r120, %rd1907;
	add.s32 	%r121, %r75, %r99;
	setp.eq.s32 	%p184, %r121, 0;
	mov.b64 	%rd1911, 1;
	@%p184 bra 	$L__BB4_122;
	cvt.s64.s32 	%rd1909, %r121;
	mov.b64 	%rd1910, 48271;
	mov.b64 	%rd1911, 1;
$L__BB4_119:
	and.b64  	%rd819, %rd1909, 1;
	setp.eq.b64 	%p185, %rd819, 1;
	not.pred 	%p186, %p185;
	@%p186 bra 	$L__BB4_121;
	mul.lo.s64 	%rd820, %rd1911, %rd1910;
	mul.hi.u64 	%rd821, %rd820, 8589934597;
	sub.s64 	%rd822, %rd820, %rd821;
	shr.u64 	%rd823, %rd822, 1;
	add.s64 	%rd824, %rd823, %rd821;
	shr.u64 	%rd825, %rd824, 30;
	mul.lo.s64 	%rd826, %rd825, 2147483647;
	sub.s64 	%rd1911, %rd820, %rd826;
$L__BB4_121:
	shr.u64 	%rd145, %rd1909, 1;
	mul.lo.s64 	%rd827, %rd1910, %rd1910;
	mul.hi.u64 	%rd828, %rd827, -9223372032559808509;
	shr.u64 	%rd829, %rd828, 30;
	mul.lo.s64 	%rd830, %rd829, 2147483647;
	sub.s64 	%rd1910, %rd827, %rd830;
	setp.gt.u64 	%p187, %rd1909, 1;
	mov.u64 	%rd1909, %rd145;
	@%p187 bra 	$L__BB4_119;
$L__BB4_122:
	setp.lt.u32 	%p188, %r50, 3;
	mul.lo.s64 	%rd833, %rd1911, %rd36;
	mul.hi.u64 	%rd834, %rd833, 8589934597;
	sub.s64 	%rd835, %rd833, %rd834;
	shr.u64 	%rd836, %rd835, 1;
	add.s64 	%rd837, %rd836, %rd834;
	shr.u64 	%rd838, %rd837, 30;
	cvt.u32.u64 	%r1371, %rd838;
	mov.b64 	%rd839, 2147483647;
	cvt.u32.u64 	%r1372, %rd839;
	mul.lo.s32 	%r1373, %r1371, %r1372;
	cvt.u32.u64 	%r1374, %rd833;
	sub.s32 	%r6111, %r1374, %r1373;
	mov.b64 	%rd1916, 0;
	@%p188 bra 	$L__BB4_125;
	and.b32  	%r123, %r425, 2147483644;
	mov.b32 	%r6110, 0;
	mov.b64 	%rd1916, 0;
$L__BB4_124:
	mul.hi.u32 	%r1376, %r6111, -1131474031;
	shr.u32 	%r1377, %r1376, 15;
	mul.lo.s32 	%r1378, %r1377, 44488;
	sub.s32 	%r1379, %r6111, %r1378;
	mul.lo.s32 	%r1380, %r1379, 48271;
	mul.lo.s32 	%r1381, %r1377, 3399;
	setp.lt.u32 	%p189, %r1380, %r1381;
	xor.b32  	%r1382, %r1381, 2147483647;
	neg.s32 	%r1383, %r1381;
	selp.b32 	%r1384, %r1382, %r1383, %p189;
	add.s32 	%r1385, %r1384, %r1380;
	add.s32 	%r1386, %r1385, -1;
	cvt.rn.f64.u32 	%fd253, %r1386;
	div.rn.f64 	%fd254, %fd253, 0d41DFFFFFFF800000;
	mul.hi.u32 	%r1387, %r1385, -1131474031;
	shr.u32 	%r1388, %r1387, 15;
	mul.lo.s32 	%r1389, %r1388, 44488;
	sub.s32 	%r1390, %r1385, %r1389;
	mul.lo.s32 	%r1391, %r1390, 48271;
	mul.lo.s32 	%r1392, %r1388, 3399;
	setp.lt.u32 	%p190, %r1391, %r1392;
	xor.b32  	%r1393, %r1392, 2147483647;
	neg.s32 	%r1394, %r1392;
	selp.b32 	%r1395, %r1393, %r1394, %p190;
	add.s32 	%r1396, %r1395, %r1391;
	add.s32 	%r1397, %r1396, -1;
	cvt.rn.f64.u32 	%fd255, %r1397;
	div.rn.f64 	%fd256, %fd255, 0d41DFFFFFFF800000;
	mul.f64 	%fd257, %fd256, %fd256;
	fma.rn.f64 	%fd258, %fd254, %fd254, %fd257;
	setp.le.f64 	%p191, %fd258, 0d3FF0000000000000;
	selp.u64 	%rd841, 1, 0, %p191;
	add.s64 	%rd842, %rd1916, %rd841;
	mul.hi.u32 	%r1398, %r1396, -1131474031;
	shr.u32 	%r1399, %r1398, 15;
	mul.lo.s32 	%r1400, %r1399, 44488;
	sub.s32 	%r1401, %r1396, %r1400;
	mul.lo.s32 	%r1402, %r1401, 48271;
	mul.lo.s32 	%r1403, %r1399, 3399;
	setp.lt.u32 	%p192, %r1402, %r1403;
	xor.b32  	%r1404, %r1403, 2147483647;
	neg.s32 	%r1405, %r1403;
	selp.b32 	%r1406, %r1404, %r1405, %p192;
	add.s32 	%r1407, %r1406, %r1402;
	add.s32 	%r1408, %r1407, -1;
	cvt.rn.f64.u32 	%fd259, %r1408;
	div.rn.f64 	%fd260, %fd259, 0d41DFFFFFFF800000;
	mul.hi.u32 	%r1409, %r1407, -1131474031;
	shr.u32 	%r1410, %r1409, 15;
	mul.lo.s32 	%r1411, %r1410, 44488;
	sub.s32 	%r1412, %r1407, %r1411;
	mul.lo.s32 	%r1413, %r1412, 48271;
	mul.lo.s32 	%r1414, %r1410, 3399;
	setp.lt.u32 	%p193, %r1413, %r1414;
	xor.b32  	%r1415, %r1414, 2147483647;
	neg.s32 	%r1416, %r1414;
	selp.b32 	%r1417, %r1415, %r1416, %p193;
	add.s32 	%r1418, %r1417, %r1413;
	add.s32 	%r1419, %r1418, -1;
	cvt.rn.f64.u32 	%fd261, %r1419;
	div.rn.f64 	%fd262, %fd261, 0d41DFFFFFFF800000;
	mul.f64 	%fd263, %fd262, %fd262;
	fma.rn.f64 	%fd264, %fd260, %fd260, %fd263;
	setp.le.f64 	%p194, %fd264, 0d3FF0000000000000;
	selp.u64 	%rd843, 1, 0, %p194;
	add.s64 	%rd844, %rd842, %rd843;
	mul.hi.u32 	%r1420, %r1418, -1131474031;
	shr.u32 	%r1421, %r1420, 15;
	mul.lo.s32 	%r1422, %r1421, 44488;
	sub.s32 	%r1423, %r1418, %r1422;
	mul.lo.s32 	%r1424, %r1423, 48271;
	mul.lo.s32 	%r1425, %r1421, 3399;
	setp.lt.u32 	%p195, %r1424, %r1425;
	xor.b32  	%r1426, %r1425, 2147483647;
	neg.s32 	%r1427, %r1425;
	selp.b32 	%r1428, %r1426, %r1427, %p195;
	add.s32 	%r1429, %r1428, %r1424;
	add.s32 	%r1430, %r1429, -1;
	cvt.rn.f64.u32 	%fd265, %r1430;
	div.rn.f64 	%fd266, %fd265, 0d41DFFFFFFF800000;
	mul.hi.u32 	%r1431, %r1429, -1131474031;
	shr.u32 	%r1432, %r1431, 15;
	mul.lo.s32 	%r1433, %r1432, 44488;
	sub.s32 	%r1434, %r1429, %r1433;
	mul.lo.s32 	%r1435, %r1434, 48271;
	mul.lo.s32 	%r1436, %r1432, 3399;
	setp.lt.u32 	%p196, %r1435, %r1436;
	xor.b32  	%r1437, %r1436, 2147483647;
	neg.s32 	%r1438, %r1436;
	selp.b32 	%r1439, %r1437, %r1438, %p196;
	add.s32 	%r1440, %r1439, %r1435;
	add.s32 	%r1441, %r1440, -1;
	cvt.rn.f64.u32 	%fd267, %r1441;
	div.rn.f64 	%fd268, %fd267, 0d41DFFFFFFF800000;
	mul.f64 	%fd269, %fd268, %fd268;
	fma.rn.f64 	%fd270, %fd266, %fd266, %fd269;
	setp.le.f64 	%p197, %fd270, 0d3FF0000000000000;
	selp.u64 	%rd845, 1, 0, %p197;
	add.s64 	%rd846, %rd844, %rd845;
	mul.hi.u32 	%r1442, %r1440, -1131474031;
	shr.u32 	%r1443, %r1442, 15;
	mul.lo.s32 	%r1444, %r1443, 44488;
	sub.s32 	%r1445, %r1440, %r1444;
	mul.lo.s32 	%r1446, %r1445, 48271;
	mul.lo.s32 	%r1447, %r1443, 3399;
	setp.lt.u32 	%p198, %r1446, %r1447;
	xor.b32  	%r1448, %r1447, 2147483647;
	neg.s32 	%r1449, %r1447;
	selp.b32 	%r1450, %r1448, %r1449, %p198;
	add.s32 	%r1451, %r1450, %r1446;
	add.s32 	%r1452, %r1451, -1;
	cvt.rn.f64.u32 	%fd271, %r1452;
	div.rn.f64 	%fd272, %fd271, 0d41DFFFFFFF800000;
	mul.hi.u32 	%r1453, %r1451, -1131474031;
	shr.u32 	%r1454, %r1453, 15;
	mul.lo.s32 	%r1455, %r1454, 44488;
	sub.s32 	%r1456, %r1451, %r1455;
	mul.lo.s32 	%r1457, %r1456, 48271;
	mul.lo.s32 	%r1458, %r1454, 3399;
	setp.lt.u32 	%p199, %r1457, %r1458;
	xor.b32  	%r1459, %r1458, 2147483647;
	neg.s32 	%r1460, %r1458;
	selp.b32 	%r1461, %r1459, %r1460, %p199;
	add.s32 	%r6111, %r1461, %r1457;
	add.s32 	%r1462, %r6111, -1;
	cvt.rn.f64.u32 	%fd273, %r1462;
	div.rn.f64 	%fd274, %fd273, 0d41DFFFFFFF800000;
	mul.f64 	%fd275, %fd274, %fd274;
	fma.rn.f64 	%fd276, %fd272, %fd272, %fd275;
	setp.le.f64 	%p200, %fd276, 0d3FF0000000000000;
	selp.u64 	%rd847, 1, 0, %p200;
	add.s64 	%rd1916, %rd846, %rd847;
	add.s32 	%r6110, %r6110, 4;
	setp.ne.s32 	%p201, %r6110, %r123;
	@%p201 bra 	$L__BB4_124;
$L__BB4_125:
	setp.eq.s32 	%p202, %r53, 0;
	@%p202 bra 	$L__BB4_129;
	mul.hi.u32 	%r1463, %r6111, -1131474031;
	shr.u32 	%r1464, %r1463, 15;
	mul.lo.s32 	%r1465, %r1464, 44488;
	sub.s32 	%r1466, %r6111, %r1465;
	mul.lo.s32 	%r1467, %r1466, 48271;
	mul.lo.s32 	%r1468, %r1464, 3399;
	setp.lt.u32 	%p203, %r1467, %r1468;
	xor.b32  	%r1469, %r1468, 2147483647;
	neg.s32 	%r1470, %r1468;
	selp.b32 	%r1471, %r1469, %r1470, %p203;
	add.s32 	%r1472, %r1471, %r1467;
	add.s32 	%r1473, %r1472, -1;
	cvt.rn.f64.u32 	%fd277, %r1473;
	div.rn.f64 	%fd278, %fd277, 0d41DFFFFFFF800000;
	mul.hi.u32 	%r1474, %r1472, -1131474031;
	shr.u32 	%r1475, %r1474, 15;
	mul.lo.s32 	%r1476, %r1475, 44488;
	sub.s32 	%r1477, %r1472, %r1476;
	mul.lo.s32 	%r1478, %r1477, 48271;
	mul.lo.s32 	%r1479, %r1475, 3399;
	setp.lt.u32 	%p204, %r1478, %r1479;
	xor.b32  	%r1480, %r1479, 2147483647;
	neg.s32 	%r1481, %r1479;
	selp.b32 	%r1482, %r1480, %r1481, %p204;
	add.s32 	%r129, %r1482, %r1478;
	add.s32 	%r1483, %r129, -1;
	cvt.rn.f64.u32 	%fd279, %r1483;
	div.rn.f64 	%fd280, %fd279, 0d41DFFFFFFF800000;
	mul.f64 	%fd281, %fd280, %fd280;
	fma.rn.f64 	%fd282, %fd278, %fd278, %fd281;
	setp.le.f64 	%p205, %fd282, 0d3FF0000000000000;
	selp.u64 	%rd848, 1, 0, %p205;
	add.s64 	%rd1916, %rd1916, %rd848;
	setp.eq.s32 	%p206, %r53, 1;
	@%p206 bra 	$L__BB4_129;
	mul.hi.u32 	%r1484, %r129, -1131474031;
	shr.u32 	%r1485, %r1484, 15;
	mul.lo.s32 	%r1486, %r1485, 44488;
	sub.s32 	%r1487, %r129, %r1486;
	mul.lo.s32 	%r1488, %r1487, 48271;
	mul.lo.s32 	%r1489, %r1485, 3399;
	setp.lt.u32 	%p207, %r1488, %r1489;
	xor.b32  	%r1490, %r1489, 2147483647;
	neg.s32 	%r1491, %r1489;
	selp.b32 	%r1492, %r1490, %r1491, %p207;
	add.s32 	%r1493, %r1492, %r1488;
	add.s32 	%r1494, %r1493, -1;
	cvt.rn.f64.u32 	%fd283, %r1494;
	div.rn.f64 	%fd284, %fd283, 0d41DFFFFFFF800000;
	mul.hi.u32 	%r1495, %r1493, -1131474031;
	shr.u32 	%r1496, %r1495, 15;
	mul.lo.s32 	%r1497, %r1496, 44488;
	sub.s32 	%r1498, %r1493, %r1497;
	mul.lo.s32 	%r1499, %r1498, 48271;
	mul.lo.s32 	%r1500, %r1496, 3399;
	setp.lt.u32 	%p208, %r1499, %r1500;
	xor.b32  	%r1501, %r1500, 2147483647;
	neg.s32 	%r1502, %r1500;
	selp.b32 	%r1503, %r1501, %r1502, %p208;
	add.s32 	%r130, %r1503, %r1499;
	add.s32 	%r1504, %r130, -1;
	cvt.rn.f64.u32 	%fd285, %r1504;
	div.rn.f64 	%fd286, %fd285, 0d41DFFFFFFF800000;
	mul.f64 	%fd287, %fd286, %fd286;
	fma.rn.f64 	%fd288, %fd284, %fd284, %fd287;
	setp.le.f64 	%p209, %fd288, 0d3FF0000000000000;
	selp.u64 	%rd849, 1, 0, %p209;
	add.s64 	%rd1916, %rd1916, %rd849;
	setp.eq.s32 	%p210, %r53, 2;
	@%p210 bra 	$L__BB4_129;
	mul.hi.u32 	%r1505, %r130, -1131474031;
	shr.u32 	%r1506, %r1505, 15;
	mul.lo.s32 	%r1507, %r1506, 44488;
	sub.s32 	%r1508, %r130, %r1507;
	mul.lo.s32 	%r1509, %r1508, 48271;
	mul.lo.s32 	%r1510, %r1506, 3399;
	setp.lt.u32 	%p211, %r1509, %r1510;
	xor.b32  	%r1511, %r1510, 2147483647;
	neg.s32 	%r1512, %r1510;
	selp.b32 	%r1513, %r1511, %r1512, %p211;
	add.s32 	%r1514, %r1513, %r1509;
	add.s32 	%r1515, %r1514, -1;
	cvt.rn.f64.u32 	%fd289, %r1515;
	div.rn.f64 	%fd290, %fd289, 0d41DFFFFFFF800000;
	mul.hi.u32 	%r1516, %r1514, -1131474031;
	shr.u32 	%r1517, %r1516, 15;
	mul.lo.s32 	%r1518, %r1517, 44488;
	sub.s32 	%r1519, %r1514, %r1518;
	mul.lo.s32 	%r1520, %r1519, 48271;
	mul.lo.s32 	%r1521, %r1517, 3399;
	setp.lt.u32 	%p212, %r1520, %r1521;
	xor.b32  	%r1522, %r1521, 2147483647;
	neg.s32 	%r1523, %r1521;
	selp.b32 	%r1524, %r1522, %r1523, %p212;
	add.s32 	%r1525, %r1524, %r1520;
	add.s32 	%r1526, %r1525, -1;
	cvt.rn.f64.u32 	%fd291, %r1526;
	div.rn.f64 	%fd292, %fd291, 0d41DFFFFFFF800000;
	mul.f64 	%fd293, %fd292, %fd292;
	fma.rn.f64 	%fd294, %fd290, %fd290, %fd293;
	setp.le.f64 	%p213, %fd294, 0d3FF0000000000000;
	selp.u64 	%rd850, 1, 0, %p213;
	add.s64 	%rd1916, %rd1916, %rd850;
$L__BB4_129:
	cvt.u32.u64 	%r131, %rd1916;
	add.s32 	%r132, %r121, %r63;
	setp.eq.s32 	%p214, %r132, 0;
	mov.b64 	%rd1920, 1;
	@%p214 bra 	$L__BB4_134;
	cvt.s64.s32 	%rd1918, %r132;
	mov.b64 	%rd1919, 48271;
	mov.b64 	%rd1920, 1;
$L__BB4_131:
	and.b64  	%rd854, %rd1918, 1;
	setp.eq.b64 	%p215, %rd854, 1;
	not.pred 	%p216, %p215;
	@%p216 bra 	$L__BB4_133;
	mul.lo.s64 	%rd855, %rd1920, %rd1919;
	mul.hi.u64 	%rd856, %rd855, 8589934597;
	sub.s64 	%rd857, %rd855, %rd856;
	shr.u64 	%rd858, %rd857, 1;
	add.s64 	%rd859, %rd858, %rd856;
	shr.u64 	%rd860, %rd859, 30;
	mul.lo.s64 	%rd861, %rd860, 2147483647;
	sub.s64 	%rd1920, %rd855, %rd861;
$L__BB4_133:
	shr.u64 	%rd162, %rd1918, 1;
	mul.lo.s64 	%rd862, %rd1919, %rd1919;
	mul.hi.u64 	%rd863, %rd862, -9223372032559808509;
	shr.u64 	%rd864, %rd863, 30;
	mul.lo.s64 	%rd865, %rd864, 2147483647;
	sub.s64 	%rd1919, %rd862, %rd865;
	setp.gt.u64 	%p217, %rd1918, 1;
	mov.u64 	%rd1918, %rd162;
	@%p217 bra 	$L__BB4_131;
$L__BB4_134:
	setp.lt.u32 	%p218, %r50, 3;
	mul.lo.s64 	%rd868, %rd1920, %rd36;
	mul.hi.u64 	%rd869, %rd868, 8589934597;
	sub.s64 	%rd870, %rd868, %rd869;
	shr.u64 	%rd871, %rd870, 1;
	add.s64 	%rd872, %rd871, %rd869;
	shr.u64 	%rd873, %rd872, 30;
	cvt.u32.u64 	%r1527, %rd873;
	mov.b64 	%rd874, 2147483647;
	cvt.u32.u64 	%r1528, %rd874;
	mul.lo.s32 	%r1529, %r1527, %r1528;
	cvt.u32.u64 	%r1530, %rd868;
	sub.s32 	%r6114, %r1530, %r1529;
	mov.b64 	%rd1925, 0;
	@%p218 bra 	$L__BB4_137;
	and.b32  	%r134, %r425, 2147483644;
	mov.b32 	%r6113, 0;
	mov.b64 	%rd1925, 0;
$L__BB4_136:
	mul.hi.u32 	%r1532, %r6114, -1131474031;
	shr.u32 	%r1533, %r1532, 15;
	mul.lo.s32 	%r1534, %r1533, 44488;
	sub.s32 	%r1535, %r6114, %r1534;
	mul.lo.s32 	%r1536, %r1535, 48271;
	mul.lo.s32 	%r1537, %r1533, 3399;
	setp.lt.u32 	%p219, %r1536, %r1537;
	xor.b32  	%r1538, %r1537, 2147483647;
	neg.s32 	%r1539, %r1537;
	selp.b32 	%r1540, %r1538, %r1539, %p219;
	add.s32 	%r1541, %r1540, %r1536;
	add.s32 	%r1542, %r1541, -1;
	cvt.rn.f64.u32 	%fd295, %r1542;
	div.rn.f64 	%fd296, %fd295, 0d41DFFFFFFF800000;
	mul.hi.u32 	%r1543, %r1541, -1131474031;
	shr.u32 	%r1544, %r1543, 15;
	mul.lo.s32 	%r1545, %r1544, 44488;
	sub.s32 	%r1546, %r1541, %r1545;
	mul.lo.s32 	%r1547, %r1546, 48271;
	mul.lo.s32 	%r1548, %r1544, 3399;
	setp.lt.u32 	%p220, %r1547, %r1548;
	xor.b32  	%r1549, %r1548, 2147483647;
	neg.s32 	%r1550, %r1548;
	selp.b32 	%r1551, %r1549, %r1550, %p220;
	add.s32 	%r1552, %r1551, %r1547;
	add.s32 	%r1553, %r1552, -1;
	cvt.rn.f64.u32 	%fd297, %r1553;
	div.rn.f64 	%fd298, %fd297, 0d41DFFFFFFF800000;
	mul.f64 	%fd299, %fd298, %fd298;
	fma.rn.f64 	%fd300, %fd296, %fd296, %fd299;
	setp.le.f64 	%p221, %fd300, 0d3FF0000000000000;
	selp.u64 	%rd876, 1, 0, %p221;
	add.s64 	%rd877, %rd1925, %rd876;
	mul.hi.u32 	%r1554, %r1552, -1131474031;
	shr.u32 	%r1555, %r1554, 15;
	mul.lo.s32 	%r1556, %r1555, 44488;
	sub.s32 	%r1557, %r1552, %r1556;
	mul.lo.s32 	%r1558, %r1557, 48271;
	mul.lo.s32 	%r1559, %r1555, 3399;
	setp.lt.u32 	%p222, %r1558, %r1559;
	xor.b32  	%r1560, %r1559, 2147483647;
	neg.s32 	%r1561, %r1559;
	selp.b32 	%r1562, %r1560, %r1561, %p222;
	add.s32 	%r1563, %r1562, %r1558;
	add.s32 	%r1564, %r1563, -1;
	cvt.rn.f64.u32 	%fd301, %r1564;
	div.rn.f64 	%fd302, %fd301, 0d41DFFFFFFF800000;
	mul.hi.u32 	%r1565, %r1563, -1131474031;
	shr.u32 	%r1566, %r1565, 15;
	mul.lo.s32 	%r1567, %r1566, 44488;
	sub.s32 	%r1568, %r1563, %r1567;
	mul.lo.s32 	%r1569, %r1568, 48271;
	mul.lo.s32 	%r1570, %r1566, 3399;
	setp.lt.u32 	%p223, %r1569, %r1570;
	xor.b32  	%r1571, %r1570, 2147483647;
	neg.s32 	%r1572, %r1570;
	selp.b32 	%r1573, %r1571, %r1572, %p223;
	add.s32 	%r1574, %r1573, %r1569;
	add.s32 	%r1575, %r1574, -1;
	cvt.rn.f64.u32 	%fd303, %r1575;
	div.rn.f64 	%fd304, %fd303, 0d41DFFFFFFF800000;
	mul.f64 	%fd305, %fd304, %fd304;
	fma.rn.f64 	%fd306, %fd302, %fd302, %fd305;
	setp.le.f64 	%p224, %fd306, 0d3FF0000000000000;
	selp.u64 	%rd878, 1, 0, %p224;
	add.s64 	%rd879, %rd877, %rd878;
	mul.hi.u32 	%r1576, %r1574, -1131474031;
	shr.u32 	%r1577, %r1576, 15;
	mul.lo.s32 	%r1578, %r1577, 44488;
	sub.s32 	%r1579, %r1574, %r1578;
	mul.lo.s32 	%r1580, %r1579, 48271;
	mul.lo.s32 	%r1581, %r1577, 3399;
	setp.lt.u32 	%p225, %r1580, %r1581;
	xor.b32  	%r1582, %r1581, 2147483647;
	neg.s32 	%r1583, %r1581;
	selp.b32 	%r1584, %r1582, %r1583, %p225;
	add.s32 	%r1585, %r1584, %r1580;
	add.s32 	%r1586, %r1585, -1;
	cvt.rn.f64.u32 	%fd307, %r1586;
	div.rn.f64 	%fd308, %fd307, 0d41DFFFFFFF800000;
	mul.hi.u32 	%r1587, %r1585, -1131474031;
	shr.u32 	%r1588, %r1587, 15;
	mul.lo.s32 	%r1589, %r1588, 44488;
	sub.s32 	%r1590, %r1585, %r1589;
	mul.lo.s32 	%r1591, %r1590, 48271;
	mul.lo.s32 	%r1592, %r1588, 3399;
	setp.lt.u32 	%p226, %r1591, %r1592;
	xor.b32  	%r1593, %r1592, 2147483647;
	neg.s32 	%r1594, %r1592;
	selp.b32 	%r1595, %r1593, %r1594, %p226;
	add.s32 	%r1596, %r1595, %r1591;
	add.s32 	%r1597, %r1596, -1;
	cvt.rn.f64.u32 	%fd309, %r1597;
	div.rn.f64 	%fd310, %fd309, 0d41DFFFFFFF800000;
	mul.f64 	%fd311, %fd310, %fd310;
	fma.rn.f64 	%fd312, %fd308, %fd308, %fd311;
	setp.le.f64 	%p227, %fd312, 0d3FF0000000000000;
	selp.u64 	%rd880, 1, 0, %p227;
	add.s64 	%rd881, %rd879, %rd880;
	mul.hi.u32 	%r1598, %r1596, -1131474031;
	shr.u32 	%r1599, %r1598, 15;
	mul.lo.s32 	%r1600, %r1599, 44488;
	sub.s32 	%r1601, %r1596, %r1600;
	mul.lo.s32 	%r1602, %r1601, 48271;
	mul.lo.s32 	%r1603, %r1599, 3399;
	setp.lt.u32 	%p228, %r1602, %r1603;
	xor.b32  	%r1604, %r1603, 2147483647;
	neg.s32 	%r1605, %r1603;
	selp.b32 	%r1606, %r1604, %r1605, %p228;
	add.s32 	%r1607, %r1606, %r1602;
	add.s32 	%r1608, %r1607, -1;
	cvt.rn.f64.u32 	%fd313, %r1608;
	div.rn.f64 	%fd314, %fd313, 0d41DFFFFFFF800000;
	mul.hi.u32 	%r1609, %r1607, -1131474031;
	shr.u32 	%r1610, %r1609, 15;
	mul.lo.s32 	%r1611, %r1610, 44488;
	sub.s32 	%r1612, %r1607, %r1611;
	mul.lo.s32 	%r1613, %r1612, 48271;
	mul.lo.s32 	%r1614, %r1610, 3399;
	setp.lt.u32 	%p229, %r1613, %r1614;
	xor.b32  	%r1615, %r1614, 2147483647;
	neg.s32 	%r1616, %r1614;
	selp.b32 	%r1617, %r1615, %r1616, %p229;
	add.s32 	%r6114, %r1617, %r1613;
	add.s32 	%r1618, %r6114, -1;
	cvt.rn.f64.u32 	%fd315, %r1618;
	div.rn.f64 	%fd316, %fd315, 0d41DFFFFFFF800000;
	mul.f64 	%fd317, %fd316, %fd316;
	fma.rn.f64 	%fd318, %fd314, %fd314, %fd317;
	setp.le.f64 	%p230, %fd318, 0d3FF0000000000000;
	selp.u64 	%rd882, 1, 0, %p230;
	add.s64 	%rd1925, %rd881, %rd882;
	add.s32 	%r6113, %r6113, 4;
	setp.ne.s32 	%p231, %r6113, %r134;
	@%p231 bra 	$L__BB4_136;
$L__BB4_137:
	setp.eq.s32 	%p232, %r53, 0;
	@%p232 bra 	$L__BB4_141;
	mul.hi.u32 	%r1619, %r6114, -1131474031;
	shr.u32 	%r1620, %r1619, 15;
	mul.lo.s32 	%r1621, %r1620, 44488;
	sub.s32 	%r1622, %r6114, %r1621;
	mul.lo.s32 	%r1623, %r1622, 48271;
	mul.lo.s32 	%r1624, %r1620, 3399;
	setp.lt.u32 	%p233, %r1623, %r1624;
	xor.b32  	%r1625, %r1624, 2147483647;
	neg.s32 	%r1626, %r1624;
	selp.b32 	%r1627, %r1625, %r1626, %p233;
	add.s32 	%r1628, %r1627, %r1623;
	add.s32 	%r1629, %r1628, -1;
	cvt.rn.f64.u32 	%fd319, %r1629;
	div.rn.f64 	%fd320, %fd319, 0d41DFFFFFFF800000;
	mul.hi.u32 	%r1630, %r1628, -1131474031;
	shr.u32 	%r1631, %r1630, 15;
	mul.lo.s32 	%r1632, %r1631, 44488;
	sub.s32 	%r1633, %r1628, %r1632;
	mul.lo.s32 	%r1634, %r1633, 48271;
	mul.lo.s32 	%r1635, %r1631, 3399;
	setp.lt.u32 	%p234, %r1634, %r1635;
	xor.b32  	%r1636, %r1635, 2147483647;
	neg.s32 	%r1637, %r1635;
	selp.b32 	%r1638, %r1636, %r1637, %p234;
	add.s32 	%r140, %r1638, %r1634;
	add.s32 	%r1639, %r140, -1;
	cvt.rn.f64.u32 	%fd321, %r1639;
	div.rn.f64 	%fd322, %fd321, 0d41DFFFFFFF800000;
	mul.f64 	%fd323, %fd322, %fd322;
	fma.rn.f64 	%fd324, %fd320, %fd320, %fd323;
	setp.le.f64 	%p235, %fd324, 0d3FF0000000000000;
	selp.u64 	%rd883, 1, 0, %p235;
	add.s64 	%rd1925, %rd1925, %rd883;
	setp.eq.s32 	%p236, %r53, 1;
	@%p236 bra 	$L__BB4_141;
	mul.hi.u32 	%r1640, %r140, -1131474031;
	shr.u32 	%r1641, %r1640, 15;
	mul.lo.s32 	%r1642, %r1641, 44488;
	sub.s32 	%r1643, %r140, %r1642;
	mul.lo.s32 	%r1644, %r1643, 48271;
	mul.lo.s32 	%r1645, %r1641, 3399;
	setp.lt.u32 	%p237, %r1644, %r1645;
	xor.b32  	%r1646, %r1645, 2147483647;
	neg.s32 	%r1647, %r1645;
	selp.b32 	%r1648, %r1646, %r1647, %p237;
	add.s32 	%r1649, %r1648, %r1644;
	add.s32 	%r1650, %r1649, -1;
	cvt.rn.f64.u32 	%fd325, %r1650;
	div.rn.f64 	%fd326, %fd325, 0d41DFFFFFFF800000;
	mul.hi.u32 	%r1651, %r1649, -1131474031;
	shr.u32 	%r1652, %r1651, 15;
	mul.lo.s32 	%r1653, %r1652, 44488;
	sub.s32 	%r1654, %r1649, %r1653;
	mul.lo.s32 	%r1655, %r1654, 48271;
	mul.lo.s32 	%r1656, %r1652, 3399;
	setp.lt.u32 	%p238, %r1655, %r1656;
	xor.b32  	%r1657, %r1656, 2147483647;
	neg.s32 	%r1658, %r1656;
	selp.b32 	%r1659, %r1657, %r1658, %p238;
	add.s32 	%r141, %r1659, %r1655;
	add.s32 	%r1660, %r141, -1;
	cvt.rn.f64.u32 	%fd327, %r1660;
	div.rn.f64 	%fd328, %fd327, 0d41DFFFFFFF800000;
	mul.f64 	%fd329, %fd328, %fd328;
	fma.rn.f64 	%fd330, %fd326, %fd326, %fd329;
	setp.le.f64 	%p239, %fd330, 0d3FF0000000000000;
	selp.u64 	%rd884, 1, 0, %p239;
	add.s64 	%rd1925, %rd1925, %rd884;
	setp.eq.s32 	%p240, %r53, 2;
	@%p240 bra 	$L__BB4_141;
	mul.hi.u32 	%r1661, %r141, -1131474031;
	shr.u32 	%r1662, %r1661, 15;
	mul.lo.s32 	%r1663, %r1662, 44488;
	sub.s32 	%r1664, %r141, %r1663;
	mul.lo.s32 	%r1665, %r1664, 48271;
	mul.lo.s32 	%r1666, %r1662, 3399;
	setp.lt.u32 	%p241, %r1665, %r1666;
	xor.b32  	%r1667, %r1666, 2147483647;
	neg.s32 	%r1668, %r1666;
	selp.b32 	%r1669, %r1667, %r1668, %p241;
	add.s32 	%r1670, %r1669, %r1665;
	add.s32 	%r1671, %r1670, -1;
	cvt.rn.f64.u32 	%fd331, %r1671;
	div.rn.f64 	%fd332, %fd331, 0d41DFFFFFFF800000;
	mul.hi.u32 	%r1672, %r1670, -1131474031;
	shr.u32 	%r1673, %r1672, 15;
	mul.lo.s32 	%r1674, %r1673, 44488;
	sub.s32 	%r1675, %r1670, %r1674;
	mul.lo.s32 	%r1676, %r1675, 48271;
	mul.lo.s32 	%r1677, %r1673, 3399;
	setp.lt.u32 	%p242, %r1676, %r1677;
	xor.b32  	%r1678, %r1677, 2147483647;
	neg.s32 	%r1679, %r1677;
	selp.b32 	%r1680, %r1678, %r1679, %p242;
	add.s32 	%r1681, %r1680, %r1676;
	add.s32 	%r1682, %r1681, -1;
	cvt.rn.f64.u32 	%fd333, %r1682;
	div.rn.f64 	%fd334, %fd333, 0d41DFFFFFFF800000;
	mul.f64 	%fd335, %fd334, %fd334;
	fma.rn.f64 	%fd336, %fd332, %fd332, %fd335;
	setp.le.f64 	%p243, %fd336, 0d3FF0000000000000;
	selp.u64 	%rd885, 1, 0, %p243;
	add.s64 	%rd1925, %rd1925, %rd885;
$L__BB4_141:
	cvt.u32.u64 	%r142, %rd1925;
	shl.b32 	%r1683, %r425, 12;
	add.s32 	%r143, %r1683, %r51;
	setp.eq.s32 	%p244, %r143, 0;
	mov.b64 	%rd1929, 1;
	@%p244 bra 	$L__BB4_146;
	cvt.s64.s32 	%rd1927, %r143;
	mov.b64 	%rd1928, 48271;
	mov.b64 	%rd1929, 1;
$L__BB4_143:
	and.b64  	%rd889, %rd1927, 1;
	setp.eq.b64 	%p245, %rd889, 1;
	not.pred 	%p246, %p245;
	@%p246 bra 	$L__BB4_145;
	mul.lo.s64 	%rd890, %rd1929, %rd1928;
	mul.hi.u64 	%rd891, %rd890, 8589934597;
	sub.s64 	%rd892, %rd890, %rd891;
	shr.u64 	%rd893, %rd892, 1;
	add.s64 	%rd894, %rd893, %rd891;
	shr.u64 	%rd895, %rd894, 30;
	mul.lo.s64 	%rd896, %rd895, 2147483647;
	sub.s64 	%rd1929, %rd890, %rd896;
$L__BB4_145:
	shr.u64 	%rd179, %rd1927, 1;
	mul.lo.s64 	%rd897, %rd1928, %rd1928;
	mul.hi.u64 	%rd898, %rd897, -9223372032559808509;
	shr.u64 	%rd899, %rd898, 30;
	mul.lo.s64 	%rd900, %rd899, 2147483647;
	sub.s64 	%rd1928, %rd897, %rd900;
	setp.gt.u64 	%p247, %rd1927, 1;
	mov.u64 	%rd1927, %rd179;
	@%p247 bra 	$L__BB4_143;
$L__BB4_146:
	setp.lt.u32 	%p248, %r50, 3;
	mul.lo.s64 	%rd903, %rd1929, %rd36;
	mul.hi.u64 	%rd904, %rd903, 8589934597;
	sub.s64 	%rd905, %rd903, %rd904;
	shr.u64 	%rd906, %rd905, 1;
	add.s64 	%rd907, %rd906, %rd904;
	shr.u64 	%rd908, %rd907, 30;
	cvt.u32.u64 	%r1684, %rd908;
	mov.b64 	%rd909, 2147483647;
	cvt.u32.u64 	%r1685, %rd909;
	mul.lo.s32 	%r1686, %r1684, %r1685;
	cvt.u32.u64 	%r1687, %rd903;
	sub.s32 	%r6117, %r1687, %r1686;
	mov.b64 	%rd1934, 0;
	@%p248 bra 	$L__BB4_149;
	and.b32  	%r145, %r425, 2147483644;
	mov.b32 	%r6116, 0;
	mov.b64 	%rd1934, 0;
$L__BB4_148:
	mul.hi.u32 	%r1689, %r6117, -1131474031;
	shr.u32 	%r1690, %r1689, 15;
	mul.lo.s32 	%r1691, %r1690, 44488;
	sub.s32 	%r1692, %r6117, %r1691;
	mul.lo.s32 	%r1693, %r1692, 48271;
	mul.lo.s32 	%r1694, %r1690, 3399;
	setp.lt.u32 	%p249, %r1693, %r1694;
	xor.b32  	%r1695, %r1694, 2147483647;
	neg.s32 	%r1696, %r1694;
	selp.b32 	%r1697, %r1695, %r1696, %p249;
	add.s32 	%r1698, %r1697, %r1693;
	add.s32 	%r1699, %r1698, -1;
	cvt.rn.f64.u32 	%fd337, %r1699;
	div.rn.f64 	%fd338, %fd337, 0d41DFFFFFFF800000;
	mul.hi.u32 	%r1700, %r1698, -1131474031;
	shr.u32 	%r1701, %r1700, 15;
	mul.lo.s32 	%r1702, %r1701, 44488;
	sub.s32 	%r1703, %r1698, %r1702;
	mul.lo.s32 	%r1704, %r1703, 48271;
	mul.lo.s32 	%r1705, %r1701, 3399;
	setp.lt.u32 	%p250, %r1704, %r1705;
	xor.b32  	%r1706, %r1705, 2147483647;
	neg.s32 	%r1707, %r1705;
	selp.b32 	%r1708, %r1706, %r1707, %p250;
	add.s32 	%r1709, %r1708, %r1704;
	add.s32 	%r1710, %r1709, -1;
	cvt.rn.f64.u32 	%fd339, %r1710;
	div.rn.f64 	%fd340, %fd339, 0d41DFFFFFFF800000;
	mul.f64 	%fd341, %fd340, %fd340;
	fma.rn.f64 	%fd342, %fd338, %fd338, %fd341;
	setp.le.f64 	%p251, %fd342, 0d3FF0000000000000;
	selp.u64 	%rd911, 1, 0, %p251;
	add.s64 	%rd912, %rd1934, %rd911;
	mul.hi.u32 	%r1711, %r1709, -1131474031;
	shr.u32 	%r1712, %r1711, 15;
	mul.lo.s32 	%r1713, %r1712, 44488;
	sub.s32 	%r1714, %r1709, %r1713;
	mul.lo.s32 	%r1715, %r1714, 48271;
	mul.lo.s32 	%r1716, %r1712, 3399;
	setp.lt.u32 	%p252, %r1715, %r1716;
	xor.b32  	%r1717, %r1716, 2147483647;
	neg.s32 	%r1718, %r1716;
	selp.b32 	%r1719, %r1717, %r1718, %p252;
	add.s32 	%r1720, %r1719, %r1715;
	add.s32 	%r1721, %r1720, -1;
	cvt.rn.f64.u32 	%fd343, %r1721;
	div.rn.f64 	%fd344, %fd343, 0d41DFFFFFFF800000;
	mul.hi.u32 	%r1722, %r1720, -1131474031;
	shr.u32 	%r1723, %r1722, 15;
	mul.lo.s32 	%r1724, %r1723, 44488;
	sub.s32 	%r1725, %r1720, %r1724;
	mul.lo.s32 	%r1726, %r1725, 48271;
	mul.lo.s32 	%r1727, %r1723, 3399;
	setp.lt.u32 	%p253, %r1726, %r1727;
	xor.b32  	%r1728, %r1727, 2147483647;
	neg.s32 	%r1729, %r1727;
	selp.b32 	%r1730, %r1728, %r1729, %p253;
	add.s32 	%r1731, %r1730, %r1726;
	add.s32 	%r1732, %r1731, -1;
	cvt.rn.f64.u32 	%fd345, %r1732;
	div.rn.f64 	%fd346, %fd345, 0d41DFFFFFFF800000;
	mul.f64 	%fd347, %fd346, %fd346;
	fma.rn.f64 	%fd348, %fd344, %fd344, %fd347;
	setp.le.f64 	%p254, %fd348, 0d3FF0000000000000;
	selp.u64 	%rd913, 1, 0, %p254;
	add.s64 	%rd914, %rd912, %rd913;
	mul.hi.u32 	%r1733, %r1731, -1131474031;
	shr.u32 	%r1734, %r1733, 15;
	mul.lo.s32 	%r1735, %r1734, 44488;
	sub.s32 	%r1736, %r1731, %r1735;
	mul.lo.s32 	%r1737, %r1736, 48271;
	mul.lo.s32 	%r1738, %r1734, 3399;
	setp.lt.u32 	%p255, %r1737, %r1738;
	xor.b32  	%r1739, %r1738, 2147483647;
	neg.s32 	%r1740, %r1738;
	selp.b32 	%r1741, %r1739, %r1740, %p255;
	add.s32 	%r1742, %r1741, %r1737;
	add.s32 	%r1743, %r1742, -1;
	cvt.rn.f64.u32 	%fd349, %r1743;
	div.rn.f64 	%fd350, %fd349, 0d41DFFFFFFF800000;
	mul.hi.u32 	%r1744, %r1742, -1131474031;
	shr.u32 	%r1745, %r1744, 15;
	mul.lo.s32 	%r1746, %r1745, 44488;
	sub.s32 	%r1747, %r1742, %r1746;
	mul.lo.s32 	%r1748, %r1747, 48271;
	mul.lo.s32 	%r1749, %r1745, 3399;
	setp.lt.u32 	%p256, %r1748, %r1749;
	xor.b32  	%r1750, %r1749, 2147483647;
	neg.s32 	%r1751, %r1749;
	selp.b32 	%r1752, %r1750, %r1751, %p256;
	add.s32 	%r1753, %r1752, %r1748;
	add.s32 	%r1754, %r1753, -1;
	cvt.rn.f64.u32 	%fd351, %r1754;
	div.rn.f64 	%fd352, %fd351, 0d41DFFFFFFF800000;
	mul.f64 	%fd353, %fd352, %fd352;
	fma.rn.f64 	%fd354, %fd350, %fd350, %fd353;
	setp.le.f64 	%p257, %fd354, 0d3FF0000000000000;
	selp.u64 	%rd915, 1, 0, %p257;
	add.s64 	%rd916, %rd914, %rd915;
	mul.hi.u32 	%r1755, %r1753, -1131474031;
	shr.u32 	%r1756, %r1755, 15;
	mul.lo.s32 	%r1757, %r1756, 44488;
	sub.s32 	%r1758, %r1753, %r1757;
	mul.lo.s32 	%r1759, %r1758, 48271;
	mul.lo.s32 	%r1760, %r1756, 3399;
	setp.lt.u32 	%p258, %r1759, %r1760;
	xor.b32  	%r1761, %r1760, 2147483647;
	neg.s32 	%r1762, %r1760;
	selp.b32 	%r1763, %r1761, %r1762, %p258;
	add.s32 	%r1764, %r1763, %r1759;
	add.s32 	%r1765, %r1764, -1;
	cvt.rn.f64.u32 	%fd355, %r1765;
	div.rn.f64 	%fd356, %fd355, 0d41DFFFFFFF800000;
	mul.hi.u32 	%r1766, %r1764, -1131474031;
	shr.u32 	%r1767, %r1766, 15;
	mul.lo.s32 	%r1768, %r1767, 44488;
	sub.s32 	%r1769, %r1764, %r1768;
	mul.lo.s32 	%r1770, %r1769, 48271;
	mul.lo.s32 	%r1771, %r1767, 3399;
	setp.lt.u32 	%p259, %r1770, %r1771;
	xor.b32  	%r1772, %r1771, 2147483647;
	neg.s32 	%r1773, %r1771;
	selp.b32 	%r1774, %r1772, %r1773, %p259;
	add.s32 	%r6117, %r1774, %r1770;
	add.s32 	%r1775, %r6117, -1;
	cvt.rn.f64.u32 	%fd357, %r1775;
	div.rn.f64 	%fd358, %fd357, 0d41DFFFFFFF800000;
	mul.f64 	%fd359, %fd358, %fd358;
	fma.rn.f64 	%fd360, %fd356, %fd356, %fd359;
	setp.le.f64 	%p260, %fd360, 0d3FF0000000000000;
	selp.u64 	%rd917, 1, 0, %p260;
	add.s64 	%rd1934, %rd916, %rd917;
	add.s32 	%r6116, %r6116, 4;
	setp.ne.s32 	%p261, %r6116, %r145;
	@%p261 bra 	$L__BB4_148;
$L__BB4_149:
	setp.eq.s32 	%p262, %r53, 0;
	@%p262 bra 	$L__BB4_153;
	mul.hi.u32 	%r1776, %r6117, -1131474031;
	shr.u32 	%r1777, %r1776, 15;
	mul.lo.s32 	%r1778, %r1777, 44488;
	sub.s32 	%r1779, %r6117, %r1778;
	mul.lo.s32 	%r1780, %r1779, 48271;
	mul.lo.s32 	%r1781, %r1777, 3399;
	setp.lt.u32 	%p263, %r1780, %r1781;
	xor.b32  	%r1782, %r1781, 2147483647;
	neg.s32 	%r1783, %r1781;
	selp.b32 	%r1784, %r1782, %r1783, %p263;
	add.s32 	%r1785, %r1784, %r1780;
	add.s32 	%r1786, %r1785, -1;
	cvt.rn.f64.u32 	%fd361, %r1786;
	div.rn.f64 	%fd362, %fd361, 0d41DFFFFFFF800000;
	mul.hi.u32 	%r1787, %r1785, -1131474031;
	shr.u32 	%r1788, %r1787, 15;
	mul.lo.s32 	%r1789, %r1788, 44488;
	sub.s32 	%r1790, %r1785, %r1789;
	mul.lo.s32 	%r1791, %r1790, 48271;
	mul.lo.s32 	%r1792, %r1788, 3399;
	setp.lt.u32 	%p264, %r1791, %r1792;
	xor.b32  	%r1793, %r1792, 2147483647;
	neg.s32 	%r1794, %r1792;
	selp.b32 	%r1795, %r1793, %r1794, %p264;
	add.s32 	%r151, %r1795, %r1791;
	add.s32 	%r1796, %r151, -1;
	cvt.rn.f64.u32 	%fd363, %r1796;
	div.rn.f64 	%fd364, %fd363, 0d41DFFFFFFF800000;
	mul.f64 	%fd365, %fd364, %fd364;
	fma.rn.f64 	%fd366, %fd362, %fd362, %fd365;
	setp.le.f64 	%p265, %fd366, 0d3FF0000000000000;
	selp.u64 	%rd918, 1, 0, %p265;
	add.s64 	%rd1934, %rd1934, %rd918;
	setp.eq.s32 	%p266, %r53, 1;
	@%p266 bra 	$L__BB4_153;
	mul.hi.u32 	%r1797, %r151, -1131474031;
	shr.u32 	%r1798, %r1797, 15;
	mul.lo.s32 	%r1799, %r1798, 44488;
	sub.s32 	%r1800, %r151, %r1799;
	mul.lo.s32 	%r1801, %r1800, 48271;
	mul.lo.s32 	%r1802, %r1798, 3399;
	setp.lt.u32 	%p267, %r1801, %r1802;
	xor.b32  	%r1803, %r1802, 2147483647;
	neg.s32 	%r1804, %r1802;
	selp.b32 	%r1805, %r1803, %r1804, %p267;
	add.s32 	%r1806, %r1805, %r1801;
	add.s32 	%r1807, %r1806, -1;
	cvt.rn.f64.u32 	%fd367, %r1807;
	div.rn.f64 	%fd368, %fd367, 0d41DFFFFFFF800000;
	mul.hi.u32 	%r1808, %r1806, -1131474031;
	shr.u32 	%r1809, %r1808, 15;
	mul.lo.s32 	%r1810, %r1809, 44488;
	sub.s32 	%r1811, %r1806, %r1810;
	mul.lo.s32 	%r1812, %r1811, 48271;
	mul.lo.s32 	%r1813, %r1809, 3399;
	setp.lt.u32 	%p268, %r1812, %r1813;
	xor.b32  	%r1814, %r1813, 2147483647;
	neg.s32 	%r1815, %r1813;
	selp.b32 	%r1816, %r1814, %r1815, %p268;
	add.s32 	%r152, %r1816, %r1812;
	add.s32 	%r1817, %r152, -1;
	cvt.rn.f64.u32 	%fd369, %r1817;
	div.rn.f64 	%fd370, %fd369, 0d41DFFFFFFF800000;
	mul.f64 	%fd371, %fd370, %fd370;
	fma.rn.f64 	%fd372, %fd368, %fd368, %fd371;
	setp.le.f64 	%p269, %fd372, 0d3FF0000000000000;
	selp.u64 	%rd919, 1, 0, %p269;
	add.s64 	%rd1934, %rd1934, %rd919;
	setp.eq.s32 	%p270, %r53, 2;
	@%p270 bra 	$L__BB4_153;
	mul.hi.u32 	%r1818, %r152, -1131474031;
	shr.u32 	%r1819, %r1818, 15;
	mul.lo.s32 	%r1820, %r1819, 44488;
	sub.s32 	%r1821, %r152, %r1820;
	mul.lo.s32 	%r1822, %r1821, 48271;
	mul.lo.s32 	%r1823, %r1819, 3399;
	setp.lt.u32 	%p271, %r1822, %r1823;
	xor.b32  	%r1824, %r1823, 2147483647;
	neg.s32 	%r1825, %r1823;
	selp.b32 	%r1826, %r1824, %r1825, %p271;
	add.s32 	%r1827, %r1826, %r1822;
	add.s32 	%r1828, %r1827, -1;
	cvt.rn.f64.u32 	%fd373, %r1828;
	div.rn.f64 	%fd374, %fd373, 0d41DFFFFFFF800000;
	mul.hi.u32 	%r1829, %r1827, -1131474031;
	shr.u32 	%r1830, %r1829, 15;
	mul.lo.s32 	%r1831, %r1830, 44488;
	sub.s32 	%r1832, %r1827, %r1831;
	mul.lo.s32 	%r1833, %r1832, 48271;
	mul.lo.s32 	%r1834, %r1830, 3399;
	setp.lt.u32 	%p272, %r1833, %r1834;
	xor.b32  	%r1835, %r1834, 2147483647;
	neg.s32 	%r1836, %r1834;
	selp.b32 	%r1837, %r1835, %r1836, %p272;
	add.s32 	%r1838, %r1837, %r1833;
	add.s32 	%r1839, %r1838, -1;
	cvt.rn.f64.u32 	%fd375, %r1839;
	div.rn.f64 	%fd376, %fd375, 0d41DFFFFFFF800000;
	mul.f64 	%fd377, %fd376, %fd376;
	fma.rn.f64 	%fd378, %fd374, %fd374, %fd377;
	setp.le.f64 	%p273, %fd378, 0d3FF0000000000000;
	selp.u64 	%rd920, 1, 0, %p273;
	add.s64 	%rd1934, %rd1934, %rd920;
$L__BB4_153:
	cvt.u32.u64 	%r153, %rd1934;
	add.s32 	%r154, %r143, %r63;
	setp.eq.s32 	%p274, %r154, 0;
	mov.b64 	%rd1938, 1;
	@%p274 bra 	$L__BB4_158;
	cvt.s64.s32 	%rd1936, %r154;
	mov.b64 	%rd1937, 48271;
	mov.b64 	%rd1938, 1;
$L__BB4_155:
	and.b64  	%rd924, %rd1936, 1;
	setp.eq.b64 	%p275, %rd924, 1;
	not.pred 	%p276, %p275;
	@%p276 bra 	$L__BB4_157;
	mul.lo.s64 	%rd925, %rd1938, %rd1937;
	mul.hi.u64 	%rd926, %rd925, 8589934597;
	sub.s64 	%rd927, %rd925, %rd926;
	shr.u64 	%rd928, %rd927, 1;
	add.s64 	%rd929, %rd928, %rd926;
	shr.u64 	%rd930, %rd929, 30;
	mul.lo.s64 	%rd931, %rd930, 2147483647;
	sub.s64 	%rd1938, %rd925, %rd931;
$L__BB4_157:
	shr.u64 	%rd196, %rd1936, 1;
	mul.lo.s64 	%rd932, %rd1937, %rd1937;
	mul.hi.u64 	%rd933, %rd932, -9223372032559808509;
	shr.u64 	%rd934, %rd933, 30;
	mul.lo.s64 	%rd935, %rd934, 2147483647;
	sub.s64 	%rd1937, %rd932, %rd935;
	setp.gt.u64 	%p277, %rd1936, 1;
	mov.u64 	%rd1936, %rd196;
	@%p277 bra 	$L__BB4_155;
$L__BB4_158:
	setp.lt.u32 	%p278, %r50, 3;
	mul.lo.s64 	%rd938, %rd1938, %rd36;
	mul.hi.u64 	%rd939, %rd938, 8589934597;
	sub.s64 	%rd940, %rd938, %rd939;
	shr.u64 	%rd941, %rd940, 1;
	add.s64 	%rd942, %rd941, %rd939;
	shr.u64 	%rd943, %rd942, 30;
	cvt.u32.u64 	%r1840, %rd943;
	mov.b64 	%rd944, 2147483647;
	cvt.u32.u64 	%r1841, %rd944;
	mul.lo.s32 	%r1842, %r1840, %r1841;
	cvt.u32.u64 	%r1843, %rd938;
	sub.s32 	%r6120, %r1843, %r1842;
	mov.b64 	%rd1943, 0;
	@%p278 bra 	$L__BB4_161;
	and.b32  	%r156, %r425, 2147483644;
	mov.b32 	%r6119, 0;
	mov.b64 	%rd1943, 0;
$L__BB4_160:
	mul.hi.u32 	%r1845, %r6120, -1131474031;
	shr.u32 	%r1846, %r1845, 15;
	mul.lo.s32 	%r1847, %r1846, 44488;
	sub.s32 	%r1848, %r6120, %r1847;
	mul.lo.s32 	%r1849, %r1848, 48271;
	mul.lo.s32 	%r1850, %r1846, 3399;
	setp.lt.u32 	%p279, %r1849, %r1850;
	xor.b32  	%r1851, %r1850, 2147483647;
	neg.s32 	%r1852, %r1850;
	selp.b32 	%r1853, %r1851, %r1852, %p279;
	add.s32 	%r1854, %r1853, %r1849;
	add.s32 	%r1855, %r1854, -1;
	cvt.rn.f64.u32 	%fd379, %r1855;
	div.rn.f64 	%fd380, %fd379, 0d41DFFFFFFF800000;
	mul.hi.u32 	%r1856, %r1854, -1131474031;
	shr.u32 	%r1857, %r1856, 15;
	mul.lo.s32 	%r1858, %r1857, 44488;
	sub.s32 	%r1859, %r1854, %r1858;
	mul.lo.s32 	%r1860, %r1859, 48271;
	mul.lo.s32 	%r1861, %r1857, 3399;
	setp.lt.u32 	%p280, %r1860, %r1861;
	xor.b32  	%r1862, %r1861, 2147483647;
	neg.s32 	%r1863, %r1861;
	selp.b32 	%r1864, %r1862, %r1863, %p280;
	add.s32 	%r1865, %r1864, %r1860;
	add.s32 	%r1866, %r1865, -1;
	cvt.rn.f64.u32 	%fd381, %r1866;
	div.rn.f64 	%fd382, %fd381, 0d41DFFFFFFF800000;
	mul.f64 	%fd383, %fd382, %fd382;
	fma.rn.f64 	%fd384, %fd380, %fd380, %fd383;
	setp.le.f64 	%p281, %fd384, 0d3FF0000000000000;
	selp.u64 	%rd946, 1, 0, %p281;
	add.s64 	%rd947, %rd1943, %rd946;
	mul.hi.u32 	%r1867, %r1865, -1131474031;
	shr.u32 	%r1868, %r1867, 15;
	mul.lo.s32 	%r1869, %r1868, 44488;
	sub.s32 	%r1870, %r1865, %r1869;
	mul.lo.s32 	%r1871, %r1870, 48271;
	mul.lo.s32 	%r1872, %r1868, 3399;
	setp.lt.u32 	%p282, %r1871, %r1872;
	xor.b32  	%r1873, %r1872, 2147483647;
	neg.s32 	%r1874, %r1872;
	selp.b32 	%r1875, %r1873, %r1874, %p282;
	add.s32 	%r1876, %r1875, %r1871;
	add.s32 	%r1877, %r1876, -1;
	cvt.rn.f64.u32 	%fd385, %r1877;
	div.rn.f64 	%fd386, %fd385, 0d41DFFFFFFF800000;
	mul.hi.u32 	%r1878, %r1876, -1131474031;
	shr.u32 	%r1879, %r1878, 15;
	mul.lo.s32 	%r1880, %r1879, 44488;
	sub.s32 	%r1881, %r1876, %r1880;
	mul.lo.s32 	%r1882, %r1881, 48271;
	mul.lo.s32 	%r1883, %r1879, 3399;
	setp.lt.u32 	%p283, %r1882, %r1883;
	xor.b32  	%r1884, %r1883, 2147483647;
	neg.s32 	%r1885, %r1883;
	selp.b32 	%r1886, %r1884, %r1885, %p283;
	add.s32 	%r1887, %r1886, %r1882;
	add.s32 	%r1888, %r1887, -1;
	cvt.rn.f64.u32 	%fd387, %r1888;
	div.rn.f64 	%fd388, %fd387, 0d41DFFFFFFF800000;
	mul.f64 	%fd389, %fd388, %fd388;
	fma.rn.f64 	%fd390, %fd386, %fd386, %fd389;
	setp.le.f64 	%p284, %fd390, 0d3FF0000000000000;
	selp.u64 	%rd948, 1, 0, %p284;
	add.s64 	%rd949, %rd947, %rd948;
	mul.hi.u32 	%r1889, %r1887, -1131474031;
	shr.u32 	%r1890, %r1889, 15;
	mul.lo.s32 	%r1891, %r1890, 44488;
	sub.s32 	%r1892, %r1887, %r1891;
	mul.lo.s32 	%r1893, %r1892, 48271;
	mul.lo.s32 	%r1894, %r1890, 3399;
	setp.lt.u32 	%p285, %r1893, %r1894;
	xor.b32  	%r1895, %r1894, 2147483647;
	neg.s32 	%r1896, %r1894;
	selp.b32 	%r1897, %r1895, %r1896, %p285;
	add.s32 	%r1898, %r1897, %r1893;
	add.s32 	%r1899, %r1898, -1;
	cvt.rn.f64.u32 	%fd391, %r1899;
	div.rn.f64 	%fd392, %fd391, 0d41DFFFFFFF800000;
	mul.hi.u32 	%r1900, %r1898, -1131474031;
	shr.u32 	%r1901, %r1900, 15;
	mul.lo.s32 	%r1902, %r1901, 44488;
	sub.s32 	%r1903, %r1898, %r1902;
	mul.lo.s32 	%r1904, %r1903, 48271;
	mul.lo.s32 	%r1905, %r1901, 3399;
	setp.lt.u32 	%p286, %r1904, %r1905;
	xor.b32  	%r1906, %r1905, 2147483647;
	neg.s32 	%r1907, %r1905;
	selp.b32 	%r1908, %r1906, %r1907, %p286;
	add.s32 	%r1909, %r1908, %r1904;
	add.s32 	%r1910, %r1909, -1;
	cvt.rn.f64.u32 	%fd393, %r1910;
	div.rn.f64 	%fd394, %fd393, 0d41DFFFFFFF800000;
	mul.f64 	%fd395, %fd394, %fd394;
	fma.rn.f64 	%fd396, %fd392, %fd392, %fd395;
	setp.le.f64 	%p287, %fd396, 0d3FF0000000000000;
	selp.u64 	%rd950, 1, 0, %p287;
	add.s64 	%rd951, %rd949, %rd950;
	mul.hi.u32 	%r1911, %r1909, -1131474031;
	shr.u32 	%r1912, %r1911, 15;
	mul.lo.s32 	%r1913, %r1912, 44488;
	sub.s32 	%r1914, %r1909, %r1913;
	mul.lo.s32 	%r1915, %r1914, 48271;
	mul.lo.s32 	%r1916, %r1912, 3399;
	setp.lt.u32 	%p288, %r1915, %r1916;
	xor.b32  	%r1917, %r1916, 2147483647;
	neg.s32 	%r1918, %r1916;
	selp.b32 	%r1919, %r1917, %r1918, %p288;
	add.s32 	%r1920, %r1919, %r1915;
	add.s32 	%r1921, %r1920, -1;
	cvt.rn.f64.u32 	%fd397, %r1921;
	div.rn.f64 	%fd398, %fd397, 0d41DFFFFFFF800000;
	mul.hi.u32 	%r1922, %r1920, -1131474031;
	shr.u32 	%r1923, %r1922, 15;
	mul.lo.s32 	%r1924, %r1923, 44488;
	sub.s32 	%r1925, %r1920, %r1924;
	mul.lo.s32 	%r1926, %r1925, 48271;
	mul.lo.s32 	%r1927, %r1923, 3399;
	setp.lt.u32 	%p289, %r1926, %r1927;
	xor.b32  	%r1928, %r1927, 2147483647;
	neg.s32 	%r1929, %r1927;
	selp.b32 	%r1930, %r1928, %r1929, %p289;
	add.s32 	%r6120, %r1930, %r1926;
	add.s32 	%r1931, %r6120, -1;
	cvt.rn.f64.u32 	%fd399, %r1931;
	div.rn.f64 	%fd400, %fd399, 0d41DFFFFFFF800000;
	mul.f64 	%fd401, %fd400, %fd400;
	fma.rn.f64 	%fd402, %fd398, %fd398, %fd401;
	setp.le.f64 	%p290, %fd402, 0d3FF0000000000000;
	selp.u64 	%rd952, 1, 0, %p290;
	add.s64 	%rd1943, %rd951, %rd952;
	add.s32 	%r6119, %r6119, 4;
	setp.ne.s32 	%p291, %r6119, %r156;
	@%p291 bra 	$L__BB4_160;
$L__BB4_161:
	setp.eq.s32 	%p292, %r53, 0;
	@%p292 bra 	$L__BB4_165;
	mul.hi.u32 	%r1932, %r6120, -1131474031;
	shr.u32 	%r1933, %r1932, 15;
	mul.lo.s32 	%r1934, %r1933, 44488;
	sub.s32 	%r1935, %r6120, %r1934;
	mul.lo.s32 	%r1936, %r1935, 48271;
	mul.lo.s32 	%r1937, %r1933, 3399;
	setp.lt.u32 	%p293, %r1936, %r1937;
	xor.b32  	%r1938, %r1937, 2147483647;
	neg.s32 	%r1939, %r1937;
	selp.b32 	%r1940, %r1938, %r1939, %p293;
	add.s32 	%r1941, %r1940, %r1936;
	add.s32 	%r1942, %r1941, -1;
	cvt.rn.f64.u32 	%fd403, %r1942;
	div.rn.f64 	%fd404, %fd403, 0d41DFFFFFFF800000;
	mul.hi.u32 	%r1943, %r1941, -1131474031;
	shr.u32 	%r1944, %r1943, 15;
	mul.lo.s32 	%r1945, %r1944, 44488;
	sub.s32 	%r1946, %r1941, %r1945;
	mul.lo.s32 	%r1947, %r1946, 48271;
	mul.lo.s32 	%r1948, %r1944, 3399;
	setp.lt.u32 	%p294, %r1947, %r1948;
	xor.b32  	%r1949, %r1948, 2147483647;
	neg.s32 	%r1950, %r1948;
	selp.b32 	%r1951, %r1949, %r1950, %p294;
	add.s32 	%r162, %r1951, %r1947;
	add.s32 	%r1952, %r162, -1;
	cvt.rn.f64.u32 	%fd405, %r1952;
	div.rn.f64 	%fd406, %fd405, 0d41DFFFFFFF800000;
	mul.f64 	%fd407, %fd406, %fd406;
	fma.rn.f64 	%fd408, %fd404, %fd404, %fd407;
	setp.le.f64 	%p295, %fd408, 0d3FF0000000000000;
	selp.u64 	%rd953, 1, 0, %p295;
	add.s64 	%rd1943, %rd1943, %rd953;
	setp.eq.s32 	%p296, %r53, 1;
	@%p296 bra 	$L__BB4_165;
	mul.hi.u32 	%r1953, %r162, -1131474031;
	shr.u32 	%r1954, %r1953, 15;
	mul.lo.s32 	%r1955, %r1954, 44488;
	sub.s32 	%r1956, %r162, %r1955;
	mul.lo.s32 	%r1957, %r1956, 48271;
	mul.lo.s32 	%r1958, %r1954, 3399;
	setp.lt.u32 	%p297, %r1957, %r1958;
	xor.b32  	%r1959, %r1958, 2147483647;
	neg.s32 	%r1960, %r1958;
	selp.b32 	%r1961, %r1959, %r1960, %p297;
	add.s32 	%r1962, %r1961, %r1957;
	add.s32 	%r1963, %r1962, -1;
	cvt.rn.f64.u32 	%fd409, %r1963;
	div.rn.f64 	%fd410, %fd409, 0d41DFFFFFFF800000;
	mul.hi.u32 	%r1964, %r1962, -1131474031;
	shr.u32 	%r1965, %r1964, 15;
	mul.lo.s32 	%r1966, %r1965, 44488;
	sub.s32 	%r1967, %r1962, %r1966;
	mul.lo.s32 	%r1968, %r1967, 48271;
	mul.lo.s32 	%r1969, %r1965, 3399;
	setp.lt.u32 	%p298, %r1968, %r1969;
	xor.b32  	%r1970, %r1969, 2147483647;
	neg.s32 	%r1971, %r1969;
	selp.b32 	%r1972, %r1970, %r1971, %p298;
	add.s32 	%r163, %r1972, %r1968;
	add.s32 	%r1973, %r163, -1;
	cvt.rn.f64.u32 	%fd411, %r1973;
	div.rn.f64 	%fd412, %fd411, 0d41DFFFFFFF800000;
	mul.f64 	%fd413, %fd412, %fd412;
	fma.rn.f64 	%fd414, %fd410, %fd410, %fd413;
	setp.le.f64 	%p299, %fd414, 0d3FF0000000000000;
	selp.u64 	%rd954, 1, 0, %p299;
	add.s64 	%rd1943, %rd1943, %rd954;
	setp.eq.s32 	%p300, %r53, 2;
	@%p300 bra 	$L__BB4_165;
	mul.hi.u32 	%r1974, %r163, -1131474031;
	shr.u32 	%r1975, %r1974, 15;
	mul.lo.s32 	%r1976, %r1975, 44488;
	sub.s32 	%r1977, %r163, %r1976;
	mul.lo.s32 	%r1978, %r1977, 48271;
	mul.lo.s32 	%r1979, %r1975, 3399;
	setp.lt.u32 	%p301, %r1978, %r1979;
	xor.b32  	%r1980, %r1979, 2147483647;
	neg.s32 	%r1981, %r1979;
	selp.b32 	%r1982, %r1980, %r1981, %p301;
	add.s32 	%r1983, %r1982, %r1978;
	add.s32 	%r1984, %r1983, -1;
	cvt.rn.f64.u32 	%fd415, %r1984;
	div.rn.f64 	%fd416, %fd415, 0d41DFFFFFFF800000;
	mul.hi.u32 	%r1985, %r1983, -1131474031;
	shr.u32 	%r1986, %r1985, 15;
	mul.lo.s32 	%r1987, %r1986, 44488;
	sub.s32 	%r1988, %r1983, %r1987;
	mul.lo.s32 	%r1989, %r1988, 48271;
	mul.lo.s32 	%r1990, %r1986, 3399;
	setp.lt.u32 	%p302, %r1989, %r1990;
	xor.b32  	%r1991, %r1990, 2147483647;
	neg.s32 	%r1992, %r1990;
	selp.b32 	%r1993, %r1991, %r1992, %p302;
	add.s32 	%r1994, %r1993, %r1989;
	add.s32 	%r1995, %r1994, -1;
	cvt.rn.f64.u32 	%fd417, %r1995;
	div.rn.f64 	%fd418, %fd417, 0d41DFFFFFFF800000;
	mul.f64 	%fd419, %fd418, %fd418;
	fma.rn.f64 	%fd420, %fd416, %fd416, %fd419;
	setp.le.f64 	%p303, %fd420, 0d3FF0000000000000;
	selp.u64 	%rd955, 1, 0, %p303;
	add.s64 	%rd1943, %rd1943, %rd955;
$L__BB4_165:
	cvt.u32.u64 	%r164, %rd1943;
	add.s32 	%r165, %r75, %r143;
	setp.eq.s32 	%p304, %r165, 0;
	mov.b64 	%rd1947, 1;
	@%p304 bra 	$L__BB4_170;
	cvt.s64.s32 	%rd1945, %r165;
	mov.b64 	%rd1946, 48271;
	mov.b64 	%rd1947, 1;
$L__BB4_167:
	and.b64  	%rd959, %rd1945, 1;
	setp.eq.b64 	%p305, %rd959, 1;
	not.pred 	%p306, %p305;
	@%p306 bra 	$L__BB4_169;
	mul.lo.s64 	%rd960, %rd1947, %rd1946;
	mul.hi.u64 	%rd961, %rd960, 8589934597;
	sub.s64 	%rd962, %rd960, %rd961;
	shr.u64 	%rd963, %rd962, 1;
	add.s64 	%rd964, %rd963, %rd961;
	shr.u64 	%rd965, %rd964, 30;
	mul.lo.s64 	%rd966, %rd965, 2147483647;
	sub.s64 	%rd1947, %rd960, %rd966;
$L__BB4_169:
	shr.u64 	%rd213, %rd1945, 1;
	mul.lo.s64 	%rd967, %rd1946, %rd1946;
	mul.hi.u64 	%rd968, %rd967, -9223372032559808509;
	shr.u64 	%rd969, %rd968, 30;
	mul.lo.s64 	%rd970, %rd969, 2147483647;
	sub.s64 	%rd1946, %rd967, %rd970;
	setp.gt.u64 	%p307, %rd1945, 1;
	mov.u64 	%rd1945, %rd213;
	@%p307 bra 	$L__BB4_167;
$L__BB4_170:
	setp.lt.u32 	%p308, %r50, 3;
	mul.lo.s64 	%rd973, %rd1947, %rd36;
	mul.hi.u64 	%rd974, %rd973, 8589934597;
	sub.s64 	%rd975, %rd973, %rd974;
	shr.u64 	%rd976, %rd975, 1;
	add.s64 	%rd977, %rd976, %rd974;
	shr.u64 	%rd978, %rd977, 30;
	cvt.u32.u64 	%r1996, %rd978;
	mov.b64 	%rd979, 2147483647;
	cvt.u32.u64 	%r1997, %rd979;
	mul.lo.s32 	%r1998, %r1996, %r1997;
	cvt.u32.u64 	%r1999, %rd973;
	sub.s32 	%r6123, %r1999, %r1998;
	mov.b64 	%rd1952, 0;
	@%p308 bra 	$L__BB4_173;
	and.b32  	%r167, %r425, 2147483644;
	mov.b32 	%r6122, 0;
	mov.b64 	%rd1952, 0;
$L__BB4_172:
	mul.hi.u32 	%r2001, %r6123, -1131474031;
	shr.u32 	%r2002, %r2001, 15;
	mul.lo.s32 	%r2003, %r2002, 44488;
	sub.s32 	%r2004, %r6123, %r2003;
	mul.lo.s32 	%r2005, %r2004, 48271;
	mul.lo.s32 	%r2006, %r2002, 3399;
	setp.lt.u32 	%p309, %r2005, %r2006;
	xor.b32  	%r2007, %r2006, 2147483647;
	neg.s32 	%r2008, %r2006;
	selp.b32 	%r2009, %r2007, %r2008, %p309;
	add.s32 	%r2010, %r2009, %r2005;
	add.s32 	%r2011, %r2010, -1;
	cvt.rn.f64.u32 	%fd421, %r2011;
	div.rn.f64 	%fd422, %fd421, 0d41DFFFFFFF800000;
	mul.hi.u32 	%r2012, %r2010, -1131474031;
	shr.u32 	%r2013, %r2012, 15;
	mul.lo.s32 	%r2014, %r2013, 44488;
	sub.s32 	%r2015, %r2010, %r2014;
	mul.lo.s32 	%r2016, %r2015, 48271;
	mul.lo.s32 	%r2017, %r2013, 3399;
	setp.lt.u32 	%p310, %r2016, %r2017;
	xor.b32  	%r2018, %r2017, 2147483647;
	neg.s32 	%r2019, %r2017;
	selp.b32 	%r2020, %r2018, %r2019, %p310;
	add.s32 	%r2021, %r2020, %r2016;
	add.s32 	%r2022, %r2021, -1;
	cvt.rn.f64.u32 	%fd423, %r2022;
	div.rn.f64 	%fd424, %fd423, 0d41DFFFFFFF800000;
	mul.f64 	%fd425, %fd424, %fd424;
	fma.rn.f64 	%fd426, %fd422, %fd422, %fd425;
	setp.le.f64 	%p311, %fd426, 0d3FF0000000000000;
	selp.u64 	%rd981, 1, 0, %p311;
	add.s64 	%rd982, %rd1952, %rd981;
	mul.hi.u32 	%r2023, %r2021, -1131474031;
	shr.u32 	%r2024, %r2023, 15;
	mul.lo.s32 	%r2025, %r2024, 44488;
	sub.s32 	%r2026, %r2021, %r2025;
	mul.lo.s32 	%r2027, %r2026, 48271;
	mul.lo.s32 	%r2028, %r2024, 3399;
	setp.lt.u32 	%p312, %r2027, %r2028;
	xor.b32  	%r2029, %r2028, 2147483647;
	neg.s32 	%r2030, %r2028;
	selp.b32 	%r2031, %r2029, %r2030, %p312;
	add.s32 	%r2032, %r2031, %r2027;
	add.s32 	%r2033, %r2032, -1;
	cvt.rn.f64.u32 	%fd427, %r2033;
	div.rn.f64 	%fd428, %fd427, 0d41DFFFFFFF800000;
	mul.hi.u32 	%r2034, %r2032, -1131474031;
	shr.u32 	%r2035, %r2034, 15;
	mul.lo.s32 	%r2036, %r2035, 44488;
	sub.s32 	%r2037, %r2032, %r2036;
	mul.lo.s32 	%r2038, %r2037, 48271;
	mul.lo.s32 	%r2039, %r2035, 3399;
	setp.lt.u32 	%p313, %r2038, %r2039;
	xor.b32  	%r2040, %r2039, 2147483647;
	neg.s32 	%r2041, %r2039;
	selp.b32 	%r2042, %r2040, %r2041, %p313;
	add.s32 	%r2043, %r2042, %r2038;
	add.s32 	%r2044, %r2043, -1;
	cvt.rn.f64.u32 	%fd429, %r2044;
	div.rn.f64 	%fd430, %fd429, 0d41DFFFFFFF800000;
	mul.f64 	%fd431, %fd430, %fd430;
	fma.rn.f64 	%fd432, %fd428, %fd428, %fd431;
	setp.le.f64 	%p314, %fd432, 0d3FF0000000000000;
	selp.u64 	%rd983, 1, 0, %p314;
	add.s64 	%rd984, %rd982, %rd983;
	mul.hi.u32 	%r2045, %r2043, -1131474031;
	shr.u32 	%r2046, %r2045, 15;
	mul.lo.s32 	%r2047, %r2046, 44488;
	sub.s32 	%r2048, %r2043, %r2047;
	mul.lo.s32 	%r2049, %r2048, 48271;
	mul.lo.s32 	%r2050, %r2046, 3399;
	setp.lt.u32 	%p315, %r2049, %r2050;
	xor.b32  	%r2051, %r2050, 2147483647;
	neg.s32 	%r2052, %r2050;
	selp.b32 	%r2053, %r2051, %r2052, %p315;
	add.s32 	%r2054, %r2053, %r2049;
	add.s32 	%r2055, %r2054, -1;
	cvt.rn.f64.u32 	%fd433, %r2055;
	div.rn.f64 	%fd434, %fd433, 0d41DFFFFFFF800000;
	mul.hi.u32 	%r2056, %r2054, -1131474031;
	shr.u32 	%r2057, %r2056, 15;
	mul.lo.s32 	%r2058, %r2057, 44488;
	sub.s32 	%r2059, %r2054, %r2058;
	mul.lo.s32 	%r2060, %r2059, 48271;
	mul.lo.s32 	%r2061, %r2057, 3399;
	setp.lt.u32 	%p316, %r2060, %r2061;
	xor.b32  	%r2062, %r2061, 2147483647;
	neg.s32 	%r2063, %r2061;
	selp.b32 	%r2064, %r2062, %r2063, %p316;
	add.s32 	%r2065, %r2064, %r2060;
	add.s32 	%r2066, %r2065, -1;
	cvt.rn.f64.u32 	%fd435, %r2066;
	div.rn.f64 	%fd436, %fd435, 0d41DFFFFFFF800000;
	mul.f64 	%fd437, %fd436, %fd436;
	fma.rn.f64 	%fd438, %fd434, %fd434, %fd437;
	setp.le.f64 	%p317, %fd438, 0d3FF0000000000000;
	selp.u64 	%rd985, 1, 0, %p317;
	add.s64 	%rd986, %rd984, %rd985;
	mul.hi.u32 	%r2067, %r2065, -1131474031;
	shr.u32 	%r2068, %r2067, 15;
	mul.lo.s32 	%r2069, %r2068, 44488;
	sub.s32 	%r2070, %r2065, %r2069;
	mul.lo.s32 	%r2071, %r2070, 48271;
	mul.lo.s32 	%r2072, %r2068, 3399;
	setp.lt.u32 	%p318, %r2071, %r2072;
	xor.b32  	%r2073, %r2072, 2147483647;
	neg.s32 	%r2074, %r2072;
	selp.b32 	%r2075, %r2073, %r2074, %p318;
	add.s32 	%r2076, %r2075, %r2071;
	add.s32 	%r2077, %r2076, -1;
	cvt.rn.f64.u32 	%fd439, %r2077;
	div.rn.f64 	%fd440, %fd439, 0d41DFFFFFFF800000;
	mul.hi.u32 	%r2078, %r2076, -1131474031;
	shr.u32 	%r2079, %r2078, 15;
	mul.lo.s32 	%r2080, %r2079, 44488;
	sub.s32 	%r2081, %r2076, %r2080;
	mul.lo.s32 	%r2082, %r2081, 48271;
	mul.lo.s32 	%r2083, %r2079, 3399;
	setp.lt.u32 	%p319, %r2082, %r2083;
	xor.b32  	%r2084, %r2083, 2147483647;
	neg.s32 	%r2085, %r2083;
	selp.b32 	%r2086, %r2084, %r2085, %p319;
	add.s32 	%r6123, %r2086, %r2082;
	add.s32 	%r2087, %r6123, -1;
	cvt.rn.f64.u32 	%fd441, %r2087;
	div.rn.f64 	%fd442, %fd441, 0d41DFFFFFFF800000;
	mul.f64 	%fd443, %fd442, %fd442;
	fma.rn.f64 	%fd444, %fd440, %fd440, %fd443;
	setp.le.f64 	%p320, %fd444, 0d3FF0000000000000;
	selp.u64 	%rd987, 1, 0, %p320;
	add.s64 	%rd1952, %rd986, %rd987;
	add.s32 	%r6122, %r6122, 4;
	setp.ne.s32 	%p321, %r6122, %r167;
	@%p321 bra 	$L__BB4_172;
$L__BB4_173:
	setp.eq.s32 	%p322, %r53, 0;
	@%p322 bra 	$L__BB4_177;
	mul.hi.u32 	%r2088, %r6123, -1131474031;
	shr.u32 	%r2089, %r2088, 15;
	mul.lo.s32 	%r2090, %r2089, 44488;
	sub.s32 	%r2091, %r6123, %r2090;
	mul.lo.s32 	%r2092, %r2091, 48271;
	mul.lo.s32 	%r2093, %r2089, 3399;
	setp.lt.u32 	%p323, %r2092, %r2093;
	xor.b32  	%r2094, %r2093, 2147483647;
	neg.s32 	%r2095, %r2093;
	selp.b32 	%r2096, %r2094, %r2095, %p323;
	add.s32 	%r2097, %r2096, %r2092;
	add.s32 	%r2098, %r2097, -1;
	cvt.rn.f64.u32 	%fd445, %r2098;
	div.rn.f64 	%fd446, %fd445, 0d41DFFFFFFF800000;
	mul.hi.u32 	%r2099, %r2097, -1131474031;
	shr.u32 	%r2100, %r2099, 15;
	mul.lo.s32 	%r2101, %r2100, 44488;
	sub.s32 	%r2102, %r2097, %r2101;
	mul.lo.s32 	%r2103, %r2102, 48271;
	mul.lo.s32 	%r2104, %r2100, 3399;
	setp.lt.u32 	%p324, %r2103, %r2104;
	xor.b32  	%r2105, %r2104, 2147483647;
	neg.s32 	%r2106, %r2104;
	selp.b32 	%r2107, %r2105, %r2106, %p324;
	add.s32 	%r173, %r2107, %r2103;
	add.s32 	%r2108, %r173, -1;
	cvt.rn.f64.u32 	%fd447, %r2108;
	div.rn.f64 	%fd448, %fd447, 0d41DFFFFFFF800000;
	mul.f64 	%fd449, %fd448, %fd448;
	fma.rn.f64 	%fd450, %fd446, %fd446, %fd449;
	setp.le.f64 	%p325, %fd450, 0d3FF0000000000000;
	selp.u64 	%rd988, 1, 0, %p325;
	add.s64 	%rd1952, %rd1952, %rd988;
	setp.eq.s32 	%p326, %r53, 1;
	@%p326 bra 	$L__BB4_177;
	mul.hi.u32 	%r2109, %r173, -1131474031;
	shr.u32 	%r2110, %r2109, 15;
	mul.lo.s32 	%r2111, %r2110, 44488;
	sub.s32 	%r2112, %r173, %r2111;
	mul.lo.s32 	%r2113, %r2112, 48271;
	mul.lo.s32 	%r2114, %r2110, 3399;
	setp.lt.u32 	%p327, %r2113, %r2114;
	xor.b32  	%r2115, %r2114, 2147483647;
	neg.s32 	%r2116, %r2114;
	selp.b32 	%r2117, %r2115, %r2116, %p327;
	add.s32 	%r2118, %r2117, %r2113;
	add.s32 	%r2119, %r2118, -1;
	cvt.rn.f64.u32 	%fd451, %r2119;
	div.rn.f64 	%fd452, %fd451, 0d41DFFFFFFF800000;
	mul.hi.u32 	%r2120, %r2118, -1131474031;
	shr.u32 	%r2121, %r2120, 15;
	mul.lo.s32 	%r2122, %r2121, 44488;
	sub.s32 	%r2123, %r2118, %r2122;
	mul.lo.s32 	%r2124, %r2123, 48271;
	mul.lo.s32 	%r2125, %r2121, 3399;
	setp.lt.u32 	%p328, %r2124, %r2125;
	xor.b32  	%r2126, %r2125, 2147483647;
	neg.s32 	%r2127, %r2125;
	selp.b32 	%r2128, %r2126, %r2127, %p328;
	add.s32 	%r174, %r2128, %r2124;
	add.s32 	%r2129, %r174, -1;
	cvt.rn.f64.u32 	%fd453, %r2129;
	div.rn.f64 	%fd454, %fd453, 0d41DFFFFFFF800000;
	mul.f64 	%fd455, %fd454, %fd454;
	fma.rn.f64 	%fd456, %fd452, %fd452, %fd455;
	setp.le.f64 	%p329, %fd456, 0d3FF0000000000000;
	selp.u64 	%rd989, 1, 0, %p329;
	add.s64 	%rd1952, %rd1952, %rd989;
	setp.eq.s32 	%p330, %r53, 2;
	@%p330 bra 	$L__BB4_177;
	mul.hi.u32 	%r2130, %r174, -1131474031;
	shr.u32 	%r2131, %r2130, 15;
	mul.lo.s32 	%r2132, %r2131, 44488;
	sub.s32 	%r2133, %r174, %r2132;
	mul.lo.s32 	%r2134, %r2133, 48271;
	mul.lo.s32 	%r2135, %r2131, 3399;
	setp.lt.u32 	%p331, %r2134, %r2135;
	xor.b32  	%r2136, %r2135, 2147483647;
	neg.s32 	%r2137, %r2135;
	selp.b32 	%r2138, %r2136, %r2137, %p331;
	add.s32 	%r2139, %r2138, %r2134;
	add.s32 	%r2140, %r2139, -1;
	cvt.rn.f64.u32 	%fd457, %r2140;
	div.rn.f64 	%fd458, %fd457, 0d41DFFFFFFF800000;
	mul.hi.u32 	%r2141, %r2139, -1131474031;
	shr.u32 	%r2142, %r2141, 15;
	mul.lo.s32 	%r2143, %r2142, 44488;
	sub.s32 	%r2144, %r2139, %r2143;
	mul.lo.s32 	%r2145, %r2144, 48271;
	mul.lo.s32 	%r2146, %r2142, 3399;
	setp.lt.u32 	%p332, %r2145, %r2146;
	xor.b32  	%r2147, %r2146, 2147483647;
	neg.s32 	%r2148, %r2146;
	selp.b32 	%r2149, %r2147, %r2148, %p332;
	add.s32 	%r2150, %r2149, %r2145;
	add.s32 	%r2151, %r2150, -1;
	cvt.rn.f64.u32 	%fd459, %r2151;
	div.rn.f64 	%fd460, %fd459, 0d41DFFFFFFF800000;
	mul.f64 	%fd461, %fd460, %fd460;
	fma.rn.f64 	%fd462, %fd458, %fd458, %fd461;
	setp.le.f64 	%p333, %fd462, 0d3FF0000000000000;
	selp.u64 	%rd990, 1, 0, %p333;
	add.s64 	%rd1952, %rd1952, %rd990;
$L__BB4_177:
	cvt.u32.u64 	%r175, %rd1952;
	add.s32 	%r176, %r165, %r63;
	setp.eq.s32 	%p334, %r176, 0;
	mov.b64 	%rd1956, 1;
	@%p334 bra 	$L__BB4_182;
	cvt.s64.s32 	%rd1954, %r176;
	mov.b64 	%rd1955, 48271;
	mov.b64 	%rd1956, 1;
$L__BB4_179:
	and.b64  	%rd994, %rd1954, 1;
	setp.eq.b64 	%p335, %rd994, 1;
	not.pred 	%p336, %p335;
	@%p336 bra 	$L__BB4_181;
	mul.lo.s64 	%rd995, %rd1956, %rd1955;
	mul.hi.u64 	%rd996, %rd995, 8589934597;
	sub.s64 	%rd997, %rd995, %rd996;
	shr.u64 	%rd998, %rd997, 1;
	add.s64 	%rd999, %rd998, %rd996;
	shr.u64 	%rd1000, %rd999, 30;
	mul.lo.s64 	%rd1001, %rd1000, 2147483647;
	sub.s64 	%rd1956, %rd995, %rd1001;
$L__BB4_181:
	shr.u64 	%rd230, %rd1954, 1;
	mul.lo.s64 	%rd1002, %rd1955, %rd1955;
	mul.hi.u64 	%rd1003, %rd1002, -9223372032559808509;
	shr.u64 	%rd1004, %rd1003, 30;
	mul.lo.s64 	%rd1005, %rd1004, 2147483647;
	sub.s64 	%rd1955, %rd1002, %rd1005;
	setp.gt.u64 	%p337, %rd1954, 1;
	mov.u64 	%rd1954, %rd230;
	@%p337 bra 	$L__BB4_179;
$L__BB4_182:
	setp.lt.u32 	%p338, %r50, 3;
	mul.lo.s64 	%rd1008, %rd1956, %rd36;
	mul.hi.u64 	%rd1009, %rd1008, 8589934597;
	sub.s64 	%rd1010, %rd1008, %rd1009;
	shr.u64 	%rd1011, %rd1010, 1;
	add.s64 	%rd1012, %rd1011, %rd1009;
	shr.u64 	%rd1013, %rd1012, 30;
	cvt.u32.u64 	%r2152, %rd1013;
	mov.b64 	%rd1014, 2147483647;
	cvt.u32.u64 	%r2153, %rd1014;
	mul.lo.s32 	%r2154, %r2152, %r2153;
	cvt.u32.u64 	%r2155, %rd1008;
	sub.s32 	%r6126, %r2155, %r2154;
	mov.b64 	%rd1961, 0;
	@%p338 bra 	$L__BB4_185;
	and.b32  	%r178, %r425, 2147483644;
	mov.b32 	%r6125, 0;
	mov.b64 	%rd1961, 0;
$L__BB4_184:
	mul.hi.u32 	%r2157, %r6126, -1131474031;
	shr.u32 	%r2158, %r2157, 15;
	mul.lo.s32 	%r2159, %r2158, 44488;
	sub.s32 	%r2160, %r6126, %r2159;
	mul.lo.s32 	%r2161, %r2160, 48271;
	mul.lo.s32 	%r2162, %r2158, 3399;
	setp.lt.u32 	%p339, %r2161, %r2162;
	xor.b32  	%r2163, %r2162, 2147483647;
	neg.s32 	%r2164, %r2162;
	selp.b32 	%r2165, %r2163, %r2164, %p339;
	add.s32 	%r2166, %r2165, %r2161;
	add.s32 	%r2167, %r2166, -1;
	cvt.rn.f64.u32 	%fd463, %r2167;
	div.rn.f64 	%fd464, %fd463, 0d41DFFFFFFF800000;
	mul.hi.u32 	%r2168, %r2166, -1131474031;
	shr.u32 	%r2169, %r2168, 15;
	mul.lo.s32 	%r2170, %r2169, 44488;
	sub.s32 	%r2171, %r2166, %r2170;
	mul.lo.s32 	%r2172, %r2171, 48271;
	mul.lo.s32 	%r2173, %r2169, 3399;
	setp.lt.u32 	%p340, %r2172, %r2173;
	xor.b32  	%r2174, %r2173, 2147483647;
	neg.s32 	%r2175, %r2173;
	selp.b32 	%r2176, %r2174, %r2175, %p340;
	add.s32 	%r2177, %r2176, %r2172;
	add.s32 	%r2178, %r2177, -1;
	cvt.rn.f64.u32 	%fd465, %r2178;
	div.rn.f64 	%fd466, %fd465, 0d41DFFFFFFF800000;
	mul.f64 	%fd467, %fd466, %fd466;
	fma.rn.f64 	%fd468, %fd464, %fd464, %fd467;
	setp.le.f64 	%p341, %fd468, 0d3FF0000000000000;
	selp.u64 	%rd1016, 1, 0, %p341;
	add.s64 	%rd1017, %rd1961, %rd1016;
	mul.hi.u32 	%r2179, %r2177, -1131474031;
	shr.u32 	%r2180, %r2179, 15;
	mul.lo.s32 	%r2181, %r2180, 44488;
	sub.s32 	%r2182, %r2177, %r2181;
	mul.lo.s32 	%r2183, %r2182, 48271;
	mul.lo.s32 	%r2184, %r2180, 3399;
	setp.lt.u32 	%p342, %r2183, %r2184;
	xor.b32  	%r2185, %r2184, 2147483647;
	neg.s32 	%r2186, %r2184;
	selp.b32 	%r2187, %r2185, %r2186, %p342;
	add.s32 	%r2188, %r2187, %r2183;
	add.s32 	%r2189, %r2188, -1;
	cvt.rn.f64.u32 	%fd469, %r2189;
	div.rn.f64 	%fd470, %fd469, 0d41DFFFFFFF800000;
	mul.hi.u32 	%r2190, %r2188, -1131474031;
	shr.u32 	%r2191, %r2190, 15;
	mul.lo.s32 	%r2192, %r2191, 44488;
	sub.s32 	%r2193, %r2188, %r2192;
	mul.lo.s32 	%r2194, %r2193, 48271;
	mul.lo.s32 	%r2195, %r2191, 3399;
	setp.lt.u32 	%p343, %r2194, %r2195;
	xor.b32  	%r2196, %r2195, 2147483647;
	neg.s32 	%r2197, %r2195;
	selp.b32 	%r2198, %r2196, %r2197, %p343;
	add.s32 	%r2199, %r2198, %r2194;
	add.s32 	%r2200, %r2199, -1;
	cvt.rn.f64.u32 	%fd471, %r2200;
	div.rn.f64 	%fd472, %fd471, 0d41DFFFFFFF800000;
	mul.f64 	%fd473, %fd472, %fd472;
	fma.rn.f64 	%fd474, %fd470, %fd470, %fd473;
	setp.le.f64 	%p344, %fd474, 0d3FF0000000000000;
	selp.u64 	%rd1018, 1, 0, %p344;
	add.s64 	%rd1019, %rd1017, %rd1018;
	mul.hi.u32 	%r2201, %r2199, -1131474031;
	shr.u32 	%r2202, %r2201, 15;
	mul.lo.s32 	%r2203, %r2202, 44488;
	sub.s32 	%r2204, %r2199, %r2203;
	mul.lo.s32 	%r2205, %r2204, 48271;
	mul.lo.s32 	%r2206, %r2202, 3399;
	setp.lt.u32 	%p345, %r2205, %r2206;
	xor.b32  	%r2207, %r2206, 2147483647;
	neg.s32 	%r2208, %r2206;
	selp.b32 	%r2209, %r2207, %r2208, %p345;
	add.s32 	%r2210, %r2209, %r2205;
	add.s32 	%r2211, %r2210, -1;
	cvt.rn.f64.u32 	%fd475, %r2211;
	div.rn.f64 	%fd476, %fd475, 0d41DFFFFFFF800000;
	mul.hi.u32 	%r2212, %r2210, -1131474031;
	shr.u32 	%r2213, %r2212, 15;
	mul.lo.s32 	%r2214, %r2213, 44488;
	sub.s32 	%r2215, %r2210, %r2214;
	mul.lo.s32 	%r2216, %r2215, 48271;
	mul.lo.s32 	%r2217, %r2213, 3399;
	setp.lt.u32 	%p346, %r2216, %r2217;
	xor.b32  	%r2218, %r2217, 2147483647;
	neg.s32 	%r2219, %r2217;
	selp.b32 	%r2220, %r2218, %r2219, %p346;
	add.s32 	%r2221, %r2220, %r2216;
	add.s32 	%r2222, %r2221, -1;
	cvt.rn.f64.u32 	%fd477, %r2222;
	div.rn.f64 	%fd478, %fd477, 0d41DFFFFFFF800000;
	mul.f64 	%fd479, %fd478, %fd478;
	fma.rn.f64 	%fd480, %fd476, %fd476, %fd479;
	setp.le.f64 	%p347, %fd480, 0d3FF0000000000000;
	selp.u64 	%rd1020, 1, 0, %p347;
	add.s64 	%rd1021, %rd1019, %rd1020;
	mul.hi.u32 	%r2223, %r2221, -1131474031;
	shr.u32 	%r2224, %r2223, 15;
	mul.lo.s32 	%r2225, %r2224, 44488;
	sub.s32 	%r2226, %r2221, %r2225;
	mul.lo.s32 	%r2227, %r2226, 48271;
	mul.lo.s32 	%r2228, %r2224, 3399;
	setp.lt.u32 	%p348, %r2227, %r2228;
	xor.b32  	%r2229, %r2228, 2147483647;
	neg.s32 	%r2230, %r2228;
	selp.b32 	%r2231, %r2229, %r2230, %p348;
	add.s32 	%r2232, %r2231, %r2227;
	add.s32 	%r2233, %r2232, -1;
	cvt.rn.f64.u32 	%fd481, %r2233;
	div.rn.f64 	%fd482, %fd481, 0d41DFFFFFFF800000;
	mul.hi.u32 	%r2234, %r2232, -1131474031;
	shr.u32 	%r2235, %r2234, 15;
	mul.lo.s32 	%r2236, %r2235, 44488;
	sub.s32 	%r2237, %r2232, %r2236;
	mul.lo.s32 	%r2238, %r2237, 48271;
	mul.lo.s32 	%r2239, %r2235, 3399;
	setp.lt.u32 	%p349, %r2238, %r2239;
	xor.b32  	%r2240, %r2239, 2147483647;
	neg.s32 	%r2241, %r2239;
	selp.b32 	%r2242, %r2240, %r2241, %p349;
	add.s32 	%r6126, %r2242, %r2238;
	add.s32 	%r2243, %r6126, -1;
	cvt.rn.f64.u32 	%fd483, %r2243;
	div.rn.f64 	%fd484, %fd483, 0d41DFFFFFFF800000;
	mul.f64 	%fd485, %fd484, %fd484;
	fma.rn.f64 	%fd486, %fd482, %fd482, %fd485;
	setp.le.f64 	%p350, %fd486, 0d3FF0000000000000;
	selp.u64 	%rd1022, 1, 0, %p350;
	add.s64 	%rd1961, %rd1021, %rd1022;
	add.s32 	%r6125, %r6125, 4;
	setp.ne.s32 	%p351, %r6125, %r178;
	@%p351 bra 	$L__BB4_184;
$L__BB4_185:
	setp.eq.s32 	%p352, %r53, 0;
	@%p352 bra 	$L__BB4_189;
	mul.hi.u32 	%r2244, %r6126, -1131474031;
	shr.u32 	%r2245, %r2244, 15;
	mul.lo.s32 	%r2246, %r2245, 44488;
	sub.s32 	%r2247, %r6126, %r2246;
	mul.lo.s32 	%r2248, %r2247, 48271;
	mul.lo.s32 	%r2249, %r2245, 3399;
	setp.lt.u32 	%p353, %r2248, %r2249;
	xor.b32  	%r2250, %r2249, 2147483647;
	neg.s32 	%r2251, %r2249;
	selp.b32 	%r2252, %r2250, %r2251, %p353;
	add.s32 	%r2253, %r2252, %r2248;
	add.s32 	%r2254, %r2253, -1;
	cvt.rn.f64.u32 	%fd487, %r2254;
	div.rn.f64 	%fd488, %fd487, 0d41DFFFFFFF800000;
	mul.hi.u32 	%r2255, %r2253, -1131474031;
	shr.u32 	%r2256, %r2255, 15;
	mul.lo.s32 	%r2257, %r2256, 44488;
	sub.s32 	%r2258, %r2253, %r2257;
	mul.lo.s32 	%r2259, %r2258, 48271;
	mul.lo.s32 	%r2260, %r2256, 3399;
	setp.lt.u32 	%p354, %r2259, %r2260;
	xor.b32  	%r2261, %r2260, 2147483647;
	neg.s32 	%r2262, %r2260;
	selp.b32 	%r2263, %r2261, %r2262, %p354;
	add.s32 	%r184, %r2263, %r2259;
	add.s32 	%r2264, %r184, -1;
	cvt.rn.f64.u32 	%fd489, %r2264;
	div.rn.f64 	%fd490, %fd489, 0d41DFFFFFFF800000;
	mul.f64 	%fd491, %fd490, %fd490;
	fma.rn.f64 	%fd492, %fd488, %fd488, %fd491;
	setp.le.f64 	%p355, %fd492, 0d3FF0000000000000;
	selp.u64 	%rd1023, 1, 0, %p355;
	add.s64 	%rd1961, %rd1961, %rd1023;
	setp.eq.s32 	%p356, %r53, 1;
	@%p356 bra 	$L__BB4_189;
	mul.hi.u32 	%r2265, %r184, -1131474031;
	shr.u32 	%r2266, %r2265, 15;
	mul.lo.s32 	%r2267, %r2266, 44488;
	sub.s32 	%r2268, %r184, %r2267;
	mul.lo.s32 	%r2269, %r2268, 48271;
	mul.lo.s32 	%r2270, %r2266, 3399;
	setp.lt.u32 	%p357, %r2269, %r2270;
	xor.b32  	%r2271, %r2270, 2147483647;
	neg.s32 	%r2272, %r2270;
	selp.b32 	%r2273, %r2271, %r2272, %p357;
	add.s32 	%r2274, %r2273, %r2269;
	add.s32 	%r2275, %r2274, -1;
	cvt.rn.f64.u32 	%fd493, %r2275;
	div.rn.f64 	%fd494, %fd493, 0d41DFFFFFFF800000;
	mul.hi.u32 	%r2276, %r2274, -1131474031;
	shr.u32 	%r2277, %r2276, 15;
	mul.lo.s32 	%r2278, %r2277, 44488;
	sub.s32 	%r2279, %r2274, %r2278;
	mul.lo.s32 	%r2280, %r2279, 48271;
	mul.lo.s32 	%r2281, %r2277, 3399;
	setp.lt.u32 	%p358, %r2280, %r2281;
	xor.b32  	%r2282, %r2281, 2147483647;
	neg.s32 	%r2283, %r2281;
	selp.b32 	%r2284, %r2282, %r2283, %p358;
	add.s32 	%r185, %r2284, %r2280;
	add.s32 	%r2285, %r185, -1;
	cvt.rn.f64.u32 	%fd495, %r2285;
	div.rn.f64 	%fd496, %fd495, 0d41DFFFFFFF800000;
	mul.f64 	%fd497, %fd496, %fd496;
	fma.rn.f64 	%fd498, %fd494, %fd494, %fd497;
	setp.le.f64 	%p359, %fd498, 0d3FF0000000000000;
	selp.u64 	%rd1024, 1, 0, %p359;
	add.s64 	%rd1961, %rd1961, %rd1024;
	setp.eq.s32 	%p360, %r53, 2;
	@%p360 bra 	$L__BB4_189;
	mul.hi.u32 	%r2286, %r185, -1131474031;
	shr.u32 	%r2287, %r2286, 15;
	mul.lo.s32 	%r2288, %r2287, 44488;
	sub.s32 	%r2289, %r185, %r2288;
	mul.lo.s32 	%r2290, %r2289, 48271;
	mul.lo.s32 	%r2291, %r2287, 3399;
	setp.lt.u32 	%p361, %r2290, %r2291;
	xor.b32  	%r2292, %r2291, 2147483647;
	neg.s32 	%r2293, %r2291;
	selp.b32 	%r2294, %r2292, %r2293, %p361;
	add.s32 	%r2295, %r2294, %r2290;
	add.s32 	%r2296, %r2295, -1;
	cvt.rn.f64.u32 	%fd499, %r2296;
	div.rn.f64 	%fd500, %fd499, 0d41DFFFFFFF800000;
	mul.hi.u32 	%r2297, %r2295, -1131474031;
	shr.u32 	%r2298, %r2297, 15;
	mul.lo.s32 	%r2299, %r2298, 44488;
	sub.s32 	%r2300, %r2295, %r2299;
	mul.lo.s32 	%r2301, %r2300, 48271;
	mul.lo.s32 	%r2302, %r2298, 3399;
	setp.lt.u32 	%p362, %r2301, %r2302;
	xor.b32  	%r2303, %r2302, 2147483647;
	neg.s32 	%r2304, %r2302;
	selp.b32 	%r2305, %r2303, %r2304, %p362;
	add.s32 	%r2306, %r2305, %r2301;
	add.s32 	%r2307, %r2306, -1;
	cvt.rn.f64.u32 	%fd501, %r2307;
	div.rn.f64 	%fd502, %fd501, 0d41DFFFFFFF800000;
	mul.f64 	%fd503, %fd502, %fd502;
	fma.rn.f64 	%fd504, %fd500, %fd500, %fd503;
	setp.le.f64 	%p363, %fd504, 0d3FF0000000000000;
	selp.u64 	%rd1025, 1, 0, %p363;
	add.s64 	%rd1961, %rd1961, %rd1025;
$L__BB4_189:
	cvt.u32.u64 	%r186, %rd1961;
	add.s32 	%r187, %r98, %r143;
	setp.eq.s32 	%p364, %r187, 0;
	mov.b64 	%rd1965, 1;
	@%p364 bra 	$L__BB4_194;
	cvt.s64.s32 	%rd1963, %r187;
	mov.b64 	%rd1964, 48271;
	mov.b64 	%rd1965, 1;
$L__BB4_191:
	and.b64  	%rd1029, %rd1963, 1;
	setp.eq.b64 	%p365, %rd1029, 1;
	not.pred 	%p366, %p365;
	@%p366 bra 	$L__BB4_193;
	mul.lo.s64 	%rd1030, %rd1965, %rd1964;
	mul.hi.u64 	%rd1031, %rd1030, 8589934597;
	sub.s64 	%rd1032, %rd1030, %rd1031;
	shr.u64 	%rd1033, %rd1032, 1;
	add.s64 	%rd1034, %rd1033, %rd1031;
	shr.u64 	%rd1035, %rd1034, 30;
	mul.lo.s64 	%rd1036, %rd1035, 2147483647;
	sub.s64 	%rd1965, %rd1030, %rd1036;
$L__BB4_193:
	shr.u64 	%rd247, %rd1963, 1;
	mul.lo.s64 	%rd1037, %rd1964, %rd1964;
	mul.hi.u64 	%rd1038, %rd1037, -9223372032559808509;
	shr.u64 	%rd1039, %rd1038, 30;
	mul.lo.s64 	%rd1040, %rd1039, 2147483647;
	sub.s64 	%rd1964, %rd1037, %rd1040;
	setp.gt.u64 	%p367, %rd1963, 1;
	mov.u64 	%rd1963, %rd247;
	@%p367 bra 	$L__BB4_191;
$L__BB4_194:
	setp.lt.u32 	%p368, %r50, 3;
	mul.lo.s64 	%rd1043, %rd1965, %rd36;
	mul.hi.u64 	%rd1044, %rd1043, 8589934597;
	sub.s64 	%rd1045, %rd1043, %rd1044;
	shr.u64 	%rd1046, %rd1045, 1;
	add.s64 	%rd1047, %rd1046, %rd1044;
	shr.u64 	%rd1048, %rd1047, 30;
	cvt.u32.u64 	%r2308, %rd1048;
	mov.b64 	%rd1049, 2147483647;
	cvt.u32.u64 	%r2309, %rd1049;
	mul.lo.s32 	%r2310, %r2308, %r2309;
	cvt.u32.u64 	%r2311, %rd1043;
	sub.s32 	%r6129, %r2311, %r2310;
	mov.b64 	%rd1970, 0;
	@%p368 bra 	$L__BB4_197;
	and.b32  	%r189, %r425, 2147483644;
	mov.b32 	%r6128, 0;
	mov.b64 	%rd1970, 0;
$L__BB4_196:
	mul.hi.u32 	%r2313, %r6129, -1131474031;
	shr.u32 	%r2314, %r2313, 15;
	mul.lo.s32 	%r2315, %r2314, 44488;
	sub.s32 	%r2316, %r6129, %r2315;
	mul.lo.s32 	%r2317, %r2316, 48271;
	mul.lo.s32 	%r2318, %r2314, 3399;
	setp.lt.u32 	%p369, %r2317, %r2318;
	xor.b32  	%r2319, %r2318, 2147483647;
	neg.s32 	%r2320, %r2318;
	selp.b32 	%r2321, %r2319, %r2320, %p369;
	add.s32 	%r2322, %r2321, %r2317;
	add.s32 	%r2323, %r2322, -1;
	cvt.rn.f64.u32 	%fd505, %r2323;
	div.rn.f64 	%fd506, %fd505, 0d41DFFFFFFF800000;
	mul.hi.u32 	%r2324, %r2322, -1131474031;
	shr.u32 	%r2325, %r2324, 15;
	mul.lo.s32 	%r2326, %r2325, 44488;
	sub.s32 	%r2327, %r2322, %r2326;
	mul.lo.s32 	%r2328, %r2327, 48271;
	mul.lo.s32 	%r2329, %r2325, 3399;
	setp.lt.u32 	%p370, %r2328, %r2329;
	xor.b32  	%r2330, %r2329, 2147483647;
	neg.s32 	%r2331, %r2329;
	selp.b32 	%r2332, %r2330, %r2331, %p370;
	add.s32 	%r2333, %r2332, %r2328;
	add.s32 	%r2334, %r2333, -1;
	cvt.rn.f64.u32 	%fd507, %r2334;
	div.rn.f64 	%fd508, %fd507, 0d41DFFFFFFF800000;
	mul.f64 	%fd509, %fd508, %fd508;
	fma.rn.f64 	%fd510, %fd506, %fd506, %fd509;
	setp.le.f64 	%p371, %fd510, 0d3FF0000000000000;
	selp.u64 	%rd1051, 1, 0, %p371;
	add.s64 	%rd1052, %rd1970, %rd1051;
	mul.hi.u32 	%r2335, %r2333, -1131474031;
	shr.u32 	%r2336, %r2335, 15;
	mul.lo.s32 	%r2337, %r2336, 44488;
	sub.s32 	%r2338, %r2333, %r2337;
	mul.lo.s32 	%r2339, %r2338, 48271;
	mul.lo.s32 	%r2340, %r2336, 3399;
	setp.lt.u32 	%p372, %r2339, %r2340;
	xor.b32  	%r2341, %r2340, 2147483647;
	neg.s32 	%r2342, %r2340;
	selp.b32 	%r2343, %r2341, %r2342, %p372;
	add.s32 	%r2344, %r2343, %r2339;
	add.s32 	%r2345, %r2344, -1;
	cvt.rn.f64.u32 	%fd511, %r2345;
	div.rn.f64 	%fd512, %fd511, 0d41DFFFFFFF800000;
	mul.hi.u32 	%r2346, %r2344, -1131474031;
	shr.u32 	%r2347, %r2346, 15;
	mul.lo.s32 	%r2348, %r2347, 44488;
	sub.s32 	%r2349, %r2344, %r2348;
	mul.lo.s32 	%r2350, %r2349, 48271;
	mul.lo.s32 	%r2351, %r2347, 3399;
	setp.lt.u32 	%p373, %r2350, %r2351;
	xor.b32  	%r2352, %r2351, 2147483647;
	neg.s32 	%r2353, %r2351;
	selp.b32 	%r2354, %r2352, %r2353, %p373;
	add.s32 	%r2355, %r2354, %r2350;
	add.s32 	%r2356, %r2355, -1;
	cvt.rn.f64.u32 	%fd513, %r2356;
	div.rn.f64 	%fd514, %fd513, 0d41DFFFFFFF800000;
	mul.f64 	%fd515, %fd514, %fd514;
	fma.rn.f64 	%fd516, %fd512, %fd512, %fd515;
	setp.le.f64 	%p374, %fd516, 0d3FF0000000000000;
	selp.u64 	%rd1053, 1, 0, %p374;
	add.s64 	%rd1054, %rd1052, %rd1053;
	mul.hi.u32 	%r2357, %r2355, -1131474031;
	shr.u32 	%r2358, %r2357, 15;
	mul.lo.s32 	%r2359, %r2358, 44488;
	sub.s32 	%r2360, %r2355, %r2359;
	mul.lo.s32 	%r2361, %r2360, 48271;
	mul.lo.s32 	%r2362, %r2358, 3399;
	setp.lt.u32 	%p375, %r2361, %r2362;
	xor.b32  	%r2363, %r2362, 2147483647;
	neg.s32 	%r2364, %r2362;
	selp.b32 	%r2365, %r2363, %r2364, %p375;
	add.s32 	%r2366, %r2365, %r2361;
	add.s32 	%r2367, %r2366, -1;
	cvt.rn.f64.u32 	%fd517, %r2367;
	div.rn.f64 	%fd518, %fd517, 0d41DFFFFFFF800000;
	mul.hi.u32 	%r2368, %r2366, -1131474031;
	shr.u32 	%r2369, %r2368, 15;
	mul.lo.s32 	%r2370, %r2369, 44488;
	sub.s32 	%r2371, %r2366, %r2370;
	mul.lo.s32 	%r2372, %r2371, 48271;
	mul.lo.s32 	%r2373, %r2369, 3399;
	setp.lt.u32 	%p376, %r2372, %r2373;
	xor.b32  	%r2374, %r2373, 2147483647;
	neg.s32 	%r2375, %r2373;
	selp.b32 	%r2376, %r2374, %r2375, %p376;
	add.s32 	%r2377, %r2376, %r2372;
	add.s32 	%r2378, %r2377, -1;
	cvt.rn.f64.u32 	%fd519, %r2378;
	div.rn.f64 	%fd520, %fd519, 0d41DFFFFFFF800000;
	mul.f64 	%fd521, %fd520, %fd520;
	fma.rn.f64 	%fd522, %fd518, %fd518, %fd521;
	setp.le.f64 	%p377, %fd522, 0d3FF0000000000000;
	selp.u64 	%rd1055, 1, 0, %p377;
	add.s64 	%rd1056, %rd1054, %rd1055;
	mul.hi.u32 	%r2379, %r2377, -1131474031;
	shr.u32 	%r2380, %r2379, 15;
	mul.lo.s32 	%r2381, %r2380, 44488;
	sub.s32 	%r2382, %r2377, %r2381;
	mul.lo.s32 	%r2383, %r2382, 48271;
	mul.lo.s32 	%r2384, %r2380, 3399;
	setp.lt.u32 	%p378, %r2383, %r2384;
	xor.b32  	%r2385, %r2384, 2147483647;
	neg.s32 	%r2386, %r2384;
	selp.b32 	%r2387, %r2385, %r2386, %p378;
	add.s32 	%r2388, %r2387, %r2383;
	add.s32 	%r2389, %r2388, -1;
	cvt.rn.f64.u32 	%fd523, %r2389;
	div.rn.f64 	%fd524, %fd523, 0d41DFFFFFFF800000;
	mul.hi.u32 	%r2390, %r2388, -1131474031;
	shr.u32 	%r2391, %r2390, 15;
	mul.lo.s32 	%r2392, %r2391, 44488;
	sub.s32 	%r2393, %r2388, %r2392;
	mul.lo.s32 	%r2394, %r2393, 48271;
	mul.lo.s32 	%r2395, %r2391, 3399;
	setp.lt.u32 	%p379, %r2394, %r2395;
	xor.b32  	%r2396, %r2395, 2147483647;
	neg.s32 	%r2397, %r2395;
	selp.b32 	%r2398, %r2396, %r2397, %p379;
	add.s32 	%r6129, %r2398, %r2394;
	add.s32 	%r2399, %r6129, -1;
	cvt.rn.f64.u32 	%fd525, %r2399;
	div.rn.f64 	%fd526, %fd525, 0d41DFFFFFFF800000;
	mul.f64 	%fd527, %fd526, %fd526;
	fma.rn.f64 	%fd528, %fd524, %fd524, %fd527;
	setp.le.f64 	%p380, %fd528, 0d3FF0000000000000;
	selp.u64 	%rd1057, 1, 0, %p380;
	add.s64 	%rd1970, %rd1056, %rd1057;
	add.s32 	%r6128, %r6128, 4;
	setp.ne.s32 	%p381, %r6128, %r189;
	@%p381 bra 	$L__BB4_196;
$L__BB4_197:
	setp.eq.s32 	%p382, %r53, 0;
	@%p382 bra 	$L__BB4_201;
	mul.hi.u32 	%r2400, %r6129, -1131474031;
	shr.u32 	%r2401, %r2400, 15;
	mul.lo.s32 	%r2402, %r2401, 44488;
	sub.s32 	%r2403, %r6129, %r2402;
	mul.lo.s32 	%r2404, %r2403, 48271;
	mul.lo.s32 	%r2405, %r2401, 3399;
	setp.lt.u32 	%p383, %r2404, %r2405;
	xor.b32  	%r2406, %r2405, 2147483647;
	neg.s32 	%r2407, %r2405;
	selp.b32 	%r2408, %r2406, %r2407, %p383;
	add.s32 	%r2409, %r2408, %r2404;
	add.s32 	%r2410, %r2409, -1;
	cvt.rn.f64.u32 	%fd529, %r2410;
	div.rn.f64 	%fd530, %fd529, 0d41DFFFFFFF800000;
	mul.hi.u32 	%r2411, %r2409, -1131474031;
	shr.u32 	%r2412, %r2411, 15;
	mul.lo.s32 	%r2413, %r2412, 44488;
	sub.s32 	%r2414, %r2409, %r2413;
	mul.lo.s32 	%r2415, %r2414, 48271;
	mul.lo.s32 	%r2416, %r2412, 3399;
	setp.lt.u32 	%p384, %r2415, %r2416;
	xor.b32  	%r2417, %r2416, 2147483647;
	neg.s32 	%r2418, %r2416;
	selp.b32 	%r2419, %r2417, %r2418, %p384;
	add.s32 	%r195, %r2419, %r2415;
	add.s32 	%r2420, %r195, -1;
	cvt.rn.f64.u32 	%fd531, %r2420;
	div.rn.f64 	%fd532, %fd531, 0d41DFFFFFFF800000;
	mul.f64 	%fd533, %fd532, %fd532;
	fma.rn.f64 	%fd534, %fd530, %fd530, %fd533;
	setp.le.f64 	%p385, %fd534, 0d3FF0000000000000;
	selp.u64 	%rd1058, 1, 0, %p385;
	add.s64 	%rd1970, %rd1970, %rd1058;
	setp.eq.s32 	%p386, %r53, 1;
	@%p386 bra 	$L__BB4_201;
	mul.hi.u32 	%r2421, %r195, -1131474031;
	shr.u32 	%r2422, %r2421, 15;
	mul.lo.s32 	%r2423, %r2422, 44488;
	sub.s32 	%r2424, %r195, %r2423;
	mul.lo.s32 	%r2425, %r2424, 48271;
	mul.lo.s32 	%r2426, %r2422, 3399;
	setp.lt.u32 	%p387, %r2425, %r2426;
	xor.b32  	%r2427, %r2426, 2147483647;
	neg.s32 	%r2428, %r2426;
	selp.b32 	%r2429, %r2427, %r2428, %p387;
	add.s32 	%r2430, %r2429, %r2425;
	add.s32 	%r2431, %r2430, -1;
	cvt.rn.f64.u32 	%fd535, %r2431;
	div.rn.f64 	%fd536, %fd535, 0d41DFFFFFFF800000;
	mul.hi.u32 	%r2432, %r2430, -1131474031;
	shr.u32 	%r2433, %r2432, 15;
	mul.lo.s32 	%r2434, %r2433, 44488;
	sub.s32 	%r2435, %r2430, %r2434;
	mul.lo.s32 	%r2436, %r2435, 48271;
	mul.lo.s32 	%r2437, %r2433, 3399;
	setp.lt.u32 	%p388, %r2436, %r2437;
	xor.b32  	%r2438, %r2437, 2147483647;
	neg.s32 	%r2439, %r2437;
	selp.b32 	%r2440, %r2438, %r2439, %p388;
	add.s32 	%r196, %r2440, %r2436;
	add.s32 	%r2441, %r196, -1;
	cvt.rn.f64.u32 	%fd537, %r2441;
	div.rn.f64 	%fd538, %fd537, 0d41DFFFFFFF800000;
	mul.f64 	%fd539, %fd538, %fd538;
	fma.rn.f64 	%fd540, %fd536, %fd536, %fd539;
	setp.le.f64 	%p389, %fd540, 0d3FF0000000000000;
	selp.u64 	%rd1059, 1, 0, %p389;
	add.s64 	%rd1970, %rd1970, %rd1059;
	setp.eq.s32 	%p390, %r53, 2;
	@%p390 bra 	$L__BB4_201;
	mul.hi.u32 	%r2442, %r196, -1131474031;
	shr.u32 	%r2443, %r2442, 15;
	mul.lo.s32 	%r2444, %r2443, 44488;
	sub.s32 	%r2445, %r196, %r2444;
	mul.lo.s32 	%r2446, %r2445, 48271;
	mul.lo.s32 	%r2447, %r2443, 3399;
	setp.lt.u32 	%p391, %r2446, %r2447;
	xor.b32  	%r2448, %r2447, 2147483647;
	neg.s32 	%r2449, %r2447;
	selp.b32 	%r2450, %r2448, %r2449, %p391;
	add.s32 	%r2451, %r2450, %r2446;
	add.s32 	%r2452, %r2451, -1;
	cvt.rn.f64.u32 	%fd541, %r2452;
	div.rn.f64 	%fd542, %fd541, 0d41DFFFFFFF800000;
	mul.hi.u32 	%r2453, %r2451, -1131474031;
	shr.u32 	%r2454, %r2453, 15;
	mul.lo.s32 	%r2455, %r2454, 44488;
	sub.s32 	%r2456, %r2451, %r2455;
	mul.lo.s32 	%r2457, %r2456, 48271;
	mul.lo.s32 	%r2458, %r2454, 3399;
	setp.lt.u32 	%p392, %r2457, %r2458;
	xor.b32  	%r2459, %r2458, 2147483647;
	neg.s32 	%r2460, %r2458;
	selp.b32 	%r2461, %r2459, %r2460, %p392;
	add.s32 	%r2462, %r2461, %r2457;
	add.s32 	%r2463, %r2462, -1;
	cvt.rn.f64.u32 	%fd543, %r2463;
	div.rn.f64 	%fd544, %fd543, 0d41DFFFFFFF800000;
	mul.f64 	%fd545, %fd544, %fd544;
	fma.rn.f64 	%fd546, %fd542, %fd542, %fd545;
	setp.le.f64 	%p393, %fd546, 0d3FF0000000000000;
	selp.u64 	%rd1060, 1, 0, %p393;
	add.s64 	%rd1970, %rd1970, %rd1060;
$L__BB4_201:
	cvt.u32.u64 	%r197, %rd1970;
	add.s32 	%r198, %r187, %r63;
	setp.eq.s32 	%p394, %r198, 0;
	mov.b64 	%rd1974, 1;
	@%p394 bra 	$L__BB4_206;
	cvt.s64.s32 	%rd1972, %r198;
	mov.b64 	%rd1973, 48271;
	mov.b64 	%rd1974, 1;
$L__BB4_203:
	and.b64  	%rd1064, %rd1972, 1;
	setp.eq.b64 	%p395, %rd1064, 1;
	not.pred 	%p396, %p395;
	@%p396 bra 	$L__BB4_205;
	mul.lo.s64 	%rd1065, %rd1974, %rd1973;
	mul.hi.u64 	%rd1066, %rd1065, 8589934597;
	sub.s64 	%rd1067, %rd1065, %rd1066;
	shr.u64 	%rd1068, %rd1067, 1;
	add.s64 	%rd1069, %rd1068, %rd1066;
	shr.u64 	%rd1070, %rd1069, 30;
	mul.lo.s64 	%rd1071, %rd1070, 2147483647;
	sub.s64 	%rd1974, %rd1065, %rd1071;
$L__BB4_205:
	shr.u64 	%rd264, %rd1972, 1;
	mul.lo.s64 	%rd1072, %rd1973, %rd1973;
	mul.hi.u64 	%rd1073, %rd1072, -9223372032559808509;
	shr.u64 	%rd1074, %rd1073, 30;
	mul.lo.s64 	%rd1075, %rd1074, 2147483647;
	sub.s64 	%rd1973, %rd1072, %rd1075;
	setp.gt.u64 	%p397, %rd1972, 1;
	mov.u64 	%rd1972, %rd264;
	@%p397 bra 	$L__BB4_203;
$L__BB4_206:
	setp.lt.u32 	%p398, %r50, 3;
	mul.lo.s64 	%rd1078, %rd1974, %rd36;
	mul.hi.u64 	%rd1079, %rd1078, 8589934597;
	sub.s64 	%rd1080, %rd1078, %rd1079;
	shr.u64 	%rd1081, %rd1080, 1;
	add.s64 	%rd1082, %rd1081, %rd1079;
	shr.u64 	%rd1083, %rd1082, 30;
	cvt.u32.u64 	%r2464, %rd1083;
	mov.b64 	%rd1084, 2147483647;
	cvt.u32.u64 	%r2465, %rd1084;
	mul.lo.s32 	%r2466, %r2464, %r2465;
	cvt.u32.u64 	%r2467, %rd1078;
	sub.s32 	%r6132, %r2467, %r2466;
	mov.b64 	%rd1979, 0;
	@%p398 bra 	$L__BB4_209;
	and.b32  	%r200, %r425, 2147483644;
	mov.b32 	%r6131, 0;
	mov.b64 	%rd1979, 0;
$L__BB4_208:
	mul.hi.u32 	%r2469, %r6132, -1131474031;
	shr.u32 	%r2470, %r2469, 15;
	mul.lo.s32 	%r2471, %r2470, 44488;
	sub.s32 	%r2472, %r6132, %r2471;
	mul.lo.s32 	%r2473, %r2472, 48271;
	mul.lo.s32 	%r2474, %r2470, 3399;
	setp.lt.u32 	%p399, %r2473, %r2474;
	xor.b32  	%r2475, %r2474, 2147483647;
	neg.s32 	%r2476, %r2474;
	selp.b32 	%r2477, %r2475, %r2476, %p399;
	add.s32 	%r2478, %r2477, %r2473;
	add.s32 	%r2479, %r2478, -1;
	cvt.rn.f64.u32 	%fd547, %r2479;
	div.rn.f64 	%fd548, %fd547, 0d41DFFFFFFF800000;
	mul.hi.u32 	%r2480, %r2478, -1131474031;
	shr.u32 	%r2481, %r2480, 15;
	mul.lo.s32 	%r2482, %r2481, 44488;
	sub.s32 	%r2483, %r2478, %r2482;
	mul.lo.s32 	%r2484, %r2483, 48271;
	mul.lo.s32 	%r2485, %r2481, 3399;
	setp.lt.u32 	%p400, %r2484, %r2485;
	xor.b32  	%r2486, %r2485, 2147483647;
	neg.s32 	%r2487, %r2485;
	selp.b32 	%r2488, %r2486, %r2487, %p400;
	add.s32 	%r2489, %r2488, %r2484;
	add.s32 	%r2490, %r2489, -1;
	cvt.rn.f64.u32 	%fd549, %r2490;
	div.rn.f64 	%fd550, %fd549, 0d41DFFFFFFF800000;
	mul.f64 	%fd551, %fd550, %fd550;
	fma.rn.f64 	%fd552, %fd548, %fd548, %fd551;
	setp.le.f64 	%p401, %fd552, 0d3FF0000000000000;
	selp.u64 	%rd1086, 1, 0, %p401;
	add.s64 	%rd1087, %rd1979, %rd1086;
	mul.hi.u32 	%r2491, %r2489, -1131474031;
	shr.u32 	%r2492, %r2491, 15;
	mul.lo.s32 	%r2493, %r2492, 44488;
	sub.s32 	%r2494, %r2489, %r2493;
	mul.lo.s32 	%r2495, %r2494, 48271;
	mul.lo.s32 	%r2496, %r2492, 3399;
	setp.lt.u32 	%p402, %r2495, %r2496;
	xor.b32  	%r2497, %r2496, 2147483647;
	neg.s32 	%r2498, %r2496;
	selp.b32 	%r2499, %r2497, %r2498, %p402;
	add.s32 	%r2500, %r2499, %r2495;
	add.s32 	%r2501, %r2500, -1;
	cvt.rn.f64.u32 	%fd553, %r2501;
	div.rn.f64 	%fd554, %fd553, 0d41DFFFFFFF800000;
	mul.hi.u32 	%r2502, %r2500, -1131474031;
	shr.u32 	%r2503, %r2502, 15;
	mul.lo.s32 	%r2504, %r2503, 44488;
	sub.s32 	%r2505, %r2500, %r2504;
	mul.lo.s32 	%r2506, %r2505, 48271;
	mul.lo.s32 	%r2507, %r2503, 3399;
	setp.lt.u32 	%p403, %r2506, %r2507;
	xor.b32  	%r2508, %r2507, 2147483647;
	neg.s32 	%r2509, %r2507;
	selp.b32 	%r2510, %r2508, %r2509, %p403;
	add.s32 	%r2511, %r2510, %r2506;
	add.s32 	%r2512, %r2511, -1;
	cvt.rn.f64.u32 	%fd555, %r2512;
	div.rn.f64 	%fd556, %fd555, 0d41DFFFFFFF800000;
	mul.f64 	%fd557, %fd556, %fd556;
	fma.rn.f64 	%fd558, %fd554, %fd554, %fd557;
	setp.le.f64 	%p404, %fd558, 0d3FF0000000000000;
	selp.u64 	%rd1088, 1, 0, %p404;
	add.s64 	%rd1089, %rd1087, %rd1088;
	mul.hi.u32 	%r2513, %r2511, -1131474031;
	shr.u32 	%r2514, %r2513, 15;
	mul.lo.s32 	%r2515, %r2514, 44488;
	sub.s32 	%r2516, %r2511, %r2515;
	mul.lo.s32 	%r2517, %r2516, 48271;
	mul.lo.s32 	%r2518, %r2514, 3399;
	setp.lt.u32 	%p405, %r2517, %r2518;
	xor.b32  	%r2519, %r2518, 2147483647;
	neg.s32 	%r2520, %r2518;
	selp.b32 	%r2521, %r2519, %r2520, %p405;
	add.s32 	%r2522, %r2521, %r2517;
	add.s32 	%r2523, %r2522, -1;
	cvt.rn.f64.u32 	%fd559, %r2523;
	div.rn.f64 	%fd560, %fd559, 0d41DFFFFFFF800000;
	mul.hi.u32 	%r2524, %r2522, -1131474031;
	shr.u32 	%r2525, %r2524, 15;
	mul.lo.s32 	%r2526, %r2525, 44488;
	sub.s32 	%r2527, %r2522, %r2526;
	mul.lo.s32 	%r2528, %r2527, 48271;
	mul.lo.s32 	%r2529, %r2525, 3399;
	setp.lt.u32 	%p406, %r2528, %r2529;
	xor.b32  	%r2530, %r2529, 2147483647;
	neg.s32 	%r2531, %r2529;
	selp.b32 	%r2532, %r2530, %r2531, %p406;
	add.s32 	%r2533, %r2532, %r2528;
	add.s32 	%r2534, %r2533, -1;
	cvt.rn.f64.u32 	%fd561, %r2534;
	div.rn.f64 	%fd562, %fd561, 0d41DFFFFFFF800000;
	mul.f64 	%fd563, %fd562, %fd562;
	fma.rn.f64 	%fd564, %fd560, %fd560, %fd563;
	setp.le.f64 	%p407, %fd564, 0d3FF0000000000000;
	selp.u64 	%rd1090, 1, 0, %p407;
	add.s64 	%rd1091, %rd1089, %rd1090;
	mul.hi.u32 	%r2535, %r2533, -1131474031;
	shr.u32 	%r2536, %r2535, 15;
	mul.lo.s32 	%r2537, %r2536, 44488;
	sub.s32 	%r2538, %r2533, %r2537;
	mul.lo.s32 	%r2539, %r2538, 48271;
	mul.lo.s32 	%r2540, %r2536, 3399;
	setp.lt.u32 	%p408, %r2539, %r2540;
	xor.b32  	%r2541, %r2540, 2147483647;
	neg.s32 	%r2542, %r2540;
	selp.b32 	%r2543, %r2541, %r2542, %p408;
	add.s32 	%r2544, %r2543, %r2539;
	add.s32 	%r2545, %r2544, -1;
	cvt.rn.f64.u32 	%fd565, %r2545;
	div.rn.f64 	%fd566, %fd565, 0d41DFFFFFFF800000;
	mul.hi.u32 	%r2546, %r2544, -1131474031;
	shr.u32 	%r2547, %r2546, 15;
	mul.lo.s32 	%r2548, %r2547, 44488;
	sub.s32 	%r2549, %r2544, %r2548;
	mul.lo.s32 	%r2550, %r2549, 48271;
	mul.lo.s32 	%r2551, %r2547, 3399;
	setp.lt.u32 	%p409, %r2550, %r2551;
	xor.b32  	%r2552, %r2551, 2147483647;
	neg.s32 	%r2553, %r2551;
	selp.b32 	%r2554, %r2552, %r2553, %p409;
	add.s32 	%r6132, %r2554, %r2550;
	add.s32 	%r2555, %r6132, -1;
	cvt.rn.f64.u32 	%fd567, %r2555;
	div.rn.f64 	%fd568, %fd567, 0d41DFFFFFFF800000;
	mul.f64 	%fd569, %fd568, %fd568;
	fma.rn.f64 	%fd570, %fd566, %fd566, %fd569;
	setp.le.f64 	%p410, %fd570, 0d3FF0000000000000;
	selp.u64 	%rd1092, 1, 0, %p410;
	add.s64 	%rd1979, %rd1091, %rd1092;
	add.s32 	%r6131, %r6131, 4;
	setp.ne.s32 	%p411, %r6131, %r200;
	@%p411 bra 	$L__BB4_208;
$L__BB4_209:
	setp.eq.s32 	%p412, %r53, 0;
	@%p412 bra 	$L__BB4_213;
	mul.hi.u32 	%r2556, %r6132, -1131474031;
	shr.u32 	%r2557, %r2556, 15;
	mul.lo.s32 	%r2558, %r2557, 44488;
	sub.s32 	%r2559, %r6132, %r2558;
	mul.lo.s32 	%r2560, %r2559, 48271;
	mul.lo.s32 	%r2561, %r2557, 3399;
	setp.lt.u32 	%p413, %r2560, %r2561;
	xor.b32  	%r2562, %r2561, 2147483647;
	neg.s32 	%r2563, %r2561;
	selp.b32 	%r2564, %r2562, %r2563, %p413;
	add.s32 	%r2565, %r2564, %r2560;
	add.s32 	%r2566, %r2565, -1;
	cvt.rn.f64.u32 	%fd571, %r2566;
	div.rn.f64 	%fd572, %fd571, 0d41DFFFFFFF800000;
	mul.hi.u32 	%r2567, %r2565, -1131474031;
	shr.u32 	%r2568, %r2567, 15;
	mul.lo.s32 	%r2569, %r2568, 44488;
	sub.s32 	%r2570, %r2565, %r2569;
	mul.lo.s32 	%r2571, %r2570, 48271;
	mul.lo.s32 	%r2572, %r2568, 3399;
	setp.lt.u32 	%p414, %r2571, %r2572;
	xor.b32  	%r2573, %r2572, 2147483647;
	neg.s32 	%r2574, %r2572;
	selp.b32 	%r2575, %r2573, %r2574, %p414;
	add.s32 	%r206, %r2575, %r2571;
	add.s32 	%r2576, %r206, -1;
	cvt.rn.f64.u32 	%fd573, %r2576;
	div.rn.f64 	%fd574, %fd573, 0d41DFFFFFFF800000;
	mul.f64 	%fd575, %fd574, %fd574;
	fma.rn.f64 	%fd576, %fd572, %fd572, %fd575;
	setp.le.f64 	%p415, %fd576, 0d3FF0000000000000;
	selp.u64 	%rd1093, 1, 0, %p415;
	add.s64 	%rd1979, %rd1979, %rd1093;
	setp.eq.s32 	%p416, %r53, 1;
	@%p416 bra 	$L__BB4_213;
	mul.hi.u32 	%r2577, %r206, -1131474031;
	shr.u32 	%r2578, %r2577, 15;
	mul.lo.s32 	%r2579, %r2578, 44488;
	sub.s32 	%r2580, %r206, %r2579;
	mul.lo.s32 	%r2581, %r2580, 48271;
	mul.lo.s32 	%r2582, %r2578, 3399;
	setp.lt.u32 	%p417, %r2581, %r2582;
	xor.b32  	%r2583, %r2582, 2147483647;
	neg.s32 	%r2584, %r2582;
	selp.b32 	%r2585, %r2583, %r2584, %p417;
	add.s32 	%r2586, %r2585, %r2581;
	add.s32 	%r2587, %r2586, -1;
	cvt.rn.f64.u32 	%fd577, %r2587;
	div.rn.f64 	%fd578, %fd577, 0d41DFFFFFFF800000;
	mul.hi.u32 	%r2588, %r2586, -1131474031;
	shr.u32 	%r2589, %r2588, 15;
	mul.lo.s32 	%r2590, %r2589, 44488;
	sub.s32 	%r2591, %r2586, %r2590;
	mul.lo.s32 	%r2592, %r2591, 48271;
	mul.lo.s32 	%r2593, %r2589, 3399;
	setp.lt.u32 	%p418, %r2592, %r2593;
	xor.b32  	%r2594, %r2593, 2147483647;
	neg.s32 	%r2595, %r2593;
	selp.b32 	%r2596, %r2594, %r2595, %p418;
	add.s32 	%r207, %r2596, %r2592;
	add.s32 	%r2597, %r207, -1;
	cvt.rn.f64.u32 	%fd579, %r2597;
	div.rn.f64 	%fd580, %fd579, 0d41DFFFFFFF800000;
	mul.f64 	%fd581, %fd580, %fd580;
	fma.rn.f64 	%fd582, %fd578, %fd578, %fd581;
	setp.le.f64 	%p419, %fd582, 0d3FF0000000000000;
	selp.u64 	%rd1094, 1, 0, %p419;
	add.s64 	%rd1979, %rd1979, %rd1094;
	setp.eq.s32 	%p420, %r53, 2;
	@%p420 bra 	$L__BB4_213;
	mul.hi.u32 	%r2598, %r207, -1131474031;
	shr.u32 	%r2599, %r2598, 15;
	mul.lo.s32 	%r2600, %r2599, 44488;
	sub.s32 	%r2601, %r207, %r2600;
	mul.lo.s32 	%r2602, %r2601, 48271;
	mul.lo.s32 	%r2603, %r2599, 3399;
	setp.lt.u32 	%p421, %r2602, %r2603;
	xor.b32  	%r2604, %r2603, 2147483647;
	neg.s32 	%r2605, %r2603;
	selp.b32 	%r2606, %r2604, %r2605, %p421;
	add.s32 	%r2607, %r2606, %r2602;
	add.s32 	%r2608, %r2607, -1;
	cvt.rn.f64.u32 	%fd583, %r2608;
	div.rn.f64 	%fd584, %fd583, 0d41DFFFFFFF800000;
	mul.hi.u32 	%r2609, %r2607, -1131474031;
	shr.u32 	%r2610, %r2609, 15;
	mul.lo.s32 	%r2611, %r2610, 44488;
	sub.s32 	%r2612, %r2607, %r2611;
	mul.lo.s32 	%r2613, %r2612, 48271;
	mul.lo.s32 	%r2614, %r2610, 3399;
	setp.lt.u32 	%p422, %r2613, %r2614;
	xor.b32  	%r2615, %r2614, 2147483647;
	neg.s32 	%r2616, %r2614;
	selp.b32 	%r2617, %r2615, %r2616, %p422;
	add.s32 	%r2618, %r2617, %r2613;
	add.s32 	%r2619, %r2618, -1;
	cvt.rn.f64.u32 	%fd585, %r2619;
	div.rn.f64 	%fd586, %fd585, 0d41DFFFFFFF800000;
	mul.f64 	%fd587, %fd586, %fd586;
	fma.rn.f64 	%fd588, %fd584, %fd584, %fd587;
	setp.le.f64 	%p423, %fd588, 0d3FF0000000000000;
	selp.u64 	%rd1095, 1, 0, %p423;
	add.s64 	%rd1979, %rd1979, %rd1095;
$L__BB4_213:
	cvt.u32.u64 	%r208, %rd1979;
	add.s32 	%r209, %r75, %r187;
	setp.eq.s32 	%p424, %r209, 0;
	mov.b64 	%rd1983, 1;
	@%p424 bra 	$L__BB4_218;
	cvt.s64.s32 	%rd1981, %r209;
	mov.b64 	%rd1982, 48271;
	mov.b64 	%rd1983, 1;
$L__BB4_215:
	and.b64  	%rd1099, %rd1981, 1;
	setp.eq.b64 	%p425, %rd1099, 1;
	not.pred 	%p426, %p425;
	@%p426 bra 	$L__BB4_217;
	mul.lo.s64 	%rd1100, %rd1983, %rd1982;
	mul.hi.u64 	%rd1101, %rd1100, 8589934597;
	sub.s64 	%rd1102, %rd1100, %rd1101;
	shr.u64 	%rd1103, %rd1102, 1;
	add.s64 	%rd1104, %rd1103, %rd1101;
	shr.u64 	%rd1105, %rd1104, 30;
	mul.lo.s64 	%rd1106, %rd1105, 2147483647;
	sub.s64 	%rd1983, %rd1100, %rd1106;
$L__BB4_217:
	shr.u64 	%rd281, %rd1981, 1;
	mul.lo.s64 	%rd1107, %rd1982, %rd1982;
	mul.hi.u64 	%rd1108, %rd1107, -9223372032559808509;
	shr.u64 	%rd1109, %rd1108, 30;
	mul.lo.s64 	%rd1110, %rd1109, 2147483647;
	sub.s64 	%rd1982, %rd1107, %rd1110;
	setp.gt.u64 	%p427, %rd1981, 1;
	mov.u64 	%rd1981, %rd281;
	@%p427 bra 	$L__BB4_215;
$L__BB4_218:
	setp.lt.u32 	%p428, %r50, 3;
	mul.lo.s64 	%rd1113, %rd1983, %rd36;
	mul.hi.u64 	%rd1114, %rd1113, 8589934597;
	sub.s64 	%rd1115, %rd1113, %rd1114;
	shr.u64 	%rd1116, %rd1115, 1;
	add.s64 	%rd1117, %rd1116, %rd1114;
	shr.u64 	%rd1118, %rd1117, 30;
	cvt.u32.u64 	%r2620, %rd1118;
	mov.b64 	%rd1119, 2147483647;
	cvt.u32.u64 	%r2621, %rd1119;
	mul.lo.s32 	%r2622, %r2620, %r2621;
	cvt.u32.u64 	%r2623, %rd1113;
	sub.s32 	%r6135, %r2623, %r2622;
	mov.b64 	%rd1988, 0;
	@%p428 bra 	$L__BB4_221;
	and.b32  	%r211, %r425, 2147483644;
	mov.b32 	%r6134, 0;
	mov.b64 	%rd1988, 0;
$L__BB4_220:
	mul.hi.u32 	%r2625, %r6135, -1131474031;
	shr.u32 	%r2626, %r2625, 15;
	mul.lo.s32 	%r2627, %r2626, 44488;
	sub.s32 	%r2628, %r6135, %r2627;
	mul.lo.s32 	%r2629, %r2628, 48271;
	mul.lo.s32 	%r2630, %r2626, 3399;
	setp.lt.u32 	%p429, %r2629, %r2630;
	xor.b32  	%r2631, %r2630, 2147483647;
	neg.s32 	%r2632, %r2630;
	selp.b32 	%r2633, %r2631, %r2632, %p429;
	add.s32 	%r2634, %r2633, %r2629;
	add.s32 	%r2635, %r2634, -1;
	cvt.rn.f64.u32 	%fd589, %r2635;
	div.rn.f64 	%fd590, %fd589, 0d41DFFFFFFF800000;
	mul.hi.u32 	%r2636, %r2634, -1131474031;
	shr.u32 	%r2637, %r2636, 15;
	mul.lo.s32 	%r2638, %r2637, 44488;
	sub.s32 	%r2639, %r2634, %r2638;
	mul.lo.s32 	%r2640, %r2639, 48271;
	mul.lo.s32 	%r2641, %r2637, 3399;
	setp.lt.u32 	%p430, %r2640, %r2641;
	xor.b32  	%r2642, %r2641, 2147483647;
	neg.s32 	%r2643, %r2641;
	selp.b32 	%r2644, %r2642, %r2643, %p430;
	add.s32 	%r2645, %r2644, %r2640;
	add.s32 	%r2646, %r2645, -1;
	cvt.rn.f64.u32 	%fd591, %r2646;
	div.rn.f64 	%fd592, %fd591, 0d41DFFFFFFF800000;
	mul.f64 	%fd593, %fd592, %fd592;
	fma.rn.f64 	%fd594, %fd590, %fd590, %fd593;
	setp.le.f64 	%p431, %fd594, 0d3FF0000000000000;
	selp.u64 	%rd1121, 1, 0, %p431;
	add.s64 	%rd1122, %rd1988, %rd1121;
	mul.hi.u32 	%r2647, %r2645, -1131474031;
	shr.u32 	%r2648, %r2647, 15;
	mul.lo.s32 	%r2649, %r2648, 44488;
	sub.s32 	%r2650, %r2645, %r2649;
	mul.lo.s32 	%r2651, %r2650, 48271;
	mul.lo.s32 	%r2652, %r2648, 3399;
	setp.lt.u32 	%p432, %r2651, %r2652;
	xor.b32  	%r2653, %r2652, 2147483647;
	neg.s32 	%r2654, %r2652;
	selp.b32 	%r2655, %r2653, %r2654, %p432;
	add.s32 	%r2656, %r2655, %r2651;
	add.s32 	%r2657, %r2656, -1;
	cvt.rn.f64.u32 	%fd595, %r2657;
	div.rn.f64 	%fd596, %fd595, 0d41DFFFFFFF800000;
	mul.hi.u32 	%r2658, %r2656, -1131474031;
	shr.u32 	%r2659, %r2658, 15;
	mul.lo.s32 	%r2660, %r2659, 44488;
	sub.s32 	%r2661, %r2656, %r2660;
	mul.lo.s32 	%r2662, %r2661, 48271;
	mul.lo.s32 	%r2663, %r2659, 3399;
	setp.lt.u32 	%p433, %r2662, %r2663;
	xor.b32  	%r2664, %r2663, 2147483647;
	neg.s32 	%r2665, %r2663;
	selp.b32 	%r2666, %r2664, %r2665, %p433;
	add.s32 	%r2667, %r2666, %r2662;
	add.s32 	%r2668, %r2667, -1;
	cvt.rn.f64.u32 	%fd597, %r2668;
	div.rn.f64 	%fd598, %fd597, 0d41DFFFFFFF800000;
	mul.f64 	%fd599, %fd598, %fd598;
	fma.rn.f64 	%fd600, %fd596, %fd596, %fd599;
	setp.le.f64 	%p434, %fd600, 0d3FF0000000000000;
	selp.u64 	%rd1123, 1, 0, %p434;
	add.s64 	%rd1124, %rd1122, %rd1123;
	mul.hi.u32 	%r2669, %r2667, -1131474031;
	shr.u32 	%r2670, %r2669, 15;
	mul.lo.s32 	%r2671, %r2670, 44488;
	sub.s32 	%r2672, %r2667, %r2671;
	mul.lo.s32 	%r2673, %r2672, 48271;
	mul.lo.s32 	%r2674, %r2670, 3399;
	setp.lt.u32 	%p435, %r2673, %r2674;
	xor.b32  	%r2675, %r2674, 2147483647;
	neg.s32 	%r2676, %r2674;
	selp.b32 	%r2677, %r2675, %r2676, %p435;
	add.s32 	%r2678, %r2677, %r2673;
	add.s32 	%r2679, %r2678, -1;
	cvt.rn.f64.u32 	%fd601, %r2679;
	div.rn.f64 	%fd602, %fd601, 0d41DFFFFFFF800000;
	mul.hi.u32 	%r2680, %r2678, -1131474031;
	shr.u32 	%r2681, %r2680, 15;
	mul.lo.s32 	%r2682, %r2681, 44488;
	sub.s32 	%r2683, %r2678, %r2682;
	mul.lo.s32 	%r2684, %r2683, 48271;
	mul.lo.s32 	%r2685, %r2681, 3399;
	setp.lt.u32 	%p436, %r2684, %r2685;
	xor.b32  	%r2686, %r2685, 2147483647;
	neg.s32 	%r2687, %r2685;
	selp.b32 	%r2688, %r2686, %r2687, %p436;
	add.s32 	%r2689, %r2688, %r2684;
	add.s32 	%r2690, %r2689, -1;
	cvt.rn.f64.u32 	%fd603, %r2690;
	div.rn.f64 	%fd604, %fd603, 0d41DFFFFFFF800000;
	mul.f64 	%fd605, %fd604, %fd604;
	fma.rn.f64 	%fd606, %fd602, %fd602, %fd605;
	setp.le.f64 	%p437, %fd606, 0d3FF0000000000000;
	selp.u64 	%rd1125, 1, 0, %p437;
	add.s64 	%rd1126, %rd1124, %rd1125;
	mul.hi.u32 	%r2691, %r2689, -1131474031;
	shr.u32 	%r2692, %r2691, 15;
	mul.lo.s32 	%r2693, %r2692, 44488;
	sub.s32 	%r2694, %r2689, %r2693;
	mul.lo.s32 	%r2695, %r2694, 48271;
	mul.lo.s32 	%r2696, %r2692, 3399;
	setp.lt.u32 	%p438, %r2695, %r2696;
	xor.b32  	%r2697, %r2696, 2147483647;
	neg.s32 	%r2698, %r2696;
	selp.b32 	%r2699, %r2697, %r2698, %p438;
	add.s32 	%r2700, %r2699, %r2695;
	add.s32 	%r2701, %r2700, -1;
	cvt.rn.f64.u32 	%fd607, %r2701;
	div.rn.f64 	%fd608, %fd607, 0d41DFFFFFFF800000;
	mul.hi.u32 	%r2702, %r2700, -1131474031;
	shr.u32 	%r2703, %r2702, 15;
	mul.lo.s32 	%r2704, %r2703, 44488;
	sub.s32 	%r2705, %r2700, %r2704;
	mul.lo.s32 	%r2706, %r2705, 48271;
	mul.lo.s32 	%r2707, %r2703, 3399;
	setp.lt.u32 	%p439, %r2706, %r2707;
	xor.b32  	%r2708, %r2707, 2147483647;
	neg.s32 	%r2709, %r2707;
	selp.b32 	%r2710, %r2708, %r2709, %p439;
	add.s32 	%r6135, %r2710, %r2706;
	add.s32 	%r2711, %r6135, -1;
	cvt.rn.f64.u32 	%fd609, %r2711;
	div.rn.f64 	%fd610, %fd609, 0d41DFFFFFFF800000;
	mul.f64 	%fd611, %fd610, %fd610;
	fma.rn.f64 	%fd612, %fd608, %fd608, %fd611;
	setp.le.f64 	%p440, %fd612, 0d3FF0000000000000;
	selp.u64 	%rd1127, 1, 0, %p440;
	add.s64 	%rd1988, %rd1126, %rd1127;
	add.s32 	%r6134, %r6134, 4;
	setp.ne.s32 	%p441, %r6134, %r211;
	@%p441 bra 	$L__BB4_220;
$L__BB4_221:
	setp.eq.s32 	%p442, %r53, 0;
	@%p442 bra 	$L__BB4_225;
	mul.hi.u32 	%r2712, %r6135, -1131474031;
	shr.u32 	%r2713, %r2712, 15;
	mul.lo.s32 	%r2714, %r2713, 44488;
	sub.s32 	%r2715, %r6135, %r2714;
	mul.lo.s32 	%r2716, %r2715, 48271;
	mul.lo.s32 	%r2717, %r2713, 3399;
	setp.lt.u32 	%p443, %r2716, %r2717;
	xor.b32  	%r2718, %r2717, 2147483647;
	neg.s32 	%r2719, %r2717;
	selp.b32 	%r2720, %r2718, %r2719, %p443;
	add.s32 	%r2721, %r2720, %r2716;
	add.s32 	%r2722, %r2721, -1;
	cvt.rn.f64.u32 	%fd613, %r2722;
	div.rn.f64 	%fd614, %fd613, 0d41DFFFFFFF800000;
	mul.hi.u32 	%r2723, %r2721, -1131474031;
	shr.u32 	%r2724, %r2723, 15;
	mul.lo.s32 	%r2725, %r2724, 44488;
	sub.s32 	%r2726, %r2721, %r2725;
	mul.lo.s32 	%r2727, %r2726, 48271;
	mul.lo.s32 	%r2728, %r2724, 3399;
	setp.lt.u32 	%p444, %r2727, %r2728;
	xor.b32  	%r2729, %r2728, 2147483647;
	neg.s32 	%r2730, %r2728;
	selp.b32 	%r2731, %r2729, %r2730, %p444;
	add.s32 	%r217, %r2731, %r2727;
	add.s32 	%r2732, %r217, -1;
	cvt.rn.f64.u32 	%fd615, %r2732;
	div.rn.f64 	%fd616, %fd615, 0d41DFFFFFFF800000;
	mul.f64 	%fd617, %fd616, %fd616;
	fma.rn.f64 	%fd618, %fd614, %fd614, %fd617;
	setp.le.f64 	%p445, %fd618, 0d3FF0000000000000;
	selp.u64 	%rd1128, 1, 0, %p445;
	add.s64 	%rd1988, %rd1988, %rd1128;
	setp.eq.s32 	%p446, %r53, 1;
	@%p446 bra 	$L__BB4_225;
	mul.hi.u32 	%r2733, %r217, -1131474031;
	shr.u32 	%r2734, %r2733, 15;
	mul.lo.s32 	%r2735, %r2734, 44488;
	sub.s32 	%r2736, %r217, %r2735;
	mul.lo.s32 	%r2737, %r2736, 48271;
	mul.lo.s32 	%r2738, %r2734, 3399;
	setp.lt.u32 	%p447, %r2737, %r2738;
	xor.b32  	%r2739, %r2738, 2147483647;
	neg.s32 	%r2740, %r2738;
	selp.b32 	%r2741, %r2739, %r2740, %p447;
	add.s32 	%r2742, %r2741, %r2737;
	add.s32 	%r2743, %r2742, -1;
	cvt.rn.f64.u32 	%fd619, %r2743;
	div.rn.f64 	%fd620, %fd619, 0d41DFFFFFFF800000;
	mul.hi.u32 	%r2744, %r2742, -1131474031;
	shr.u32 	%r2745, %r2744, 15;
	mul.lo.s32 	%r2746, %r2745, 44488;
	sub.s32 	%r2747, %r2742, %r2746;
	mul.lo.s32 	%r2748, %r2747, 48271;
	mul.lo.s32 	%r2749, %r2745, 3399;
	setp.lt.u32 	%p448, %r2748, %r2749;
	xor.b32  	%r2750, %r2749, 2147483647;
	neg.s32 	%r2751, %r2749;
	selp.b32 	%r2752, %r2750, %r2751, %p448;
	add.s32 	%r218, %r2752, %r2748;
	add.s32 	%r2753, %r218, -1;
	cvt.rn.f64.u32 	%fd621, %r2753;
	div.rn.f64 	%fd622, %fd621, 0d41DFFFFFFF800000;
	mul.f64 	%fd623, %fd622, %fd622;
	fma.rn.f64 	%fd624, %fd620, %fd620, %fd623;
	setp.le.f64 	%p449, %fd624, 0d3FF0000000000000;
	selp.u64 	%rd1129, 1, 0, %p449;
	add.s64 	%rd1988, %rd1988, %rd1129;
	setp.eq.s32 	%p450, %r53, 2;
	@%p450 bra 	$L__BB4_225;
	mul.hi.u32 	%r2754, %r218, -1131474031;
	shr.u32 	%r2755, %r2754, 15;
	mul.lo.s32 	%r2756, %r2755, 44488;
	sub.s32 	%r2757, %r218, %r2756;
	mul.lo.s32 	%r2758, %r2757, 48271;
	mul.lo.s32 	%r2759, %r2755, 3399;
	setp.lt.u32 	%p451, %r2758, %r2759;
	xor.b32  	%r2760, %r2759, 2147483647;
	neg.s32 	%r2761, %r2759;
	selp.b32 	%r2762, %r2760, %r2761, %p451;
	add.s32 	%r2763, %r2762, %r2758;
	add.s32 	%r2764, %r2763, -1;
	cvt.rn.f64.u32 	%fd625, %r2764;
	div.rn.f64 	%fd626, %fd625, 0d41DFFFFFFF800000;
	mul.hi.u32 	%r2765, %r2763, -1131474031;
	shr.u32 	%r2766, %r2765, 15;
	mul.lo.s32 	%r2767, %r2766, 44488;
	sub.s32 	%r2768, %r2763, %r2767;
	mul.lo.s32 	%r2769, %r2768, 48271;
	mul.lo.s32 	%r2770, %r2766, 3399;
	setp.lt.u32 	%p452, %r2769, %r2770;
	xor.b32  	%r2771, %r2770, 2147483647;
	neg.s32 	%r2772, %r2770;
	selp.b32 	%r2773, %r2771, %r2772, %p452;
	add.s32 	%r2774, %r2773, %r2769;
	add.s32 	%r2775, %r2774, -1;
	cvt.rn.f64.u32 	%fd627, %r2775;
	div.rn.f64 	%fd628, %fd627, 0d41DFFFFFFF800000;
	mul.f64 	%fd629, %fd628, %fd628;
	fma.rn.f64 	%fd630, %fd626, %fd626, %fd629;
	setp.le.f64 	%p453, %fd630, 0d3FF0000000000000;
	selp.u64 	%rd1130, 1, 0, %p453;
	add.s64 	%rd1988, %rd1988, %rd1130;
$L__BB4_225:
	cvt.u32.u64 	%r219, %rd1988;
	add.s32 	%r220, %r209, %r63;
	setp.eq.s32 	%p454, %r220, 0;
	mov.b64 	%rd1992, 1;
	@%p454 bra 	$L__BB4_230;
	cvt.s64.s32 	%rd1990, %r220;
	mov.b64 	%rd1991, 48271;
	mov.b64 	%rd1992, 1;
$L__BB4_227:
	and.b64  	%rd1134, %rd1990, 1;
	setp.eq.b64 	%p455, %rd1134, 1;
	not.pred 	%p456, %p455;
	@%p456 bra 	$L__BB4_229;
	mul.lo.s64 	%rd1135, %rd1992, %rd1991;
	mul.hi.u64 	%rd1136, %rd1135, 8589934597;
	sub.s64 	%rd1137, %rd1135, %rd1136;
	shr.u64 	%rd1138, %rd1137, 1;
	add.s64 	%rd1139, %rd1138, %rd1136;
	shr.u64 	%rd1140, %rd1139, 30;
	mul.lo.s64 	%rd1141, %rd1140, 2147483647;
	sub.s64 	%rd1992, %rd1135, %rd1141;
$L__BB4_229:
	shr.u64 	%rd298, %rd1990, 1;
	mul.lo.s64 	%rd1142, %rd1991, %rd1991;
	mul.hi.u64 	%rd1143, %rd1142, -9223372032559808509;
	shr.u64 	%rd1144, %rd1143, 30;
	mul.lo.s64 	%rd1145, %rd1144, 2147483647;
	sub.s64 	%rd1991, %rd1142, %rd1145;
	setp.gt.u64 	%p457, %rd1990, 1;
	mov.u64 	%rd1990, %rd298;
	@%p457 bra 	$L__BB4_227;
$L__BB4_230:
	setp.lt.u32 	%p458, %r50, 3;
	mul.lo.s64 	%rd1148, %rd1992, %rd36;
	mul.hi.u64 	%rd1149, %rd1148, 8589934597;
	sub.s64 	%rd1150, %rd1148, %rd1149;
	shr.u64 	%rd1151, %rd1150, 1;
	add.s64 	%rd1152, %rd1151, %rd1149;
	shr.u64 	%rd1153, %rd1152, 30;
	cvt.u32.u64 	%r2776, %rd1153;
	mov.b64 	%rd1154, 2147483647;
	cvt.u32.u64 	%r2777, %rd1154;
	mul.lo.s32 	%r2778, %r2776, %r2777;
	cvt.u32.u64 	%r2779, %rd1148;
	sub.s32 	%r6138, %r2779, %r2778;
	mov.b64 	%rd1997, 0;
	@%p458 bra 	$L__BB4_233;
	and.b32  	%r222, %r425, 2147483644;
	mov.b32 	%r6137, 0;
	mov.b64 	%rd1997, 0;
$L__BB4_232:
	mul.hi.u32 	%r2781, %r6138, -1131474031;
	shr.u32 	%r2782, %r2781, 15;
	mul.lo.s32 	%r2783, %r2782, 44488;
	sub.s32 	%r2784, %r6138, %r2783;
	mul.lo.s32 	%r2785, %r2784, 48271;
	mul.lo.s32 	%r2786, %r2782, 3399;
	setp.lt.u32 	%p459, %r2785, %r2786;
	xor.b32  	%r2787, %r2786, 2147483647;
	neg.s32 	%r2788, %r2786;
	selp.b32 	%r2789, %r2787, %r2788, %p459;
	add.s32 	%r2790, %r2789, %r2785;
	add.s32 	%r2791, %r2790, -1;
	cvt.rn.f64.u32 	%fd631, %r2791;
	div.rn.f64 	%fd632, %fd631, 0d41DFFFFFFF800000;
	mul.hi.u32 	%r2792, %r2790, -1131474031;
	shr.u32 	%r2793, %r2792, 15;
	mul.lo.s32 	%r2794, %r2793, 44488;
	sub.s32 	%r2795, %r2790, %r2794;
	mul.lo.s32 	%r2796, %r2795, 48271;
	mul.lo.s32 	%r2797, %r2793, 3399;
	setp.lt.u32 	%p460, %r2796, %r2797;
	xor.b32  	%r2798, %r2797, 2147483647;
	neg.s32 	%r2799, %r2797;
	selp.b32 	%r2800, %r2798, %r2799, %p460;
	add.s32 	%r2801, %r2800, %r2796;
	add.s32 	%r2802, %r2801, -1;
	cvt.rn.f64.u32 	%fd633, %r2802;
	div.rn.f64 	%fd634, %fd633, 0d41DFFFFFFF800000;
	mul.f64 	%fd635, %fd634, %fd634;
	fma.rn.f64 	%fd636, %fd632, %fd632, %fd635;
	setp.le.f64 	%p461, %fd636, 0d3FF0000000000000;
	selp.u64 	%rd1156, 1, 0, %p461;
	add.s64 	%rd1157, %rd1997, %rd1156;
	mul.hi.u32 	%r2803, %r2801, -1131474031;
	shr.u32 	%r2804, %r2803, 15;
	mul.lo.s32 	%r2805, %r2804, 44488;
	sub.s32 	%r2806, %r2801, %r2805;
	mul.lo.s32 	%r2807, %r2806, 48271;
	mul.lo.s32 	%r2808, %r2804, 3399;
	setp.lt.u32 	%p462, %r2807, %r2808;
	xor.b32  	%r2809, %r2808, 2147483647;
	neg.s32 	%r2810, %r2808;
	selp.b32 	%r2811, %r2809, %r2810, %p462;
	add.s32 	%r2812, %r2811, %r2807;
	add.s32 	%r2813, %r2812, -1;
	cvt.rn.f64.u32 	%fd637, %r2813;
	div.rn.f64 	%fd638, %fd637, 0d41DFFFFFFF800000;
	mul.hi.u32 	%r2814, %r2812, -1131474031;
	shr.u32 	%r2815, %r2814, 15;
	mul.lo.s32 	%r2816, %r2815, 44488;
	sub.s32 	%r2817, %r2812, %r2816;
	mul.lo.s32 	%r2818, %r2817, 48271;
	mul.lo.s32 	%r2819, %r2815, 3399;
	setp.lt.u32 	%p463, %r2818, %r2819;
	xor.b32  	%r2820, %r2819, 2147483647;
	neg.s32 	%r2821, %r2819;
	selp.b32 	%r2822, %r2820, %r2821, %p463;
	add.s32 	%r2823, %r2822, %r2818;
	add.s32 	%r2824, %r2823, -1;
	cvt.rn.f64.u32 	%fd639, %r2824;
	div.rn.f64 	%fd640, %fd639, 0d41DFFFFFFF800000;
	mul.f64 	%fd641, %fd640, %fd640;
	fma.rn.f64 	%fd642, %fd638, %fd638, %fd641;
	setp.le.f64 	%p464, %fd642, 0d3FF0000000000000;
	selp.u64 	%rd1158, 1, 0, %p464;
	add.s64 	%rd1159, %rd1157, %rd1158;
	mul.hi.u32 	%r2825, %r2823, -1131474031;
	shr.u32 	%r2826, %r2825, 15;
	mul.lo.s32 	%r2827, %r2826, 44488;
	sub.s32 	%r2828, %r2823, %r2827;
	mul.lo.s32 	%r2829, %r2828, 48271;
	mul.lo.s32 	%r2830, %r2826, 3399;
	setp.lt.u32 	%p465, %r2829, %r2830;
	xor.b32  	%r2831, %r2830, 2147483647;
	neg.s32 	%r2832, %r2830;
	selp.b32 	%r2833, %r2831, %r2832, %p465;
	add.s32 	%r2834, %r2833, %r2829;
	add.s32 	%r2835, %r2834, -1;
	cvt.rn.f64.u32 	%fd643, %r2835;
	div.rn.f64 	%fd644, %fd643, 0d41DFFFFFFF800000;
	mul.hi.u32 	%r2836, %r2834, -1131474031;
	shr.u32 	%r2837, %r2836, 15;
	mul.lo.s32 	%r2838, %r2837, 44488;
	sub.s32 	%r2839, %r2834, %r2838;
	mul.lo.s32 	%r2840, %r2839, 48271;
	mul.lo.s32 	%r2841, %r2837, 3399;
	setp.lt.u32 	%p466, %r2840, %r2841;
	xor.b32  	%r2842, %r2841, 2147483647;
	neg.s32 	%r2843, %r2841;
	selp.b32 	%r2844, %r2842, %r2843, %p466;
	add.s32 	%r2845, %r2844, %r2840;
	add.s32 	%r2846, %r2845, -1;
	cvt.rn.f64.u32 	%fd645, %r2846;
	div.rn.f64 	%fd646, %fd645, 0d41DFFFFFFF800000;
	mul.f64 	%fd647, %fd646, %fd646;
	fma.rn.f64 	%fd648, %fd644, %fd644, %fd647;
	setp.le.f64 	%p467, %fd648, 0d3FF0000000000000;
	selp.u64 	%rd1160, 1, 0, %p467;
	add.s64 	%rd1161, %rd1159, %rd1160;
	mul.hi.u32 	%r2847, %r2845, -1131474031;
	shr.u32 	%r2848, %r2847, 15;
	mul.lo.s32 	%r2849, %r2848, 44488;
	sub.s32 	%r2850, %r2845, %r2849;
	mul.lo.s32 	%r2851, %r2850, 48271;
	mul.lo.s32 	%r2852, %r2848, 3399;
	setp.lt.u32 	%p468, %r2851, %r2852;
	xor.b32  	%r2853, %r2852, 2147483647;
	neg.s32 	%r2854, %r2852;
	selp.b32 	%r2855, %r2853, %r2854, %p468;
	add.s32 	%r2856, %r2855, %r2851;
	add.s32 	%r2857, %r2856, -1;
	cvt.rn.f64.u32 	%fd649, %r2857;
	div.rn.f64 	%fd650, %fd649, 0d41DFFFFFFF800000;
	mul.hi.u32 	%r2858, %r2856, -1131474031;
	shr.u32 	%r2859, %r2858, 15;
	mul.lo.s32 	%r2860, %r2859, 44488;
	sub.s32 	%r2861, %r2856, %r2860;
	mul.lo.s32 	%r2862, %r2861, 48271;
	mul.lo.s32 	%r2863, %r2859, 3399;
	setp.lt.u32 	%p469, %r2862, %r2863;
	xor.b32  	%r2864, %r2863, 2147483647;
	neg.s32 	%r2865, %r2863;
	selp.b32 	%r2866, %r2864, %r2865, %p469;
	add.s32 	%r6138, %r2866, %r2862;
	add.s32 	%r2867, %r6138, -1;
	cvt.rn.f64.u32 	%fd651, %r2867;
	div.rn.f64 	%fd652, %fd651, 0d41DFFFFFFF800000;
	mul.f64 	%fd653, %fd652, %fd652;
	fma.rn.f64 	%fd654, %fd650, %fd650, %fd653;
	setp.le.f64 	%p470, %fd654, 0d3FF0000000000000;
	selp.u64 	%rd1162, 1, 0, %p470;
	add.s64 	%rd1997, %rd1161, %rd1162;
	add.s32 	%r6137, %r6137, 4;
	setp.ne.s32 	%p471, %r6137, %r222;
	@%p471 bra 	$L__BB4_232;
$L__BB4_233:
	setp.eq.s32 	%p472, %r53, 0;
	@%p472 bra 	$L__BB4_237;
	mul.hi.u32 	%r2868, %r6138, -1131474031;
	shr.u32 	%r2869, %r2868, 15;
	mul.lo.s32 	%r2870, %r2869, 44488;
	sub.s32 	%r2871, %r6138, %r2870;
	mul.lo.s32 	%r2872, %r2871, 48271;
	mul.lo.s32 	%r2873, %r2869, 3399;
	setp.lt.u32 	%p473, %r2872, %r2873;
	xor.b32  	%r2874, %r2873, 2147483647;
	neg.s32 	%r2875, %r2873;
	selp.b32 	%r2876, %r2874, %r2875, %p473;
	add.s32 	%r2877, %r2876, %r2872;
	add.s32 	%r2878, %r2877, -1;
	cvt.rn.f64.u32 	%fd655, %r2878;
	div.rn.f64 	%fd656, %fd655, 0d41DFFFFFFF800000;
	mul.hi.u32 	%r2879, %r2877, -1131474031;
	shr.u32 	%r2880, %r2879, 15;
	mul.lo.s32 	%r2881, %r2880, 44488;
	sub.s32 	%r2882, %r2877, %r2881;
	mul.lo.s32 	%r2883, %r2882, 48271;
	mul.lo.s32 	%r2884, %r2880, 3399;
	setp.lt.u32 	%p474, %r2883, %r2884;
	xor.b32  	%r2885, %r2884, 2147483647;
	neg.s32 	%r2886, %r2884;
	selp.b32 	%r2887, %r2885, %r2886, %p474;
	add.s32 	%r228, %r2887, %r2883;
	add.s32 	%r2888, %r228, -1;
	cvt.rn.f64.u32 	%fd657, %r2888;
	div.rn.f64 	%fd658, %fd657, 0d41DFFFFFFF800000;
	mul.f64 	%fd659, %fd658, %fd658;
	fma.rn.f64 	%fd660, %fd656, %fd656, %fd659;
	setp.le.f64 	%p475, %fd660, 0d3FF0000000000000;
	selp.u64 	%rd1163, 1, 0, %p475;
	add.s64 	%rd1997, %rd1997, %rd1163;
	setp.eq.s32 	%p476, %r53, 1;
	@%p476 bra 	$L__BB4_237;
	mul.hi.u32 	%r2889, %r228, -1131474031;
	shr.u32 	%r2890, %r2889, 15;
	mul.lo.s32 	%r2891, %r2890, 44488;
	sub.s32 	%r2892, %r228, %r2891;
	mul.lo.s32 	%r2893, %r2892, 48271;
	mul.lo.s32 	%r2894, %r2890, 3399;
	setp.lt.u32 	%p477, %r2893, %r2894;
	xor.b32  	%r2895, %r2894, 2147483647;
	neg.s32 	%r2896, %r2894;
	selp.b32 	%r2897, %r2895, %r2896, %p477;
	add.s32 	%r2898, %r2897, %r2893;
	add.s32 	%r2899, %r2898, -1;
	cvt.rn.f64.u32 	%fd661, %r2899;
	div.rn.f64 	%fd662, %fd661, 0d41DFFFFFFF800000;
	mul.hi.u32 	%r2900, %r2898, -1131474031;
	shr.u32 	%r2901, %r2900, 15;
	mul.lo.s32 	%r2902, %r2901, 44488;
	sub.s32 	%r2903, %r2898, %r2902;
	mul.lo.s32 	%r2904, %r2903, 48271;
	mul.lo.s32 	%r2905, %r2901, 3399;
	setp.lt.u32 	%p478, %r2904, %r2905;
	xor.b32  	%r2906, %r2905, 2147483647;
	neg.s32 	%r2907, %r2905;
	selp.b32 	%r2908, %r2906, %r2907, %p478;
	add.s32 	%r229, %r2908, %r2904;
	add.s32 	%r2909, %r229, -1;
	cvt.rn.f64.u32 	%fd663, %r2909;
	div.rn.f64 	%fd664, %fd663, 0d41DFFFFFFF800000;
	mul.f64 	%fd665, %fd664, %fd664;
	fma.rn.f64 	%fd666, %fd662, %fd662, %fd665;
	setp.le.f64 	%p479, %fd666, 0d3FF0000000000000;
	selp.u64 	%rd1164, 1, 0, %p479;
	add.s64 	%rd1997, %rd1997, %rd1164;
	setp.eq.s32 	%p480, %r53, 2;
	@%p480 bra 	$L__BB4_237;
	mul.hi.u32 	%r2910, %r229, -1131474031;
	shr.u32 	%r2911, %r2910, 15;
	mul.lo.s32 	%r2912, %r2911, 44488;
	sub.s32 	%r2913, %r229, %r2912;
	mul.lo.s32 	%r2914, %r2913, 48271;
	mul.lo.s32 	%r2915, %r2911, 3399;
	setp.lt.u32 	%p481, %r2914, %r2915;
	xor.b32  	%r2916, %r2915, 2147483647;
	neg.s32 	%r2917, %r2915;
	selp.b32 	%r2918, %r2916, %r2917, %p481;
	add.s32 	%r2919, %r2918, %r2914;
	add.s32 	%r2920, %r2919, -1;
	cvt.rn.f64.u32 	%fd667, %r2920;
	div.rn.f64 	%fd668, %fd667, 0d41DFFFFFFF800000;
	mul.hi.u32 	%r2921, %r2919, -1131474031;
	shr.u32 	%r2922, %r2921, 15;
	mul.lo.s32 	%r2923, %r2922, 44488;
	sub.s32 	%r2924, %r2919, %r2923;
	mul.lo.s32 	%r2925, %r2924, 48271;
	mul.lo.s32 	%r2926, %r2922, 3399;
	setp.lt.u32 	%p482, %r2925, %r2926;
	xor.b32  	%r2927, %r2926, 2147483647;
	neg.s32 	%r2928, %r2926;
	selp.b32 	%r2929, %r2927, %r2928, %p482;
	add.s32 	%r2930, %r2929, %r2925;
	add.s32 	%r2931, %r2930, -1;
	cvt.rn.f64.u32 	%fd669, %r2931;
	div.rn.f64 	%fd670, %fd669, 0d41DFFFFFFF800000;
	mul.f64 	%fd671, %fd670, %fd670;
	fma.rn.f64 	%fd672, %fd668, %fd668, %fd671;
	setp.le.f64 	%p483, %fd672, 0d3FF0000000000000;
	selp.u64 	%rd1165, 1, 0, %p483;
	add.s64 	%rd1997, %rd1997, %rd1165;
$L__BB4_237:
	cvt.u32.u64 	%r2932, %rd1997;
	add.s32 	%r2933, %r74, %r62;
	add.s32 	%r2934, %r2933, %r86;
	add.s32 	%r2935, %r2934, %r97;
	add.s32 	%r2936, %r2935, %r109;
	add.s32 	%r2937, %r2936, %r120;
	add.s32 	%r2938, %r2937, %r131;
	add.s32 	%r2939, %r2938, %r142;
	add.s32 	%r2940, %r2939, %r153;
	add.s32 	%r2941, %r2940, %r164;
	add.s32 	%r2942, %r2941, %r175;
	add.s32 	%r2943, %r2942, %r186;
	add.s32 	%r2944, %r2943, %r197;
	add.s32 	%r2945, %r2944, %r208;
	add.s32 	%r2946, %r2945, %r219;
	add.s32 	%r6195, %r2946, %r2932;
$L__BB4_238:
	add.s64 	%rd309, %rd604, -4096;
	setp.lt.u64 	%p484, %rd309, 4096;
	mov.b64 	%rd2144, 4096;
	@%p484 bra 	$L__BB4_438;
	setp.gt.s32 	%p485, %r425, 0;
	@%p485 bra 	$L__BB4_243;
	mov.b64 	%rd2144, 4096;
$L__BB4_241:
	sub.s64 	%rd1168, %rd604, %rd2144;
	setp.lt.u64 	%p486, %rd1168, 4096;
	@%p486 bra 	$L__BB4_455;
	add.s64 	%rd2144, %rd2144, 4096;
	setp.le.u64 	%p487, %rd2144, %rd309;
	@%p487 bra 	$L__BB4_241;
	bra.uni 	$L__BB4_438;
$L__BB4_243:
	add.s32 	%r232, %r425, -1;
	and.b32  	%r233, %r425, 3;
	and.b32  	%r234, %r425, 2147483644;
	mov.b64 	%rd2144, 4096;
$L__BB4_244:
	cvt.u32.u64 	%r2947, %rd2144;
	add.s32 	%r2948, %r48, %r2947;
	mul.lo.s32 	%r236, %r49, %r2948;
	setp.eq.s32 	%p488, %r236, 0;
	mov.b64 	%rd2002, 1;
	@%p488 bra 	$L__BB4_249;
	cvt.s64.s32 	%rd2000, %r236;
	mov.b64 	%rd2001, 48271;
	mov.b64 	%rd2002, 1;
$L__BB4_246:
	and.b64  	%rd1173, %rd2000, 1;
	setp.eq.b64 	%p489, %rd1173, 1;
	not.pred 	%p490, %p489;
	@%p490 bra 	$L__BB4_248;
	mul.lo.s64 	%rd1174, %rd2002, %rd2001;
	mul.hi.u64 	%rd1175, %rd1174, 8589934597;
	sub.s64 	%rd1176, %rd1174, %rd1175;
	shr.u64 	%rd1177, %rd1176, 1;
	add.s64 	%rd1178, %rd1177, %rd1175;
	shr.u64 	%rd1179, %rd1178, 30;
	mul.lo.s64 	%rd1180, %rd1179, 2147483647;
	sub.s64 	%rd2002, %rd1174, %rd1180;
$L__BB4_248:
	shr.u64 	%rd318, %rd2000, 1;
	mul.lo.s64 	%rd1181, %rd2001, %rd2001;
	mul.hi.u64 	%rd1182, %rd1181, -9223372032559808509;
	shr.u64 	%rd1183, %rd1182, 30;
	mul.lo.s64 	%rd1184, %rd1183, 2147483647;
	sub.s64 	%rd2001, %rd1181, %rd1184;
	setp.gt.u64 	%p491, %rd2000, 1;
	mov.u64 	%rd2000, %rd318;
	@%p491 bra 	$L__BB4_246;
$L__BB4_249:
	setp.lt.u32 	%p492, %r232, 3;
	mul.lo.s64 	%rd1187, %rd2002, %rd36;
	mul.hi.u64 	%rd1188, %rd1187, 8589934597;
	sub.s64 	%rd1189, %rd1187, %rd1188;
	shr.u64 	%rd1190, %rd1189, 1;
	add.s64 	%rd1191, %rd1190, %rd1188;
	shr.u64 	%rd1192, %rd1191, 30;
	cvt.u32.u64 	%r2949, %rd1192;
	mov.b64 	%rd1193, 2147483647;
	cvt.u32.u64 	%r2950, %rd1193;
	mul.lo.s32 	%r2951, %r2949, %r2950;
	cvt.u32.u64 	%r2952, %rd1187;
	sub.s32 	%r6143, %r2952, %r2951;
	mov.b64 	%rd2007, 0;
	@%p492 bra 	$L__BB4_252;
	mov.b32 	%r6142, 0;
	mov.b64 	%rd2007, 0;
$L__BB4_251:
	mul.hi.u32 	%r2954, %r6143, -1131474031;
	shr.u32 	%r2955, %r2954, 15;
	mul.lo.s32 	%r2956, %r2955, 44488;
	sub.s32 	%r2957, %r6143, %r2956;
	mul.lo.s32 	%r2958, %r2957, 48271;
	mul.lo.s32 	%r2959, %r2955, 3399;
	setp.lt.u32 	%p493, %r2958, %r2959;
	xor.b32  	%r2960, %r2959, 2147483647;
	neg.s32 	%r2961, %r2959;
	selp.b32 	%r2962, %r2960, %r2961, %p493;
	add.s32 	%r2963, %r2962, %r2958;
	add.s32 	%r2964, %r2963, -1;
	cvt.rn.f64.u32 	%fd673, %r2964;
	div.rn.f64 	%fd674, %fd673, 0d41DFFFFFFF800000;
	mul.hi.u32 	%r2965, %r2963, -1131474031;
	shr.u32 	%r2966, %r2965, 15;
	mul.lo.s32 	%r2967, %r2966, 44488;
	sub.s32 	%r2968, %r2963, %r2967;
	mul.lo.s32 	%r2969, %r2968, 48271;
	mul.lo.s32 	%r2970, %r2966, 3399;
	setp.lt.u32 	%p494, %r2969, %r2970;
	xor.b32  	%r2971, %r2970, 2147483647;
	neg.s32 	%r2972, %r2970;
	selp.b32 	%r2973, %r2971, %r2972, %p494;
	add.s32 	%r2974, %r2973, %r2969;
	add.s32 	%r2975, %r2974, -1;
	cvt.rn.f64.u32 	%fd675, %r2975;
	div.rn.f64 	%fd676, %fd675, 0d41DFFFFFFF800000;
	mul.f64 	%fd677, %fd676, %fd676;
	fma.rn.f64 	%fd678, %fd674, %fd674, %fd677;
	setp.le.f64 	%p495, %fd678, 0d3FF0000000000000;
	selp.u64 	%rd1195, 1, 0, %p495;
	add.s64 	%rd1196, %rd2007, %rd1195;
	mul.hi.u32 	%r2976, %r2974, -1131474031;
	shr.u32 	%r2977, %r2976, 15;
	mul.lo.s32 	%r2978, %r2977, 44488;
	sub.s32 	%r2979, %r2974, %r2978;
	mul.lo.s32 	%r2980, %r2979, 48271;
	mul.lo.s32 	%r2981, %r2977, 3399;
	setp.lt.u32 	%p496, %r2980, %r2981;
	xor.b32  	%r2982, %r2981, 2147483647;
	neg.s32 	%r2983, %r2981;
	selp.b32 	%r2984, %r2982, %r2983, %p496;
	add.s32 	%r2985, %r2984, %r2980;
	add.s32 	%r2986, %r2985, -1;
	cvt.rn.f64.u32 	%fd679, %r2986;
	div.rn.f64 	%fd680, %fd679, 0d41DFFFFFFF800000;
	mul.hi.u32 	%r2987, %r2985, -1131474031;
	shr.u32 	%r2988, %r2987, 15;
	mul.lo.s32 	%r2989, %r2988, 44488;
	sub.s32 	%r2990, %r2985, %r2989;
	mul.lo.s32 	%r2991, %r2990, 48271;
	mul.lo.s32 	%r2992, %r2988, 3399;
	setp.lt.u32 	%p497, %r2991, %r2992;
	xor.b32  	%r2993, %r2992, 2147483647;
	neg.s32 	%r2994, %r2992;
	selp.b32 	%r2995, %r2993, %r2994, %p497;
	add.s32 	%r2996, %r2995, %r2991;
	add.s32 	%r2997, %r2996, -1;
	cvt.rn.f64.u32 	%fd681, %r2997;
	div.rn.f64 	%fd682, %fd681, 0d41DFFFFFFF800000;
	mul.f64 	%fd683, %fd682, %fd682;
	fma.rn.f64 	%fd684, %fd680, %fd680, %fd683;
	setp.le.f64 	%p498, %fd684, 0d3FF0000000000000;
	selp.u64 	%rd1197, 1, 0, %p498;
	add.s64 	%rd1198, %rd1196, %rd1197;
	mul.hi.u32 	%r2998, %r2996, -1131474031;
	shr.u32 	%r2999, %r2998, 15;
	mul.lo.s32 	%r3000, %r2999, 44488;
	sub.s32 	%r3001, %r2996, %r3000;
	mul.lo.s32 	%r3002, %r3001, 48271;
	mul.lo.s32 	%r3003, %r2999, 3399;
	setp.lt.u32 	%p499, %r3002, %r3003;
	xor.b32  	%r3004, %r3003, 2147483647;
	neg.s32 	%r3005, %r3003;
	selp.b32 	%r3006, %r3004, %r3005, %p499;
	add.s32 	%r3007, %r3006, %r3002;
	add.s32 	%r3008, %r3007, -1;
	cvt.rn.f64.u32 	%fd685, %r3008;
	div.rn.f64 	%fd686, %fd685, 0d41DFFFFFFF800000;
	mul.hi.u32 	%r3009, %r3007, -1131474031;
	shr.u32 	%r3010, %r3009, 15;
	mul.lo.s32 	%r3011, %r3010, 44488;
	sub.s32 	%r3012, %r3007, %r3011;
	mul.lo.s32 	%r3013, %r3012, 48271;
	mul.lo.s32 	%r3014, %r3010, 3399;
	setp.lt.u32 	%p500, %r3013, %r3014;
	xor.b32  	%r3015, %r3014, 2147483647;
	neg.s32 	%r3016, %r3014;
	selp.b32 	%r3017, %r3015, %r3016, %p500;
	add.s32 	%r3018, %r3017, %r3013;
	add.s32 	%r3019, %r3018, -1;
	cvt.rn.f64.u32 	%fd687, %r3019;
	div.rn.f64 	%fd688, %fd687, 0d41DFFFFFFF800000;
	mul.f64 	%fd689, %fd688, %fd688;
	fma.rn.f64 	%fd690, %fd686, %fd686, %fd689;
	setp.le.f64 	%p501, %fd690, 0d3FF0000000000000;
	selp.u64 	%rd1199, 1, 0, %p501;
	add.s64 	%rd1200, %rd1198, %rd1199;
	mul.hi.u32 	%r3020, %r3018, -1131474031;
	shr.u32 	%r3021, %r3020, 15;
	mul.lo.s32 	%r3022, %r3021, 44488;
	sub.s32 	%r3023, %r3018, %r3022;
	mul.lo.s32 	%r3024, %r3023, 48271;
	mul.lo.s32 	%r3025, %r3021, 3399;
	setp.lt.u32 	%p502, %r3024, %r3025;
	xor.b32  	%r3026, %r3025, 2147483647;
	neg.s32 	%r3027, %r3025;
	selp.b32 	%r3028, %r3026, %r3027, %p502;
	add.s32 	%r3029, %r3028, %r3024;
	add.s32 	%r3030, %r3029, -1;
	cvt.rn.f64.u32 	%fd691, %r3030;
	div.rn.f64 	%fd692, %fd691, 0d41DFFFFFFF800000;
	mul.hi.u32 	%r3031, %r3029, -1131474031;
	shr.u32 	%r3032, %r3031, 15;
	mul.lo.s32 	%r3033, %r3032, 44488;
	sub.s32 	%r3034, %r3029, %r3033;
	mul.lo.s32 	%r3035, %r3034, 48271;
	mul.lo.s32 	%r3036, %r3032, 3399;
	setp.lt.u32 	%p503, %r3035, %r3036;
	xor.b32  	%r3037, %r3036, 2147483647;
	neg.s32 	%r3038, %r3036;
	selp.b32 	%r3039, %r3037, %r3038, %p503;
	add.s32 	%r6143, %r3039, %r3035;
	add.s32 	%r3040, %r6143, -1;
	cvt.rn.f64.u32 	%fd693, %r3040;
	div.rn.f64 	%fd694, %fd693, 0d41DFFFFFFF800000;
	mul.f64 	%fd695, %fd694, %fd694;
	fma.rn.f64 	%fd696, %fd692, %fd692, %fd695;
	setp.le.f64 	%p504, %fd696, 0d3FF0000000000000;
	selp.u64 	%rd1201, 1, 0, %p504;
	add.s64 	%rd2007, %rd1200, %rd1201;
	add.s32 	%r6142, %r6142, 4;
	setp.ne.s32 	%p505, %r6142, %r234;
	@%p505 bra 	$L__BB4_251;
$L__BB4_252:
	setp.eq.s32 	%p506, %r233, 0;
	@%p506 bra 	$L__BB4_256;
	setp.eq.s32 	%p507, %r233, 1;
	mul.hi.u32 	%r3041, %r6143, -1131474031;
	shr.u32 	%r3042, %r3041, 15;
	mul.lo.s32 	%r3043, %r3042, 44488;
	sub.s32 	%r3044, %r6143, %r3043;
	mul.lo.s32 	%r3045, %r3044, 48271;
	mul.lo.s32 	%r3046, %r3042, 3399;
	setp.lt.u32 	%p508, %r3045, %r3046;
	xor.b32  	%r3047, %r3046, 2147483647;
	neg.s32 	%r3048, %r3046;
	selp.b32 	%r3049, %r3047, %r3048, %p508;
	add.s32 	%r3050, %r3049, %r3045;
	add.s32 	%r3051, %r3050, -1;
	cvt.rn.f64.u32 	%fd697, %r3051;
	div.rn.f64 	%fd698, %fd697, 0d41DFFFFFFF800000;
	mul.hi.u32 	%r3052, %r3050, -1131474031;
	shr.u32 	%r3053, %r3052, 15;
	mul.lo.s32 	%r3054, %r3053, 44488;
	sub.s32 	%r3055, %r3050, %r3054;
	mul.lo.s32 	%r3056, %r3055, 48271;
	mul.lo.s32 	%r3057, %r3053, 3399;
	setp.lt.u32 	%p509, %r3056, %r3057;
	xor.b32  	%r3058, %r3057, 2147483647;
	neg.s32 	%r3059, %r3057;
	selp.b32 	%r3060, %r3058, %r3059, %p509;
	add.s32 	%r243, %r3060, %r3056;
	add.s32 	%r3061, %r243, -1;
	cvt.rn.f64.u32 	%fd699, %r3061;
	div.rn.f64 	%fd700, %fd699, 0d41DFFFFFFF800000;
	mul.f64 	%fd701, %fd700, %fd700;
	fma.rn.f64 	%fd702, %fd698, %fd698, %fd701;
	setp.le.f64 	%p510, %fd702, 0d3FF0000000000000;
	selp.u64 	%rd1202, 1, 0, %p510;
	add.s64 	%rd2007, %rd2007, %rd1202;
	@%p507 bra 	$L__BB4_256;
	setp.eq.s32 	%p511, %r233, 2;
	mul.hi.u32 	%r3062, %r243, -1131474031;
	shr.u32 	%r3063, %r3062, 15;
	mul.lo.s32 	%r3064, %r3063, 44488;
	sub.s32 	%r3065, %r243, %r3064;
	mul.lo.s32 	%r3066, %r3065, 48271;
	mul.lo.s32 	%r3067, %r3063, 3399;
	setp.lt.u32 	%p512, %r3066, %r3067;
	xor.b32  	%r3068, %r3067, 2147483647;
	neg.s32 	%r3069, %r3067;
	selp.b32 	%r3070, %r3068, %r3069, %p512;
	add.s32 	%r3071, %r3070, %r3066;
	add.s32 	%r3072, %r3071, -1;
	cvt.rn.f64.u32 	%fd703, %r3072;
	div.rn.f64 	%fd704, %fd703, 0d41DFFFFFFF800000;
	mul.hi.u32 	%r3073, %r3071, -1131474031;
	shr.u32 	%r3074, %r3073, 15;
	mul.lo.s32 	%r3075, %r3074, 44488;
	sub.s32 	%r3076, %r3071, %r3075;
	mul.lo.s32 	%r3077, %r3076, 48271;
	mul.lo.s32 	%r3078, %r3074, 3399;
	setp.lt.u32 	%p513, %r3077, %r3078;
	xor.b32  	%r3079, %r3078, 2147483647;
	neg.s32 	%r3080, %r3078;
	selp.b32 	%r3081, %r3079, %r3080, %p513;
	add.s32 	%r244, %r3081, %r3077;
	add.s32 	%r3082, %r244, -1;
	cvt.rn.f64.u32 	%fd705, %r3082;
	div.rn.f64 	%fd706, %fd705, 0d41DFFFFFFF800000;
	mul.f64 	%fd707, %fd706, %fd706;
	fma.rn.f64 	%fd708, %fd704, %fd704, %fd707;
	setp.le.f64 	%p514, %fd708, 0d3FF0000000000000;
	selp.u64 	%rd1203, 1, 0, %p514;
	add.s64 	%rd2007, %rd2007, %rd1203;
	@%p511 bra 	$L__BB4_256;
	mul.hi.u32 	%r3083, %r244, -1131474031;
	shr.u32 	%r3084, %r3083, 15;
	mul.lo.s32 	%r3085, %r3084, 44488;
	sub.s32 	%r3086, %r244, %r3085;
	mul.lo.s32 	%r3087, %r3086, 48271;
	mul.lo.s32 	%r3088, %r3084, 3399;
	setp.lt.u32 	%p515, %r3087, %r3088;
	xor.b32  	%r3089, %r3088, 2147483647;
	neg.s32 	%r3090, %r3088;
	selp.b32 	%r3091, %r3089, %r3090, %p515;
	add.s32 	%r3092, %r3091, %r3087;
	add.s32 	%r3093, %r3092, -1;
	cvt.rn.f64.u32 	%fd709, %r3093;
	div.rn.f64 	%fd710, %fd709, 0d41DFFFFFFF800000;
	mul.hi.u32 	%r3094, %r3092, -1131474031;
	shr.u32 	%r3095, %r3094, 15;
	mul.lo.s32 	%r3096, %r3095, 44488;
	sub.s32 	%r3097, %r3092, %r3096;
	mul.lo.s32 	%r3098, %r3097, 48271;
	mul.lo.s32 	%r3099, %r3095, 3399;
	setp.lt.u32 	%p516, %r3098, %r3099;
	xor.b32  	%r3100, %r3099, 2147483647;
	neg.s32 	%r3101, %r3099;
	selp.b32 	%r3102, %r3100, %r3101, %p516;
	add.s32 	%r3103, %r3102, %r3098;
	add.s32 	%r3104, %r3103, -1;
	cvt.rn.f64.u32 	%fd711, %r3104;
	div.rn.f64 	%fd712, %fd711, 0d41DFFFFFFF800000;
	mul.f64 	%fd713, %fd712, %fd712;
	fma.rn.f64 	%fd714, %fd710, %fd710, %fd713;
	setp.le.f64 	%p517, %fd714, 0d3FF0000000000000;
	selp.u64 	%rd1204, 1, 0, %p517;
	add.s64 	%rd2007, %rd2007, %rd1204;
$L__BB4_256:
	cvt.u32.u64 	%r245, %rd2007;
	shl.b32 	%r246, %r425, 9;
	add.s32 	%r247, %r236, %r246;
	setp.eq.s32 	%p518, %r247, 0;
	mov.b64 	%rd2011, 1;
	@%p518 bra 	$L__BB4_261;
	cvt.s64.s32 	%rd2009, %r247;
	mov.b64 	%rd2010, 48271;
	mov.b64 	%rd2011, 1;
$L__BB4_258:
	and.b64  	%rd1208, %rd2009, 1;
	setp.eq.b64 	%p519, %rd1208, 1;
	not.pred 	%p520, %p519;
	@%p520 bra 	$L__BB4_260;
	mul.lo.s64 	%rd1209, %rd2011, %rd2010;
	mul.hi.u64 	%rd1210, %rd1209, 8589934597;
	sub.s64 	%rd1211, %rd1209, %rd1210;
	shr.u64 	%rd1212, %rd1211, 1;
	add.s64 	%rd1213, %rd1212, %rd1210;
	shr.u64 	%rd1214, %rd1213, 30;
	mul.lo.s64 	%rd1215, %rd1214, 2147483647;
	sub.s64 	%rd2011, %rd1209, %rd1215;
$L__BB4_260:
	shr.u64 	%rd335, %rd2009, 1;
	mul.lo.s64 	%rd1216, %rd2010, %rd2010;
	mul.hi.u64 	%rd1217, %rd1216, -9223372032559808509;
	shr.u64 	%rd1218, %rd1217, 30;
	mul.lo.s64 	%rd1219, %rd1218, 2147483647;
	sub.s64 	%rd2010, %rd1216, %rd1219;
	setp.gt.u64 	%p521, %rd2009, 1;
	mov.u64 	%rd2009, %rd335;
	@%p521 bra 	$L__BB4_258;
$L__BB4_261:
	setp.lt.u32 	%p522, %r232, 3;
	mul.lo.s64 	%rd1222, %rd2011, %rd36;
	mul.hi.u64 	%rd1223, %rd1222, 8589934597;
	sub.s64 	%rd1224, %rd1222, %rd1223;
	shr.u64 	%rd1225, %rd1224, 1;
	add.s64 	%rd1226, %rd1225, %rd1223;
	shr.u64 	%rd1227, %rd1226, 30;
	cvt.u32.u64 	%r3105, %rd1227;
	mov.b64 	%rd1228, 2147483647;
	cvt.u32.u64 	%r3106, %rd1228;
	mul.lo.s32 	%r3107, %r3105, %r3106;
	cvt.u32.u64 	%r3108, %rd1222;
	sub.s32 	%r6146, %r3108, %r3107;
	mov.b64 	%rd2016, 0;
	@%p522 bra 	$L__BB4_264;
	mov.b32 	%r6145, 0;
	mov.b64 	%rd2016, 0;
$L__BB4_263:
	mul.hi.u32 	%r3110, %r6146, -1131474031;
	shr.u32 	%r3111, %r3110, 15;
	mul.lo.s32 	%r3112, %r3111, 44488;
	sub.s32 	%r3113, %r6146, %r3112;
	mul.lo.s32 	%r3114, %r3113, 48271;
	mul.lo.s32 	%r3115, %r3111, 3399;
	setp.lt.u32 	%p523, %r3114, %r3115;
	xor.b32  	%r3116, %r3115, 2147483647;
	neg.s32 	%r3117, %r3115;
	selp.b32 	%r3118, %r3116, %r3117, %p523;
	add.s32 	%r3119, %r3118, %r3114;
	add.s32 	%r3120, %r3119, -1;
	cvt.rn.f64.u32 	%fd715, %r3120;
	div.rn.f64 	%fd716, %fd715, 0d41DFFFFFFF800000;
	mul.hi.u32 	%r3121, %r3119, -1131474031;
	shr.u32 	%r3122, %r3121, 15;
	mul.lo.s32 	%r3123, %r3122, 44488;
	sub.s32 	%r3124, %r3119, %r3123;
	mul.lo.s32 	%r3125, %r3124, 48271;
	mul.lo.s32 	%r3126, %r3122, 3399;
	setp.lt.u32 	%p524, %r3125, %r3126;
	xor.b32  	%r3127, %r3126, 2147483647;
	neg.s32 	%r3128, %r3126;
	selp.b32 	%r3129, %r3127, %r3128, %p524;
	add.s32 	%r3130, %r3129, %r3125;
	add.s32 	%r3131, %r3130, -1;
	cvt.rn.f64.u32 	%fd717, %r3131;
	div.rn.f64 	%fd718, %fd717, 0d41DFFFFFFF800000;
	mul.f64 	%fd719, %fd718, %fd718;
	fma.rn.f64 	%fd720, %fd716, %fd716, %fd719;
	setp.le.f64 	%p525, %fd720, 0d3FF0000000000000;
	selp.u64 	%rd1230, 1, 0, %p525;
	add.s64 	%rd1231, %rd2016, %rd1230;
	mul.hi.u32 	%r3132, %r3130, -1131474031;
	shr.u32 	%r3133, %r3132, 15;
	mul.lo.s32 	%r3134, %r3133, 44488;
	sub.s32 	%r3135, %r3130, %r3134;
	mul.lo.s32 	%r3136, %r3135, 48271;
	mul.lo.s32 	%r3137, %r3133, 3399;
	setp.lt.u32 	%p526, %r3136, %r3137;
	xor.b32  	%r3138, %r3137, 2147483647;
	neg.s32 	%r3139, %r3137;
	selp.b32 	%r3140, %r3138, %r3139, %p526;
	add.s32 	%r3141, %r3140, %r3136;
	add.s32 	%r3142, %r3141, -1;
	cvt.rn.f64.u32 	%fd721, %r3142;
	div.rn.f64 	%fd722, %fd721, 0d41DFFFFFFF800000;
	mul.hi.u32 	%r3143, %r3141, -1131474031;
	shr.u32 	%r3144, %r3143, 15;
	mul.lo.s32 	%r3145, %r3144, 44488;
	sub.s32 	%r3146, %r3141, %r3145;
	mul.lo.s32 	%r3147, %r3146, 48271;
	mul.lo.s32 	%r3148, %r3144, 3399;
	setp.lt.u32 	%p527, %r3147, %r3148;
	xor.b32  	%r3149, %r3148, 2147483647;
	neg.s32 	%r3150, %r3148;
	selp.b32 	%r3151, %r3149, %r3150, %p527;
	add.s32 	%r3152, %r3151, %r3147;
	add.s32 	%r3153, %r3152, -1;
	cvt.rn.f64.u32 	%fd723, %r3153;
	div.rn.f64 	%fd724, %fd723, 0d41DFFFFFFF800000;
	mul.f64 	%fd725, %fd724, %fd724;
	fma.rn.f64 	%fd726, %fd722, %fd722, %fd725;
	setp.le.f64 	%p528, %fd726, 0d3FF0000000000000;
	selp.u64 	%rd1232, 1, 0, %p528;
	add.s64 	%rd1233, %rd1231, %rd1232;
	mul.hi.u32 	%r3154, %r3152, -1131474031;
	shr.u32 	%r3155, %r3154, 15;
	mul.lo.s32 	%r3156, %r3155, 44488;
	sub.s32 	%r3157, %r3152, %r3156;
	mul.lo.s32 	%r3158, %r3157, 48271;
	mul.lo.s32 	%r3159, %r3155, 3399;
	setp.lt.u32 	%p529, %r3158, %r3159;
	xor.b32  	%r3160, %r3159, 2147483647;
	neg.s32 	%r3161, %r3159;
	selp.b32 	%r3162, %r3160, %r3161, %p529;
	add.s32 	%r3163, %r3162, %r3158;
	add.s32 	%r3164, %r3163, -1;
	cvt.rn.f64.u32 	%fd727, %r3164;
	div.rn.f64 	%fd728, %fd727, 0d41DFFFFFFF800000;
	mul.hi.u32 	%r3165, %r3163, -1131474031;
	shr.u32 	%r3166, %r3165, 15;
	mul.lo.s32 	%r3167, %r3166, 44488;
	sub.s32 	%r3168, %r3163, %r3167;
	mul.lo.s32 	%r3169, %r3168, 48271;
	mul.lo.s32 	%r3170, %r3166, 3399;
	setp.lt.u32 	%p530, %r3169, %r3170;
	xor.b32  	%r3171, %r3170, 2147483647;
	neg.s32 	%r3172, %r3170;
	selp.b32 	%r3173, %r3171, %r3172, %p530;
	add.s32 	%r3174, %r3173, %r3169;
	add.s32 	%r3175, %r3174, -1;
	cvt.rn.f64.u32 	%fd729, %r3175;
	div.rn.f64 	%fd730, %fd729, 0d41DFFFFFFF800000;
	mul.f64 	%fd731, %fd730, %fd730;
	fma.rn.f64 	%fd732, %fd728, %fd728, %fd731;
	setp.le.f64 	%p531, %fd732, 0d3FF0000000000000;
	selp.u64 	%rd1234, 1, 0, %p531;
	add.s64 	%rd1235, %rd1233, %rd1234;
	mul.hi.u32 	%r3176, %r3174, -1131474031;
	shr.u32 	%r3177, %r3176, 15;
	mul.lo.s32 	%r3178, %r3177, 44488;
	sub.s32 	%r3179, %r3174, %r3178;
	mul.lo.s32 	%r3180, %r3179, 48271;
	mul.lo.s32 	%r3181, %r3177, 3399;
	setp.lt.u32 	%p532, %r3180, %r3181;
	xor.b32  	%r3182, %r3181, 2147483647;
	neg.s32 	%r3183, %r3181;
	selp.b32 	%r3184, %r3182, %r3183, %p532;
	add.s32 	%r3185, %r3184, %r3180;
	add.s32 	%r3186, %r3185, -1;
	cvt.rn.f64.u32 	%fd733, %r3186;
	div.rn.f64 	%fd734, %fd733, 0d41DFFFFFFF800000;
	mul.hi.u32 	%r3187, %r3185, -1131474031;
	shr.u32 	%r3188, %r3187, 15;
	mul.lo.s32 	%r3189, %r3188, 44488;
	sub.s32 	%r3190, %r3185, %r3189;
	mul.lo.s32 	%r3191, %r3190, 48271;
	mul.lo.s32 	%r3192, %r3188, 3399;
	setp.lt.u32 	%p533, %r3191, %r3192;
	xor.b32  	%r3193, %r3192, 2147483647;
	neg.s32 	%r3194, %r3192;
	selp.b32 	%r3195, %r3193, %r3194, %p533;
	add.s32 	%r6146, %r3195, %r3191;
	add.s32 	%r3196, %r6146, -1;
	cvt.rn.f64.u32 	%fd735, %r3196;
	div.rn.f64 	%fd736, %fd735, 0d41DFFFFFFF800000;
	mul.f64 	%fd737, %fd736, %fd736;
	fma.rn.f64 	%fd738, %fd734, %fd734, %fd737;
	setp.le.f64 	%p534, %fd738, 0d3FF0000000000000;
	selp.u64 	%rd1236, 1, 0, %p534;
	add.s64 	%rd2016, %rd1235, %rd1236;
	add.s32 	%r6145, %r6145, 4;
	setp.ne.s32 	%p535, %r6145, %r234;
	@%p535 bra 	$L__BB4_263;
$L__BB4_264:
	setp.eq.s32 	%p536, %r233, 0;
	@%p536 bra 	$L__BB4_268;
	setp.eq.s32 	%p537, %r233, 1;
	mul.hi.u32 	%r3197, %r6146, -1131474031;
	shr.u32 	%r3198, %r3197, 15;
	mul.lo.s32 	%r3199, %r3198, 44488;
	sub.s32 	%r3200, %r6146, %r3199;
	mul.lo.s32 	%r3201, %r3200, 48271;
	mul.lo.s32 	%r3202, %r3198, 3399;
	setp.lt.u32 	%p538, %r3201, %r3202;
	xor.b32  	%r3203, %r3202, 2147483647;
	neg.s32 	%r3204, %r3202;
	selp.b32 	%r3205, %r3203, %r3204, %p538;
	add.s32 	%r3206, %r3205, %r3201;
	add.s32 	%r3207, %r3206, -1;
	cvt.rn.f64.u32 	%fd739, %r3207;
	div.rn.f64 	%fd740, %fd739, 0d41DFFFFFFF800000;
	mul.hi.u32 	%r3208, %r3206, -1131474031;
	shr.u32 	%r3209, %r3208, 15;
	mul.lo.s32 	%r3210, %r3209, 44488;
	sub.s32 	%r3211, %r3206, %r3210;
	mul.lo.s32 	%r3212, %r3211, 48271;
	mul.lo.s32 	%r3213, %r3209, 3399;
	setp.lt.u32 	%p539, %r3212, %r3213;
	xor.b32  	%r3214, %r3213, 2147483647;
	neg.s32 	%r3215, %r3213;
	selp.b32 	%r3216, %r3214, %r3215, %p539;
	add.s32 	%r254, %r3216, %r3212;
	add.s32 	%r3217, %r254, -1;
	cvt.rn.f64.u32 	%fd741, %r3217;
	div.rn.f64 	%fd742, %fd741, 0d41DFFFFFFF800000;
	mul.f64 	%fd743, %fd742, %fd742;
	fma.rn.f64 	%fd744, %fd740, %fd740, %fd743;
	setp.le.f64 	%p540, %fd744, 0d3FF0000000000000;
	selp.u64 	%rd1237, 1, 0, %p540;
	add.s64 	%rd2016, %rd2016, %rd1237;
	@%p537 bra 	$L__BB4_268;
	setp.eq.s32 	%p541, %r233, 2;
	mul.hi.u32 	%r3218, %r254, -1131474031;
	shr.u32 	%r3219, %r3218, 15;
	mul.lo.s32 	%r3220, %r3219, 44488;
	sub.s32 	%r3221, %r254, %r3220;
	mul.lo.s32 	%r3222, %r3221, 48271;
	mul.lo.s32 	%r3223, %r3219, 3399;
	setp.lt.u32 	%p542, %r3222, %r3223;
	xor.b32  	%r3224, %r3223, 2147483647;
	neg.s32 	%r3225, %r3223;
	selp.b32 	%r3226, %r3224, %r3225, %p542;
	add.s32 	%r3227, %r3226, %r3222;
	add.s32 	%r3228, %r3227, -1;
	cvt.rn.f64.u32 	%fd745, %r3228;
	div.rn.f64 	%fd746, %fd745, 0d41DFFFFFFF800000;
	mul.hi.u32 	%r3229, %r3227, -1131474031;
	shr.u32 	%r3230, %r3229, 15;
	mul.lo.s32 	%r3231, %r3230, 44488;
	sub.s32 	%r3232, %r3227, %r3231;
	mul.lo.s32 	%r3233, %r3232, 48271;
	mul.lo.s32 	%r3234, %r3230, 3399;
	setp.lt.u32 	%p543, %r3233, %r3234;
	xor.b32  	%r3235, %r3234, 2147483647;
	neg.s32 	%r3236, %r3234;
	selp.b32 	%r3237, %r3235, %r3236, %p543;
	add.s32 	%r255, %r3237, %r3233;
	add.s32 	%r3238, %r255, -1;
	cvt.rn.f64.u32 	%fd747, %r3238;
	div.rn.f64 	%fd748, %fd747, 0d41DFFFFFFF800000;
	mul.f64 	%fd749, %fd748, %fd748;
	fma.rn.f64 	%fd750, %fd746, %fd746, %fd749;
	setp.le.f64 	%p544, %fd750, 0d3FF0000000000000;
	selp.u64 	%rd1238, 1, 0, %p544;
	add.s64 	%rd2016, %rd2016, %rd1238;
	@%p541 bra 	$L__BB4_268;
	mul.hi.u32 	%r3239, %r255, -1131474031;
	shr.u32 	%r3240, %r3239, 15;
	mul.lo.s32 	%r3241, %r3240, 44488;
	sub.s32 	%r3242, %r255, %r3241;
	mul.lo.s32 	%r3243, %r3242, 48271;
	mul.lo.s32 	%r3244, %r3240, 3399;
	setp.lt.u32 	%p545, %r3243, %r3244;
	xor.b32  	%r3245, %r3244, 2147483647;
	neg.s32 	%r3246, %r3244;
	selp.b32 	%r3247, %r3245, %r3246, %p545;
	add.s32 	%r3248, %r3247, %r3243;
	add.s32 	%r3249, %r3248, -1;
	cvt.rn.f64.u32 	%fd751, %r3249;
	div.rn.f64 	%fd752, %fd751, 0d41DFFFFFFF800000;
	mul.hi.u32 	%r3250, %r3248, -1131474031;
	shr.u32 	%r3251, %r3250, 15;
	mul.lo.s32 	%r3252, %r3251, 44488;
	sub.s32 	%r3253, %r3248, %r3252;
	mul.lo.s32 	%r3254, %r3253, 48271;
	mul.lo.s32 	%r3255, %r3251, 3399;
	setp.lt.u32 	%p546, %r3254, %r3255;
	xor.b32  	%r3256, %r3255, 2147483647;
	neg.s32 	%r3257, %r3255;
	selp.b32 	%r3258, %r3256, %r3257, %p546;
	add.s32 	%r3259, %r3258, %r3254;
	add.s32 	%r3260, %r3259, -1;
	cvt.rn.f64.u32 	%fd753, %r3260;
	div.rn.f64 	%fd754, %fd753, 0d41DFFFFFFF800000;
	mul.f64 	%fd755, %fd754, %fd754;
	fma.rn.f64 	%fd756, %fd752, %fd752, %fd755;
	setp.le.f64 	%p547, %fd756, 0d3FF0000000000000;
	selp.u64 	%rd1239, 1, 0, %p547;
	add.s64 	%rd2016, %rd2016, %rd1239;
$L__BB4_268:
	cvt.u32.u64 	%r256, %rd2016;
	shl.b32 	%r257, %r425, 10;
	add.s32 	%r258, %r257, %r236;
	setp.eq.s32 	%p548, %r258, 0;
	mov.b64 	%rd2020, 1;
	@%p548 bra 	$L__BB4_273;
	cvt.s64.s32 	%rd2018, %r258;
	mov.b64 	%rd2019, 48271;
	mov.b64 	%rd2020, 1;
$L__BB4_270:
	and.b64  	%rd1243, %rd2018, 1;
	setp.eq.b64 	%p549, %rd1243, 1;
	not.pred 	%p550, %p549;
	@%p550 bra 	$L__BB4_272;
	mul.lo.s64 	%rd1244, %rd2020, %rd2019;
	mul.hi.u64 	%rd1245, %rd1244, 8589934597;
	sub.s64 	%rd1246, %rd1244, %rd1245;
	shr.u64 	%rd1247, %rd1246, 1;
	add.s64 	%rd1248, %rd1247, %rd1245;
	shr.u64 	%rd1249, %rd1248, 30;
	mul.lo.s64 	%rd1250, %rd1249, 2147483647;
	sub.s64 	%rd2020, %rd1244, %rd1250;
$L__BB4_272:
	shr.u64 	%rd352, %rd2018, 1;
	mul.lo.s64 	%rd1251, %rd2019, %rd2019;
	mul.hi.u64 	%rd1252, %rd1251, -9223372032559808509;
	shr.u64 	%rd1253, %rd1252, 30;
	mul.lo.s64 	%rd1254, %rd1253, 2147483647;
	sub.s64 	%rd2019, %rd1251, %rd1254;
	setp.gt.u64 	%p551, %rd2018, 1;
	mov.u64 	%rd2018, %rd352;
	@%p551 bra 	$L__BB4_270;
$L__BB4_273:
	setp.lt.u32 	%p552, %r232, 3;
	mul.lo.s64 	%rd1257, %rd2020, %rd36;
	mul.hi.u64 	%rd1258, %rd1257, 8589934597;
	sub.s64 	%rd1259, %rd1257, %rd1258;
	shr.u64 	%rd1260, %rd1259, 1;
	add.s64 	%rd1261, %rd1260, %rd1258;
	shr.u64 	%rd1262, %rd1261, 30;
	cvt.u32.u64 	%r3261, %rd1262;
	mov.b64 	%rd1263, 2147483647;
	cvt.u32.u64 	%r3262, %rd1263;
	mul.lo.s32 	%r3263, %r3261, %r3262;
	cvt.u32.u64 	%r3264, %rd1257;
	sub.s32 	%r6149, %r3264, %r3263;
	mov.b64 	%rd2025, 0;
	@%p552 bra 	$L__BB4_276;
	mov.b32 	%r6148, 0;
	mov.b64 	%rd2025, 0;
$L__BB4_275:
	mul.hi.u32 	%r3266, %r6149, -1131474031;
	shr.u32 	%r3267, %r3266, 15;
	mul.lo.s32 	%r3268, %r3267, 44488;
	sub.s32 	%r3269, %r6149, %r3268;
	mul.lo.s32 	%r3270, %r3269, 48271;
	mul.lo.s32 	%r3271, %r3267, 3399;
	setp.lt.u32 	%p553, %r3270, %r3271;
	xor.b32  	%r3272, %r3271, 2147483647;
	neg.s32 	%r3273, %r3271;
	selp.b32 	%r3274, %r3272, %r3273, %p553;
	add.s32 	%r3275, %r3274, %r3270;
	add.s32 	%r3276, %r3275, -1;
	cvt.rn.f64.u32 	%fd757, %r3276;
	div.rn.f64 	%fd758, %fd757, 0d41DFFFFFFF800000;
	mul.hi.u32 	%r3277, %r3275, -1131474031;
	shr.u32 	%r3278, %r3277, 15;
	mul.lo.s32 	%r3279, %r3278, 44488;
	sub.s32 	%r3280, %r3275, %r3279;
	mul.lo.s32 	%r3281, %r3280, 48271;
	mul.lo.s32 	%r3282, %r3278, 3399;
	setp.lt.u32 	%p554, %r3281, %r3282;
	xor.b32  	%r3283, %r3282, 2147483647;
	neg.s32 	%r3284, %r3282;
	selp.b32 	%r3285, %r3283, %r3284, %p554;
	add.s32 	%r3286, %r3285, %r3281;
	add.s32 	%r3287, %r3286, -1;
	cvt.rn.f64.u32 	%fd759, %r3287;
	div.rn.f64 	%fd760, %fd759, 0d41DFFFFFFF800000;
	mul.f64 	%fd761, %fd760, %fd760;
	fma.rn.f64 	%fd762, %fd758, %fd758, %fd761;
	setp.le.f64 	%p555, %fd762, 0d3FF0000000000000;
	selp.u64 	%rd1265, 1, 0, %p555;
	add.s64 	%rd1266, %rd2025, %rd1265;
	mul.hi.u32 	%r3288, %r3286, -1131474031;
	shr.u32 	%r3289, %r3288, 15;
	mul.lo.s32 	%r3290, %r3289, 44488;
	sub.s32 	%r3291, %r3286, %r3290;
	mul.lo.s32 	%r3292, %r3291, 48271;
	mul.lo.s32 	%r3293, %r3289, 3399;
	setp.lt.u32 	%p556, %r3292, %r3293;
	xor.b32  	%r3294, %r3293, 2147483647;
	neg.s32 	%r3295, %r3293;
	selp.b32 	%r3296, %r3294, %r3295, %p556;
	add.s32 	%r3297, %r3296, %r3292;
	add.s32 	%r3298, %r3297, -1;
	cvt.rn.f64.u32 	%fd763, %r3298;
	div.rn.f64 	%fd764, %fd763, 0d41DFFFFFFF800000;
	mul.hi.u32 	%r3299, %r3297, -1131474031;
	shr.u32 	%r3300, %r3299, 15;
	mul.lo.s32 	%r3301, %r3300, 44488;
	sub.s32 	%r3302, %r3297, %r3301;
	mul.lo.s32 	%r3303, %r3302, 48271;
	mul.lo.s32 	%r3304, %r3300, 3399;
	setp.lt.u32 	%p557, %r3303, %r3304;
	xor.b32  	%r3305, %r3304, 2147483647;
	neg.s32 	%r3306, %r3304;
	selp.b32 	%r3307, %r3305, %r3306, %p557;
	add.s32 	%r3308, %r3307, %r3303;
	add.s32 	%r3309, %r3308, -1;
	cvt.rn.f64.u32 	%fd765, %r3309;
	div.rn.f64 	%fd766, %fd765, 0d41DFFFFFFF800000;
	mul.f64 	%fd767, %fd766, %fd766;
	fma.rn.f64 	%fd768, %fd764, %fd764, %fd767;
	setp.le.f64 	%p558, %fd768, 0d3FF0000000000000;
	selp.u64 	%rd1267, 1, 0, %p558;
	add.s64 	%rd1268, %rd1266, %rd1267;
	mul.hi.u32 	%r3310, %r3308, -1131474031;
	shr.u32 	%r3311, %r3310, 15;
	mul.lo.s32 	%r3312, %r3311, 44488;
	sub.s32 	%r3313, %r3308, %r3312;
	mul.lo.s32 	%r3314, %r3313, 48271;
	mul.lo.s32 	%r3315, %r3311, 3399;
	setp.lt.u32 	%p559, %r3314, %r3315;
	xor.b32  	%r3316, %r3315, 2147483647;
	neg.s32 	%r3317, %r3315;
	selp.b32 	%r3318, %r3316, %r3317, %p559;
	add.s32 	%r3319, %r3318, %r3314;
	add.s32 	%r3320, %r3319, -1;
	cvt.rn.f64.u32 	%fd769, %r3320;
	div.rn.f64 	%fd770, %fd769, 0d41DFFFFFFF800000;
	mul.hi.u32 	%r3321, %r3319, -1131474031;
	shr.u32 	%r3322, %r3321, 15;
	mul.lo.s32 	%r3323, %r3322, 44488;
	sub.s32 	%r3324, %r3319, %r3323;
	mul.lo.s32 	%r3325, %r3324, 48271;
	mul.lo.s32 	%r3326, %r3322, 3399;
	setp.lt.u32 	%p560, %r3325, %r3326;
	xor.b32  	%r3327, %r3326, 2147483647;
	neg.s32 	%r3328, %r3326;
	selp.b32 	%r3329, %r3327, %r3328, %p560;
	add.s32 	%r3330, %r3329, %r3325;
	add.s32 	%r3331, %r3330, -1;
	cvt.rn.f64.u32 	%fd771, %r3331;
	div.rn.f64 	%fd772, %fd771, 0d41DFFFFFFF800000;
	mul.f64 	%fd773, %fd772, %fd772;
	fma.rn.f64 	%fd774, %fd770, %fd770, %fd773;
	setp.le.f64 	%p561, %fd774, 0d3FF0000000000000;
	selp.u64 	%rd1269, 1, 0, %p561;
	add.s64 	%rd1270, %rd1268, %rd1269;
	mul.hi.u32 	%r3332, %r3330, -1131474031;
	shr.u32 	%r3333, %r3332, 15;
	mul.lo.s32 	%r3334, %r3333, 44488;
	sub.s32 	%r3335, %r3330, %r3334;
	mul.lo.s32 	%r3336, %r3335, 48271;
	mul.lo.s32 	%r3337, %r3333, 3399;
	setp.lt.u32 	%p562, %r3336, %r3337;
	xor.b32  	%r3338, %r3337, 2147483647;
	neg.s32 	%r3339, %r3337;
	selp.b32 	%r3340, %r3338, %r3339, %p562;
	add.s32 	%r3341, %r3340, %r3336;
	add.s32 	%r3342, %r3341, -1;
	cvt.rn.f64.u32 	%fd775, %r3342;
	div.rn.f64 	%fd776, %fd775, 0d41DFFFFFFF800000;
	mul.hi.u32 	%r3343, %r3341, -1131474031;
	shr.u32 	%r3344, %r3343, 15;
	mul.lo.s32 	%r3345, %r3344, 44488;
	sub.s32 	%r3346, %r3341, %r3345;
	mul.lo.s32 	%r3347, %r3346, 48271;
	mul.lo.s32 	%r3348, %r3344, 3399;
	setp.lt.u32 	%p563, %r3347, %r3348;
	xor.b32  	%r3349, %r3348, 2147483647;
	neg.s32 	%r3350, %r3348;
	selp.b32 	%r3351, %r3349, %r3350, %p563;
	add.s32 	%r6149, %r3351, %r3347;
	add.s32 	%r3352, %r6149, -1;
	cvt.rn.f64.u32 	%fd777, %r3352;
	div.rn.f64 	%fd778, %fd777, 0d41DFFFFFFF800000;
	mul.f64 	%fd779, %fd778, %fd778;
	fma.rn.f64 	%fd780, %fd776, %fd776, %fd779;
	setp.le.f64 	%p564, %fd780, 0d3FF0000000000000;
	selp.u64 	%rd1271, 1, 0, %p564;
	add.s64 	%rd2025, %rd1270, %rd1271;
	add.s32 	%r6148, %r6148, 4;
	setp.ne.s32 	%p565, %r6148, %r234;
	@%p565 bra 	$L__BB4_275;
$L__BB4_276:
	setp.eq.s32 	%p566, %r233, 0;
	@%p566 bra 	$L__BB4_280;
	setp.eq.s32 	%p567, %r233, 1;
	mul.hi.u32 	%r3353, %r6149, -1131474031;
	shr.u32 	%r3354, %r3353, 15;
	mul.lo.s32 	%r3355, %r3354, 44488;
	sub.s32 	%r3356, %r6149, %r3355;
	mul.lo.s32 	%r3357, %r3356, 48271;
	mul.lo.s32 	%r3358, %r3354, 3399;
	setp.lt.u32 	%p568, %r3357, %r3358;
	xor.b32  	%r3359, %r3358, 2147483647;
	neg.s32 	%r3360, %r3358;
	selp.b32 	%r3361, %r3359, %r3360, %p568;
	add.s32 	%r3362, %r3361, %r3357;
	add.s32 	%r3363, %r3362, -1;
	cvt.rn.f64.u32 	%fd781, %r3363;
	div.rn.f64 	%fd782, %fd781, 0d41DFFFFFFF800000;
	mul.hi.u32 	%r3364, %r3362, -1131474031;
	shr.u32 	%r3365, %r3364, 15;
	mul.lo.s32 	%r3366, %r3365, 44488;
	sub.s32 	%r3367, %r3362, %r3366;
	mul.lo.s32 	%r3368, %r3367, 48271;
	mul.lo.s32 	%r3369, %r3365, 3399;
	setp.lt.u32 	%p569, %r3368, %r3369;
	xor.b32  	%r3370, %r3369, 2147483647;
	neg.s32 	%r3371, %r3369;
	selp.b32 	%r3372, %r3370, %r3371, %p569;
	add.s32 	%r265, %r3372, %r3368;
	add.s32 	%r3373, %r265, -1;
	cvt.rn.f64.u32 	%fd783, %r3373;
	div.rn.f64 	%fd784, %fd783, 0d41DFFFFFFF800000;
	mul.f64 	%fd785, %fd784, %fd784;
	fma.rn.f64 	%fd786, %fd782, %fd782, %fd785;
	setp.le.f64 	%p570, %fd786, 0d3FF0000000000000;
	selp.u64 	%rd1272, 1, 0, %p570;
	add.s64 	%rd2025, %rd2025, %rd1272;
	@%p567 bra 	$L__BB4_280;
	setp.eq.s32 	%p571, %r233, 2;
	mul.hi.u32 	%r3374, %r265, -1131474031;
	shr.u32 	%r3375, %r3374, 15;
	mul.lo.s32 	%r3376, %r3375, 44488;
	sub.s32 	%r3377, %r265, %r3376;
	mul.lo.s32 	%r3378, %r3377, 48271;
	mul.lo.s32 	%r3379, %r3375, 3399;
	setp.lt.u32 	%p572, %r3378, %r3379;
	xor.b32  	%r3380, %r3379, 2147483647;
	neg.s32 	%r3381, %r3379;
	selp.b32 	%r3382, %r3380, %r3381, %p572;
	add.s32 	%r3383, %r3382, %r3378;
	add.s32 	%r3384, %r3383, -1;
	cvt.rn.f64.u32 	%fd787, %r3384;
	div.rn.f64 	%fd788, %fd787, 0d41DFFFFFFF800000;
	mul.hi.u32 	%r3385, %r3383, -1131474031;
	shr.u32 	%r3386, %r3385, 15;
	mul.lo.s32 	%r3387, %r3386, 44488;
	sub.s32 	%r3388, %r3383, %r3387;
	mul.lo.s32 	%r3389, %r3388, 48271;
	mul.lo.s32 	%r3390, %r3386, 3399;
	setp.lt.u32 	%p573, %r3389, %r3390;
	xor.b32  	%r3391, %r3390, 2147483647;
	neg.s32 	%r3392, %r3390;
	selp.b32 	%r3393, %r3391, %r3392, %p573;
	add.s32 	%r266, %r3393, %r3389;
	add.s32 	%r3394, %r266, -1;
	cvt.rn.f64.u32 	%fd789, %r3394;
	div.rn.f64 	%fd790, %fd789, 0d41DFFFFFFF800000;
	mul.f64 	%fd791, %fd790, %fd790;
	fma.rn.f64 	%fd792, %fd788, %fd788, %fd791;
	setp.le.f64 	%p574, %fd792, 0d3FF0000000000000;
	selp.u64 	%rd1273, 1, 0, %p574;
	add.s64 	%rd2025, %rd2025, %rd1273;
	@%p571 bra 	$L__BB4_280;
	mul.hi.u32 	%r3395, %r266, -1131474031;
	shr.u32 	%r3396, %r3395, 15;
	mul.lo.s32 	%r3397, %r3396, 44488;
	sub.s32 	%r3398, %r266, %r3397;
	mul.lo.s32 	%r3399, %r3398, 48271;
	mul.lo.s32 	%r3400, %r3396, 3399;
	setp.lt.u32 	%p575, %r3399, %r3400;
	xor.b32  	%r3401, %r3400, 2147483647;
	neg.s32 	%r3402, %r3400;
	selp.b32 	%r3403, %r3401, %r3402, %p575;
	add.s32 	%r3404, %r3403, %r3399;
	add.s32 	%r3405, %r3404, -1;
	cvt.rn.f64.u32 	%fd793, %r3405;
	div.rn.f64 	%fd794, %fd793, 0d41DFFFFFFF800000;
	mul.hi.u32 	%r3406, %r3404, -1131474031;
	shr.u32 	%r3407, %r3406, 15;
	mul.lo.s32 	%r3408, %r3407, 44488;
	sub.s32 	%r3409, %r3404, %r3408;
	mul.lo.s32 	%r3410, %r3409, 48271;
	mul.lo.s32 	%r3411, %r3407, 3399;
	setp.lt.u32 	%p576, %r3410, %r3411;
	xor.b32  	%r3412, %r3411, 2147483647;
	neg.s32 	%r3413, %r3411;
	selp.b32 	%r3414, %r3412, %r3413, %p576;
	add.s32 	%r3415, %r3414, %r3410;
	add.s32 	%r3416, %r3415, -1;
	cvt.rn.f64.u32 	%fd795, %r3416;
	div.rn.f64 	%fd796, %fd795, 0d41DFFFFFFF800000;
	mul.f64 	%fd797, %fd796, %fd796;
	fma.rn.f64 	%fd798, %fd794, %fd794, %fd797;
	setp.le.f64 	%p577, %fd798, 0d3FF0000000000000;
	selp.u64 	%rd1274, 1, 0, %p577;
	add.s64 	%rd2025, %rd2025, %rd1274;
$L__BB4_280:
	cvt.u32.u64 	%r267, %rd2025;
	add.s32 	%r268, %r258, %r246;
	setp.eq.s32 	%p578, %r268, 0;
	mov.b64 	%rd2029, 1;
	@%p578 bra 	$L__BB4_285;
	cvt.s64.s32 	%rd2027, %r268;
	mov.b64 	%rd2028, 48271;
	mov.b64 	%rd2029, 1;
$L__BB4_282:
	and.b64  	%rd1278, %rd2027, 1;
	setp.eq.b64 	%p579, %rd1278, 1;
	not.pred 	%p580, %p579;
	@%p580 bra 	$L__BB4_284;
	mul.lo.s64 	%rd1279, %rd2029, %rd2028;
	mul.hi.u64 	%rd1280, %rd1279, 8589934597;
	sub.s64 	%rd1281, %rd1279, %rd1280;
	shr.u64 	%rd1282, %rd1281, 1;
	add.s64 	%rd1283, %rd1282, %rd1280;
	shr.u64 	%rd1284, %rd1283, 30;
	mul.lo.s64 	%rd1285, %rd1284, 2147483647;
	sub.s64 	%rd2029, %rd1279, %rd1285;
$L__BB4_284:
	shr.u64 	%rd369, %rd2027, 1;
	mul.lo.s64 	%rd1286, %rd2028, %rd2028;
	mul.hi.u64 	%rd1287, %rd1286, -9223372032559808509;
	shr.u64 	%rd1288, %rd1287, 30;
	mul.lo.s64 	%rd1289, %rd1288, 2147483647;
	sub.s64 	%rd2028, %rd1286, %rd1289;
	setp.gt.u64 	%p581, %rd2027, 1;
	mov.u64 	%rd2027, %rd369;
	@%p581 bra 	$L__BB4_282;
$L__BB4_285:
	setp.lt.u32 	%p582, %r232, 3;
	mul.lo.s64 	%rd1292, %rd2029, %rd36;
	mul.hi.u64 	%rd1293, %rd1292, 8589934597;
	sub.s64 	%rd1294, %rd1292, %rd1293;
	shr.u64 	%rd1295, %rd1294, 1;
	add.s64 	%rd1296, %rd1295, %rd1293;
	shr.u64 	%rd1297, %rd1296, 30;
	cvt.u32.u64 	%r3417, %rd1297;
	mov.b64 	%rd1298, 2147483647;
	cvt.u32.u64 	%r3418, %rd1298;
	mul.lo.s32 	%r3419, %r3417, %r3418;
	cvt.u32.u64 	%r3420, %rd1292;
	sub.s32 	%r6152, %r3420, %r3419;
	mov.b64 	%rd2034, 0;
	@%p582 bra 	$L__BB4_288;
	mov.b32 	%r6151, 0;
	mov.b64 	%rd2034, 0;
$L__BB4_287:
	mul.hi.u32 	%r3422, %r6152, -1131474031;
	shr.u32 	%r3423, %r3422, 15;
	mul.lo.s32 	%r3424, %r3423, 44488;
	sub.s32 	%r3425, %r6152, %r3424;
	mul.lo.s32 	%r3426, %r3425, 48271;
	mul.lo.s32 	%r3427, %r3423, 3399;
	setp.lt.u32 	%p583, %r3426, %r3427;
	xor.b32  	%r3428, %r3427, 2147483647;
	neg.s32 	%r3429, %r3427;
	selp.b32 	%r3430, %r3428, %r3429, %p583;
	add.s32 	%r3431, %r3430, %r3426;
	add.s32 	%r3432, %r3431, -1;
	cvt.rn.f64.u32 	%fd799, %r3432;
	div.rn.f64 	%fd800, %fd799, 0d41DFFFFFFF800000;
	mul.hi.u32 	%r3433, %r3431, -1131474031;
	shr.u32 	%r3434, %r3433, 15;
	mul.lo.s32 	%r3435, %r3434, 44488;
	sub.s32 	%r3436, %r3431, %r3435;
	mul.lo.s32 	%r3437, %r3436, 48271;
	mul.lo.s32 	%r3438, %r3434, 3399;
	setp.lt.u32 	%p584, %r3437, %r3438;
	xor.b32  	%r3439, %r3438, 2147483647;
	neg.s32 	%r3440, %r3438;
	selp.b32 	%r3441, %r3439, %r3440, %p584;
	add.s32 	%r3442, %r3441, %r3437;
	add.s32 	%r3443, %r3442, -1;
	cvt.rn.f64.u32 	%fd801, %r3443;
	div.rn.f64 	%fd802, %fd801, 0d41DFFFFFFF800000;
	mul.f64 	%fd803, %fd802, %fd802;
	fma.rn.f64 	%fd804, %fd800, %fd800, %fd803;
	setp.le.f64 	%p585, %fd804, 0d3FF0000000000000;
	selp.u64 	%rd1300, 1, 0, %p585;
	add.s64 	%rd1301, %rd2034, %rd1300;
	mul.hi.u32 	%r3444, %r3442, -1131474031;
	shr.u32 	%r3445, %r3444, 15;
	mul.lo.s32 	%r3446, %r3445, 44488;
	sub.s32 	%r3447, %r3442, %r3446;
	mul.lo.s32 	%r3448, %r3447, 48271;
	mul.lo.s32 	%r3449, %r3445, 3399;
	setp.lt.u32 	%p586, %r3448, %r3449;
	xor.b32  	%r3450, %r3449, 2147483647;
	neg.s32 	%r3451, %r3449;
	selp.b32 	%r3452, %r3450, %r3451, %p586;
	add.s32 	%r3453, %r3452, %r3448;
	add.s32 	%r3454, %r3453, -1;
	cvt.rn.f64.u32 	%fd805, %r3454;
	div.rn.f64 	%fd806, %fd805, 0d41DFFFFFFF800000;
	mul.hi.u32 	%r3455, %r3453, -1131474031;
	shr.u32 	%r3456, %r3455, 15;
	mul.lo.s32 	%r3457, %r3456, 44488;
	sub.s32 	%r3458, %r3453, %r3457;
	mul.lo.s32 	%r3459, %r3458, 48271;
	mul.lo.s32 	%r3460, %r3456, 3399;
	setp.lt.u32 	%p587, %r3459, %r3460;
	xor.b32  	%r3461, %r3460, 2147483647;
	neg.s32 	%r3462, %r3460;
	selp.b32 	%r3463, %r3461, %r3462, %p587;
	add.s32 	%r3464, %r3463, %r3459;
	add.s32 	%r3465, %r3464, -1;
	cvt.rn.f64.u32 	%fd807, %r3465;
	div.rn.f64 	%fd808, %fd807, 0d41DFFFFFFF800000;
	mul.f64 	%fd809, %fd808, %fd808;
	fma.rn.f64 	%fd810, %fd806, %fd806, %fd809;
	setp.le.f64 	%p588, %fd810, 0d3FF0000000000000;
	selp.u64 	%rd1302, 1, 0, %p588;
	add.s64 	%rd1303, %rd1301, %rd1302;
	mul.hi.u32 	%r3466, %r3464, -1131474031;
	shr.u32 	%r3467, %r3466, 15;
	mul.lo.s32 	%r3468, %r3467, 44488;
	sub.s32 	%r3469, %r3464, %r3468;
	mul.lo.s32 	%r3470, %r3469, 48271;
	mul.lo.s32 	%r3471, %r3467, 3399;
	setp.lt.u32 	%p589, %r3470, %r3471;
	xor.b32  	%r3472, %r3471, 2147483647;
	neg.s32 	%r3473, %r3471;
	selp.b32 	%r3474, %r3472, %r3473, %p589;
	add.s32 	%r3475, %r3474, %r3470;
	add.s32 	%r3476, %r3475, -1;
	cvt.rn.f64.u32 	%fd811, %r3476;
	div.rn.f64 	%fd812, %fd811, 0d41DFFFFFFF800000;
	mul.hi.u32 	%r3477, %r3475, -1131474031;
	shr.u32 	%r3478, %r3477, 15;
	mul.lo.s32 	%r3479, %r3478, 44488;
	sub.s32 	%r3480, %r3475, %r3479;
	mul.lo.s32 	%r3481, %r3480, 48271;
	mul.lo.s32 	%r3482, %r3478, 3399;
	setp.lt.u32 	%p590, %r3481, %r3482;
	xor.b32  	%r3483, %r3482, 2147483647;
	neg.s32 	%r3484, %r3482;
	selp.b32 	%r3485, %r3483, %r3484, %p590;
	add.s32 	%r3486, %r3485, %r3481;
	add.s32 	%r3487, %r3486, -1;
	cvt.rn.f64.u32 	%fd813, %r3487;
	div.rn.f64 	%fd814, %fd813, 0d41DFFFFFFF800000;
	mul.f64 	%fd815, %fd814, %fd814;
	fma.rn.f64 	%fd816, %fd812, %fd812, %fd815;
	setp.le.f64 	%p591, %fd816, 0d3FF0000000000000;
	selp.u64 	%rd1304, 1, 0, %p591;
	add.s64 	%rd1305, %rd1303, %rd1304;
	mul.hi.u32 	%r3488, %r3486, -1131474031;
	shr.u32 	%r3489, %r3488, 15;
	mul.lo.s32 	%r3490, %r3489, 44488;
	sub.s32 	%r3491, %r3486, %r3490;
	mul.lo.s32 	%r3492, %r3491, 48271;
	mul.lo.s32 	%r3493, %r3489, 3399;
	setp.lt.u32 	%p592, %r3492, %r3493;
	xor.b32  	%r3494, %r3493, 2147483647;
	neg.s32 	%r3495, %r3493;
	selp.b32 	%r3496, %r3494, %r3495, %p592;
	add.s32 	%r3497, %r3496, %r3492;
	add.s32 	%r3498, %r3497, -1;
	cvt.rn.f64.u32 	%fd817, %r3498;
	div.rn.f64 	%fd818, %fd817, 0d41DFFFFFFF800000;
	mul.hi.u32 	%r3499, %r3497, -1131474031;
	shr.u32 	%r3500, %r3499, 15;
	mul.lo.s32 	%r3501, %r3500, 44488;
	sub.s32 	%r3502, %r3497, %r3501;
	mul.lo.s32 	%r3503, %r3502, 48271;
	mul.lo.s32 	%r3504, %r3500, 3399;
	setp.lt.u32 	%p593, %r3503, %r3504;
	xor.b32  	%r3505, %r3504, 2147483647;
	neg.s32 	%r3506, %r3504;
	selp.b32 	%r3507, %r3505, %r3506, %p593;
	add.s32 	%r6152, %r3507, %r3503;
	add.s32 	%r3508, %r6152, -1;
	cvt.rn.f64.u32 	%fd819, %r3508;
	div.rn.f64 	%fd820, %fd819, 0d41DFFFFFFF800000;
	mul.f64 	%fd821, %fd820, %fd820;
	fma.rn.f64 	%fd822, %fd818, %fd818, %fd821;
	setp.le.f64 	%p594, %fd822, 0d3FF0000000000000;
	selp.u64 	%rd1306, 1, 0, %p594;
	add.s64 	%rd2034, %rd1305, %rd1306;
	add.s32 	%r6151, %r6151, 4;
	setp.ne.s32 	%p595, %r6151, %r234;
	@%p595 bra 	$L__BB4_287;
$L__BB4_288:
	setp.eq.s32 	%p596, %r233, 0;
	@%p596 bra 	$L__BB4_292;
	setp.eq.s32 	%p597, %r233, 1;
	mul.hi.u32 	%r3509, %r6152, -1131474031;
	shr.u32 	%r3510, %r3509, 15;
	mul.lo.s32 	%r3511, %r3510, 44488;
	sub.s32 	%r3512, %r6152, %r3511;
	mul.lo.s32 	%r3513, %r3512, 48271;
	mul.lo.s32 	%r3514, %r3510, 3399;
	setp.lt.u32 	%p598, %r3513, %r3514;
	xor.b32  	%r3515, %r3514, 2147483647;
	neg.s32 	%r3516, %r3514;
	selp.b32 	%r3517, %r3515, %r3516, %p598;
	add.s32 	%r3518, %r3517, %r3513;
	add.s32 	%r3519, %r3518, -1;
	cvt.rn.f64.u32 	%fd823, %r3519;
	div.rn.f64 	%fd824, %fd823, 0d41DFFFFFFF800000;
	mul.hi.u32 	%r3520, %r3518, -1131474031;
	shr.u32 	%r3521, %r3520, 15;
	mul.lo.s32 	%r3522, %r3521, 44488;
	sub.s32 	%r3523, %r3518, %r3522;
	mul.lo.s32 	%r3524, %r3523, 48271;
	mul.lo.s32 	%r3525, %r3521, 3399;
	setp.lt.u32 	%p599, %r3524, %r3525;
	xor.b32  	%r3526, %r3525, 2147483647;
	neg.s32 	%r3527, %r3525;
	selp.b32 	%r3528, %r3526, %r3527, %p599;
	add.s32 	%r275, %r3528, %r3524;
	add.s32 	%r3529, %r275, -1;
	cvt.rn.f64.u32 	%fd825, %r3529;
	div.rn.f64 	%fd826, %fd825, 0d41DFFFFFFF800000;
	mul.f64 	%fd827, %fd826, %fd826;
	fma.rn.f64 	%fd828, %fd824, %fd824, %fd827;
	setp.le.f64 	%p600, %fd828, 0d3FF0000000000000;
	selp.u64 	%rd1307, 1, 0, %p600;
	add.s64 	%rd2034, %rd2034, %rd1307;
	@%p597 bra 	$L__BB4_292;
	setp.eq.s32 	%p601, %r233, 2;
	mul.hi.u32 	%r3530, %r275, -1131474031;
	shr.u32 	%r3531, %r3530, 15;
	mul.lo.s32 	%r3532, %r3531, 44488;
	sub.s32 	%r3533, %r275, %r3532;
	mul.lo.s32 	%r3534, %r3533, 48271;
	mul.lo.s32 	%r3535, %r3531, 3399;
	setp.lt.u32 	%p602, %r3534, %r3535;
	xor.b32  	%r3536, %r3535, 2147483647;
	neg.s32 	%r3537, %r3535;
	selp.b32 	%r3538, %r3536, %r3537, %p602;
	add.s32 	%r3539, %r3538, %r3534;
	add.s32 	%r3540, %r3539, -1;
	cvt.rn.f64.u32 	%fd829, %r3540;
	div.rn.f64 	%fd830, %fd829, 0d41DFFFFFFF800000;
	mul.hi.u32 	%r3541, %r3539, -1131474031;
	shr.u32 	%r3542, %r3541, 15;
	mul.lo.s32 	%r3543, %r3542, 44488;
	sub.s32 	%r3544, %r3539, %r3543;
	mul.lo.s32 	%r3545, %r3544, 48271;
	mul.lo.s32 	%r3546, %r3542, 3399;
	setp.lt.u32 	%p603, %r3545, %r3546;
	xor.b32  	%r3547, %r3546, 2147483647;
	neg.s32 	%r3548, %r3546;
	selp.b32 	%r3549, %r3547, %r3548, %p603;
	add.s32 	%r276, %r3549, %r3545;
	add.s32 	%r3550, %r276, -1;
	cvt.rn.f64.u32 	%fd831, %r3550;
	div.rn.f64 	%fd832, %fd831, 0d41DFFFFFFF800000;
	mul.f64 	%fd833, %fd832, %fd832;
	fma.rn.f64 	%fd834, %fd830, %fd830, %fd833;
	setp.le.f64 	%p604, %fd834, 0d3FF0000000000000;
	selp.u64 	%rd1308, 1, 0, %p604;
	add.s64 	%rd2034, %rd2034, %rd1308;
	@%p601 bra 	$L__BB4_292;
	mul.hi.u32 	%r3551, %r276, -1131474031;
	shr.u32 	%r3552, %r3551, 15;
	mul.lo.s32 	%r3553, %r3552, 44488;
	sub.s32 	%r3554, %r276, %r3553;
	mul.lo.s32 	%r3555, %r3554, 48271;
	mul.lo.s32 	%r3556, %r3552, 3399;
	setp.lt.u32 	%p605, %r3555, %r3556;
	xor.b32  	%r3557, %r3556, 2147483647;
	neg.s32 	%r3558, %r3556;
	selp.b32 	%r3559, %r3557, %r3558, %p605;
	add.s32 	%r3560, %r3559, %r3555;
	add.s32 	%r3561, %r3560, -1;
	cvt.rn.f64.u32 	%fd835, %r3561;
	div.rn.f64 	%fd836, %fd835, 0d41DFFFFFFF800000;
	mul.hi.u32 	%r3562, %r3560, -1131474031;
	shr.u32 	%r3563, %r3562, 15;
	mul.lo.s32 	%r3564, %r3563, 44488;
	sub.s32 	%r3565, %r3560, %r3564;
	mul.lo.s32 	%r3566, %r3565, 48271;
	mul.lo.s32 	%r3567, %r3563, 3399;
	setp.lt.u32 	%p606, %r3566, %r3567;
	xor.b32  	%r3568, %r3567, 2147483647;
	neg.s32 	%r3569, %r3567;
	selp.b32 	%r3570, %r3568, %r3569, %p606;
	add.s32 	%r3571, %r3570, %r3566;
	add.s32 	%r3572, %r3571, -1;
	cvt.rn.f64.u32 	%fd837, %r3572;
	div.rn.f64 	%fd838, %fd837, 0d41DFFFFFFF800000;
	mul.f64 	%fd839, %fd838, %fd838;
	fma.rn.f64 	%fd840, %fd836, %fd836, %fd839;
	setp.le.f64 	%p607, %fd840, 0d3FF0000000000000;
	selp.u64 	%rd1309, 1, 0, %p607;
	add.s64 	%rd2034, %rd2034, %rd1309;
$L__BB4_292:
	cvt.u32.u64 	%r277, %rd2034;
	shl.b32 	%r278, %r425, 11;
	add.s32 	%r279, %r278, %r236;
	setp.eq.s32 	%p608, %r279, 0;
	mov.b64 	%rd2038, 1;
	@%p608 bra 	$L__BB4_297;
	cvt.s64.s32 	%rd2036, %r279;
	mov.b64 	%rd2037, 48271;
	mov.b64 	%rd2038, 1;
$L__BB4_294:
	and.b64  	%rd1313, %rd2036, 1;
	setp.eq.b64 	%p609, %rd1313, 1;
	not.pred 	%p610, %p609;
	@%p610 bra 	$L__BB4_296;
	mul.lo.s64 	%rd1314, %rd2038, %rd2037;
	mul.hi.u64 	%rd1315, %rd1314, 8589934597;
	sub.s64 	%rd1316, %rd1314, %rd1315;
	shr.u64 	%rd1317, %rd1316, 1;
	add.s64 	%rd1318, %rd1317, %rd1315;
	shr.u64 	%rd1319, %rd1318, 30;
	mul.lo.s64 	%rd1320, %rd1319, 2147483647;
	sub.s64 	%rd2038, %rd1314, %rd1320;
$L__BB4_296:
	shr.u64 	%rd386, %rd2036, 1;
	mul.lo.s64 	%rd1321, %rd2037, %rd2037;
	mul.hi.u64 	%rd1322, %rd1321, -9223372032559808509;
	shr.u64 	%rd1323, %rd1322, 30;
	mul.lo.s64 	%rd1324, %rd1323, 2147483647;
	sub.s64 	%rd2037, %rd1321, %rd1324;
	setp.gt.u64 	%p611, %rd2036, 1;
	mov.u64 	%rd2036, %rd386;
	@%p611 bra 	$L__BB4_294;
$L__BB4_297:
	setp.lt.u32 	%p612, %r232, 3;
	mul.lo.s64 	%rd1327, %rd2038, %rd36;
	mul.hi.u64 	%rd1328, %rd1327, 8589934597;
	sub.s64 	%rd1329, %rd1327, %rd1328;
	shr.u64 	%rd1330, %rd1329, 1;
	add.s64 	%rd1331, %rd1330, %rd1328;
	shr.u64 	%rd1332, %rd1331, 30;
	cvt.u32.u64 	%r3573, %rd1332;
	mov.b64 	%rd1333, 2147483647;
	cvt.u32.u64 	%r3574, %rd1333;
	mul.lo.s32 	%r3575, %r3573, %r3574;
	cvt.u32.u64 	%r3576, %rd1327;
	sub.s32 	%r6155, %r3576, %r3575;
	mov.b64 	%rd2043, 0;
	@%p612 bra 	$L__BB4_300;
	mov.b32 	%r6154, 0;
	mov.b64 	%rd2043, 0;
$L__BB4_299:
	mul.hi.u32 	%r3578, %r6155, -1131474031;
	shr.u32 	%r3579, %r3578, 15;
	mul.lo.s32 	%r3580, %r3579, 44488;
	sub.s32 	%r3581, %r6155, %r3580;
	mul.lo.s32 	%r3582, %r3581, 48271;
	mul.lo.s32 	%r3583, %r3579, 3399;
	setp.lt.u32 	%p613, %r3582, %r3583;
	xor.b32  	%r3584, %r3583, 2147483647;
	neg.s32 	%r3585, %r3583;
	selp.b32 	%r3586, %r3584, %r3585, %p613;
	add.s32 	%r3587, %r3586, %r3582;
	add.s32 	%r3588, %r3587, -1;
	cvt.rn.f64.u32 	%fd841, %r3588;
	div.rn.f64 	%fd842, %fd841, 0d41DFFFFFFF800000;
	mul.hi.u32 	%r3589, %r3587, -1131474031;
	shr.u32 	%r3590, %r3589, 15;
	mul.lo.s32 	%r3591, %r3590, 44488;
	sub.s32 	%r3592, %r3587, %r3591;
	mul.lo.s32 	%r3593, %r3592, 48271;
	mul.lo.s32 	%r3594, %r3590, 3399;
	setp.lt.u32 	%p614, %r3593, %r3594;
	xor.b32  	%r3595, %r3594, 2147483647;
	neg.s32 	%r3596, %r3594;
	selp.b32 	%r3597, %r3595, %r3596, %p614;
	add.s32 	%r3598, %r3597, %r3593;
	add.s32 	%r3599, %r3598, -1;
	cvt.rn.f64.u32 	%fd843, %r3599;
	div.rn.f64 	%fd844, %fd843, 0d41DFFFFFFF800000;
	mul.f64 	%fd845, %fd844, %fd844;
	fma.rn.f64 	%fd846, %fd842, %fd842, %fd845;
	setp.le.f64 	%p615, %fd846, 0d3FF0000000000000;
	selp.u64 	%rd1335, 1, 0, %p615;
	add.s64 	%rd1336, %rd2043, %rd1335;
	mul.hi.u32 	%r3600, %r3598, -1131474031;
	shr.u32 	%r3601, %r3600, 15;
	mul.lo.s32 	%r3602, %r3601, 44488;
	sub.s32 	%r3603, %r3598, %r3602;
	mul.lo.s32 	%r3604, %r3603, 48271;
	mul.lo.s32 	%r3605, %r3601, 3399;
	setp.lt.u32 	%p616, %r3604, %r3605;
	xor.b32  	%r3606, %r3605, 2147483647;
	neg.s32 	%r3607, %r3605;
	selp.b32 	%r3608, %r3606, %r3607, %p616;
	add.s32 	%r3609, %r3608, %r3604;
	add.s32 	%r3610, %r3609, -1;
	cvt.rn.f64.u32 	%fd847, %r3610;
	div.rn.f64 	%fd848, %fd847, 0d41DFFFFFFF800000;
	mul.hi.u32 	%r3611, %r3609, -1131474031;
	shr.u32 	%r3612, %r3611, 15;
	mul.lo.s32 	%r3613, %r3612, 44488;
	sub.s32 	%r3614, %r3609, %r3613;
	mul.lo.s32 	%r3615, %r3614, 48271;
	mul.lo.s32 	%r3616, %r3612, 3399;
	setp.lt.u32 	%p617, %r3615, %r3616;
	xor.b32  	%r3617, %r3616, 2147483647;
	neg.s32 	%r3618, %r3616;
	selp.b32 	%r3619, %r3617, %r3618, %p617;
	add.s32 	%r3620, %r3619, %r3615;
	add.s32 	%r3621, %r3620, -1;
	cvt.rn.f64.u32 	%fd849, %r3621;
	div.rn.f64 	%fd850, %fd849, 0d41DFFFFFFF800000;
	mul.f64 	%fd851, %fd850, %fd850;
	fma.rn.f64 	%fd852, %fd848, %fd848, %fd851;
	setp.le.f64 	%p618, %fd852, 0d3FF0000000000000;
	selp.u64 	%rd1337, 1, 0, %p618;
	add.s64 	%rd1338, %rd1336, %rd1337;
	mul.hi.u32 	%r3622, %r3620, -1131474031;
	shr.u32 	%r3623, %r3622, 15;
	mul.lo.s32 	%r3624, %r3623, 44488;
	sub.s32 	%r3625, %r3620, %r3624;
	mul.lo.s32 	%r3626, %r3625, 48271;
	mul.lo.s32 	%r3627, %r3623, 3399;
	setp.lt.u32 	%p619, %r3626, %r3627;
	xor.b32  	%r3628, %r3627, 2147483647;
	neg.s32 	%r3629, %r3627;
	selp.b32 	%r3630, %r3628, %r3629, %p619;
	add.s32 	%r3631, %r3630, %r3626;
	add.s32 	%r3632, %r3631, -1;
	cvt.rn.f64.u32 	%fd853, %r3632;
	div.rn.f64 	%fd854, %fd853, 0d41DFFFFFFF800000;
	mul.hi.u32 	%r3633, %r3631, -1131474031;
	shr.u32 	%r3634, %r3633, 15;
	mul.lo.s32 	%r3635, %r3634, 44488;
	sub.s32 	%r3636, %r3631, %r3635;
	mul.lo.s32 	%r3637, %r3636, 48271;
	mul.lo.s32 	%r3638, %r3634, 3399;
	setp.lt.u32 	%p620, %r3637, %r3638;
	xor.b32  	%r3639, %r3638, 2147483647;
	neg.s32 	%r3640, %r3638;
	selp.b32 	%r3641, %r3639, %r3640, %p620;
	add.s32 	%r3642, %r3641, %r3637;
	add.s32 	%r3643, %r3642, -1;
	cvt.rn.f64.u32 	%fd855, %r3643;
	div.rn.f64 	%fd856, %fd855, 0d41DFFFFFFF800000;
	mul.f64 	%fd857, %fd856, %fd856;
	fma.rn.f64 	%fd858, %fd854, %fd854, %fd857;
	setp.le.f64 	%p621, %fd858, 0d3FF0000000000000;
	selp.u64 	%rd1339, 1, 0, %p621;
	add.s64 	%rd1340, %rd1338, %rd1339;
	mul.hi.u32 	%r3644, %r3642, -1131474031;
	shr.u32 	%r3645, %r3644, 15;
	mul.lo.s32 	%r3646, %r3645, 44488;
	sub.s32 	%r3647, %r3642, %r3646;
	mul.lo.s32 	%r3648, %r3647, 48271;
	mul.lo.s32 	%r3649, %r3645, 3399;
	setp.lt.u32 	%p622, %r3648, %r3649;
	xor.b32  	%r3650, %r3649, 2147483647;
	neg.s32 	%r3651, %r3649;
	selp.b32 	%r3652, %r3650, %r3651, %p622;
	add.s32 	%r3653, %r3652, %r3648;
	add.s32 	%r3654, %r3653, -1;
	cvt.rn.f64.u32 	%fd859, %r3654;
	div.rn.f64 	%fd860, %fd859, 0d41DFFFFFFF800000;
	mul.hi.u32 	%r3655, %r3653, -1131474031;
	shr.u32 	%r3656, %r3655, 15;
	mul.lo.s32 	%r3657, %r3656, 44488;
	sub.s32 	%r3658, %r3653, %r3657;
	mul.lo.s32 	%r3659, %r3658, 48271;
	mul.lo.s32 	%r3660, %r3656, 3399;
	setp.lt.u32 	%p623, %r3659, %r3660;
	xor.b32  	%r3661, %r3660, 2147483647;
	neg.s32 	%r3662, %r3660;
	selp.b32 	%r3663, %r3661, %r3662, %p623;
	add.s32 	%r6155, %r3663, %r3659;
	add.s32 	%r3664, %r6155, -1;
	cvt.rn.f64.u32 	%fd861, %r3664;
	div.rn.f64 	%fd862, %fd861, 0d41DFFFFFFF800000;
	mul.f64 	%fd863, %fd862, %fd862;
	fma.rn.f64 	%fd864, %fd860, %fd860, %fd863;
	setp.le.f64 	%p624, %fd864, 0d3FF0000000000000;
	selp.u64 	%rd1341, 1, 0, %p624;
	add.s64 	%rd2043, %rd1340, %rd1341;
	add.s32 	%r6154, %r6154, 4;
	setp.ne.s32 	%p625, %r6154, %r234;
	@%p625 bra 	$L__BB4_299;
$L__BB4_300:
	setp.eq.s32 	%p626, %r233, 0;
	@%p626 bra 	$L__BB4_304;
	setp.eq.s32 	%p627, %r233, 1;
	mul.hi.u32 	%r3665, %r6155, -1131474031;
	shr.u32 	%r3666, %r3665, 15;
	mul.lo.s32 	%r3667, %r3666, 44488;
	sub.s32 	%r3668, %r6155, %r3667;
	mul.lo.s32 	%r3669, %r3668, 48271;
	mul.lo.s32 	%r3670, %r3666, 3399;
	setp.lt.u32 	%p628, %r3669, %r3670;
	xor.b32  	%r3671, %r3670, 2147483647;
	neg.s32 	%r3672, %r3670;
	selp.b32 	%r3673, %r3671, %r3672, %p628;
	add.s32 	%r3674, %r3673, %r3669;
	add.s32 	%r3675, %r3674, -1;
	cvt.rn.f64.u32 	%fd865, %r3675;
	div.rn.f64 	%fd866, %fd865, 0d41DFFFFFFF800000;
	mul.hi.u32 	%r3676, %r3674, -1131474031;
	shr.u32 	%r3677, %r3676, 15;
	mul.lo.s32 	%r3678, %r3677, 44488;
	sub.s32 	%r3679, %r3674, %r3678;
	mul.lo.s32 	%r3680, %r3679, 48271;
	mul.lo.s32 	%r3681, %r3677, 3399;
	setp.lt.u32 	%p629, %r3680, %r3681;
	xor.b32  	%r3682, %r3681, 2147483647;
	neg.s32 	%r3683, %r3681;
	selp.b32 	%r3684, %r3682, %r3683, %p629;
	add.s32 	%r286, %r3684, %r3680;
	add.s32 	%r3685, %r286, -1;
	cvt.rn.f64.u32 	%fd867, %r3685;
	div.rn.f64 	%fd868, %fd867, 0d41DFFFFFFF800000;
	mul.f64 	%fd869, %fd868, %fd868;
	fma.rn.f64 	%fd870, %fd866, %fd866, %fd869;
	setp.le.f64 	%p630, %fd870, 0d3FF0000000000000;
	selp.u64 	%rd1342, 1, 0, %p630;
	add.s64 	%rd2043, %rd2043, %rd1342;
	@%p627 bra 	$L__BB4_304;
	setp.eq.s32 	%p631, %r233, 2;
	mul.hi.u32 	%r3686, %r286, -1131474031;
	shr.u32 	%r3687, %r3686, 15;
	mul.lo.s32 	%r3688, %r3687, 44488;
	sub.s32 	%r3689, %r286, %r3688;
	mul.lo.s32 	%r3690, %r3689, 48271;
	mul.lo.s32 	%r3691, %r3687, 3399;
	setp.lt.u32 	%p632, %r3690, %r3691;
	xor.b32  	%r3692, %r3691, 2147483647;
	neg.s32 	%r3693, %r3691;
	selp.b32 	%r3694, %r3692, %r3693, %p632;
	add.s32 	%r3695, %r3694, %r3690;
	add.s32 	%r3696, %r3695, -1;
	cvt.rn.f64.u32 	%fd871, %r3696;
	div.rn.f64 	%fd872, %fd871, 0d41DFFFFFFF800000;
	mul.hi.u32 	%r3697, %r3695, -1131474031;
	shr.u32 	%r3698, %r3697, 15;
	mul.lo.s32 	%r3699, %r3698, 44488;
	sub.s32 	%r3700, %r3695, %r3699;
	mul.lo.s32 	%r3701, %r3700, 48271;
	mul.lo.s32 	%r3702, %r3698, 3399;
	setp.lt.u32 	%p633, %r3701, %r3702;
	xor.b32  	%r3703, %r3702, 2147483647;
	neg.s32 	%r3704, %r3702;
	selp.b32 	%r3705, %r3703, %r3704, %p633;
	add.s32 	%r287, %r3705, %r3701;
	add.s32 	%r3706, %r287, -1;
	cvt.rn.f64.u32 	%fd873, %r3706;
	div.rn.f64 	%fd874, %fd873, 0d41DFFFFFFF800000;
	mul.f64 	%fd875, %fd874, %fd874;
	fma.rn.f64 	%fd876, %fd872, %fd872, %fd875;
	setp.le.f64 	%p634, %fd876, 0d3FF0000000000000;
	selp.u64 	%rd1343, 1, 0, %p634;
	add.s64 	%rd2043, %rd2043, %rd1343;
	@%p631 bra 	$L__BB4_304;
	mul.hi.u32 	%r3707, %r287, -1131474031;
	shr.u32 	%r3708, %r3707, 15;
	mul.lo.s32 	%r3709, %r3708, 44488;
	sub.s32 	%r3710, %r287, %r3709;
	mul.lo.s32 	%r3711, %r3710, 48271;
	mul.lo.s32 	%r3712, %r3708, 3399;
	setp.lt.u32 	%p635, %r3711, %r3712;
	xor.b32  	%r3713, %r3712, 2147483647;
	neg.s32 	%r3714, %r3712;
	selp.b32 	%r3715, %r3713, %r3714, %p635;
	add.s32 	%r3716, %r3715, %r3711;
	add.s32 	%r3717, %r3716, -1;
	cvt.rn.f64.u32 	%fd877, %r3717;
	div.rn.f64 	%fd878, %fd877, 0d41DFFFFFFF800000;
	mul.hi.u32 	%r3718, %r3716, -1131474031;
	shr.u32 	%r3719, %r3718, 15;
	mul.lo.s32 	%r3720, %r3719, 44488;
	sub.s32 	%r3721, %r3716, %r3720;
	mul.lo.s32 	%r3722, %r3721, 48271;
	mul.lo.s32 	%r3723, %r3719, 3399;
	setp.lt.u32 	%p636, %r3722, %r3723;
	xor.b32  	%r3724, %r3723, 2147483647;
	neg.s32 	%r3725, %r3723;
	selp.b32 	%r3726, %r3724, %r3725, %p636;
	add.s32 	%r3727, %r3726, %r3722;
	add.s32 	%r3728, %r3727, -1;
	cvt.rn.f64.u32 	%fd879, %r3728;
	div.rn.f64 	%fd880, %fd879, 0d41DFFFFFFF800000;
	mul.f64 	%fd881, %fd880, %fd880;
	fma.rn.f64 	%fd882, %fd878, %fd878, %fd881;
	setp.le.f64 	%p637, %fd882, 0d3FF0000000000000;
	selp.u64 	%rd1344, 1, 0, %p637;
	add.s64 	%rd2043, %rd2043, %rd1344;
$L__BB4_304:
	cvt.u32.u64 	%r288, %rd2043;
	add.s32 	%r289, %r279, %r246;
	setp.eq.s32 	%p638, %r289, 0;
	mov.b64 	%rd2047, 1;
	@%p638 bra 	$L__BB4_309;
	cvt.s64.s32 	%rd2045, %r289;
	mov.b64 	%rd2046, 48271;
	mov.b64 	%rd2047, 1;
$L__BB4_306:
	and.b64  	%rd1348, %rd2045, 1;
	setp.eq.b64 	%p639, %rd1348, 1;
	not.pred 	%p640, %p639;
	@%p640 bra 	$L__BB4_308;
	mul.lo.s64 	%rd1349, %rd2047, %rd2046;
	mul.hi.u64 	%rd1350, %rd1349, 8589934597;
	sub.s64 	%rd1351, %rd1349, %rd1350;
	shr.u64 	%rd1352, %rd1351, 1;
	add.s64 	%rd1353, %rd1352, %rd1350;
	shr.u64 	%rd1354, %rd1353, 30;
	mul.lo.s64 	%rd1355, %rd1354, 2147483647;
	sub.s64 	%rd2047, %rd1349, %rd1355;
$L__BB4_308:
	shr.u64 	%rd403, %rd2045, 1;
	mul.lo.s64 	%rd1356, %rd2046, %rd2046;
	mul.hi.u64 	%rd1357, %rd1356, -9223372032559808509;
	shr.u64 	%rd1358, %rd1357, 30;
	mul.lo.s64 	%rd1359, %rd1358, 2147483647;
	sub.s64 	%rd2046, %rd1356, %rd1359;
	setp.gt.u64 	%p641, %rd2045, 1;
	mov.u64 	%rd2045, %rd403;
	@%p641 bra 	$L__BB4_306;
$L__BB4_309:
	setp.lt.u32 	%p642, %r232, 3;
	mul.lo.s64 	%rd1362, %rd2047, %rd36;
	mul.hi.u64 	%rd1363, %rd1362, 8589934597;
	sub.s64 	%rd1364, %rd1362, %rd1363;
	shr.u64 	%rd1365, %rd1364, 1;
	add.s64 	%rd1366, %rd1365, %rd1363;
	shr.u64 	%rd1367, %rd1366, 30;
	cvt.u32.u64 	%r3729, %rd1367;
	mov.b64 	%rd1368, 2147483647;
	cvt.u32.u64 	%r3730, %rd1368;
	mul.lo.s32 	%r3731, %r3729, %r3730;
	cvt.u32.u64 	%r3732, %rd1362;
	sub.s32 	%r6158, %r3732, %r3731;
	mov.b64 	%rd2052, 0;
	@%p642 bra 	$L__BB4_312;
	mov.b32 	%r6157, 0;
	mov.b64 	%rd2052, 0;
$L__BB4_311:
	mul.hi.u32 	%r3734, %r6158, -1131474031;
	shr.u32 	%r3735, %r3734, 15;
	mul.lo.s32 	%r3736, %r3735, 44488;
	sub.s32 	%r3737, %r6158, %r3736;
	mul.lo.s32 	%r3738, %r3737, 48271;
	mul.lo.s32 	%r3739, %r3735, 3399;
	setp.lt.u32 	%p643, %r3738, %r3739;
	xor.b32  	%r3740, %r3739, 2147483647;
	neg.s32 	%r3741, %r3739;
	selp.b32 	%r3742, %r3740, %r3741, %p643;
	add.s32 	%r3743, %r3742, %r3738;
	add.s32 	%r3744, %r3743, -1;
	cvt.rn.f64.u32 	%fd883, %r3744;
	div.rn.f64 	%fd884, %fd883, 0d41DFFFFFFF800000;
	mul.hi.u32 	%r3745, %r3743, -1131474031;
	shr.u32 	%r3746, %r3745, 15;
	mul.lo.s32 	%r3747, %r3746, 44488;
	sub.s32 	%r3748, %r3743, %r3747;
	mul.lo.s32 	%r3749, %r3748, 48271;
	mul.lo.s32 	%r3750, %r3746, 3399;
	setp.lt.u32 	%p644, %r3749, %r3750;
	xor.b32  	%r3751, %r3750, 2147483647;
	neg.s32 	%r3752, %r3750;
	selp.b32 	%r3753, %r3751, %r3752, %p644;
	add.s32 	%r3754, %r3753, %r3749;
	add.s32 	%r3755, %r3754, -1;
	cvt.rn.f64.u32 	%fd885, %r3755;
	div.rn.f64 	%fd886, %fd885, 0d41DFFFFFFF800000;
	mul.f64 	%fd887, %fd886, %fd886;
	fma.rn.f64 	%fd888, %fd884, %fd884, %fd887;
	setp.le.f64 	%p645, %fd888, 0d3FF0000000000000;
	selp.u64 	%rd1370, 1, 0, %p645;
	add.s64 	%rd1371, %rd2052, %rd1370;
	mul.hi.u32 	%r3756, %r3754, -1131474031;
	shr.u32 	%r3757, %r3756, 15;
	mul.lo.s32 	%r3758, %r3757, 44488;
	sub.s32 	%r3759, %r3754, %r3758;
	mul.lo.s32 	%r3760, %r3759, 48271;
	mul.lo.s32 	%r3761, %r3757, 3399;
	setp.lt.u32 	%p646, %r3760, %r3761;
	xor.b32  	%r3762, %r3761, 2147483647;
	neg.s32 	%r3763, %r3761;
	selp.b32 	%r3764, %r3762, %r3763, %p646;
	add.s32 	%r3765, %r3764, %r3760;
	add.s32 	%r3766, %r3765, -1;
	cvt.rn.f64.u32 	%fd889, %r3766;
	div.rn.f64 	%fd890, %fd889, 0d41DFFFFFFF800000;
	mul.hi.u32 	%r3767, %r3765, -1131474031;
	shr.u32 	%r3768, %r3767, 15;
	mul.lo.s32 	%r3769, %r3768, 44488;
	sub.s32 	%r3770, %r3765, %r3769;
	mul.lo.s32 	%r3771, %r3770, 48271;
	mul.lo.s32 	%r3772, %r3768, 3399;
	setp.lt.u32 	%p647, %r3771, %r3772;
	xor.b32  	%r3773, %r3772, 2147483647;
	neg.s32 	%r3774, %r3772;
	selp.b32 	%r3775, %r3773, %r3774, %p647;
	add.s32 	%r3776, %r3775, %r3771;
	add.s32 	%r3777, %r3776, -1;
	cvt.rn.f64.u32 	%fd891, %r3777;
	div.rn.f64 	%fd892, %fd891, 0d41DFFFFFFF800000;
	mul.f64 	%fd893, %fd892, %fd892;
	fma.rn.f64 	%fd894, %fd890, %fd890, %fd893;
	setp.le.f64 	%p648, %fd894, 0d3FF0000000000000;
	selp.u64 	%rd1372, 1, 0, %p648;
	add.s64 	%rd1373, %rd1371, %rd1372;
	mul.hi.u32 	%r3778, %r3776, -1131474031;
	shr.u32 	%r3779, %r3778, 15;
	mul.lo.s32 	%r3780, %r3779, 44488;
	sub.s32 	%r3781, %r3776, %r3780;
	mul.lo.s32 	%r3782, %r3781, 48271;
	mul.lo.s32 	%r3783, %r3779, 3399;
	setp.lt.u32 	%p649, %r3782, %r3783;
	xor.b32  	%r3784, %r3783, 2147483647;
	neg.s32 	%r3785, %r3783;
	selp.b32 	%r3786, %r3784, %r3785, %p649;
	add.s32 	%r3787, %r3786, %r3782;
	add.s32 	%r3788, %r3787, -1;
	cvt.rn.f64.u32 	%fd895, %r3788;
	div.rn.f64 	%fd896, %fd895, 0d41DFFFFFFF800000;
	mul.hi.u32 	%r3789, %r3787, -1131474031;
	shr.u32 	%r3790, %r3789, 15;
	mul.lo.s32 	%r3791, %r3790, 44488;
	sub.s32 	%r3792, %r3787, %r3791;
	mul.lo.s32 	%r3793, %r3792, 48271;
	mul.lo.s32 	%r3794, %r3790, 3399;
	setp.lt.u32 	%p650, %r3793, %r3794;
	xor.b32  	%r3795, %r3794, 2147483647;
	neg.s32 	%r3796, %r3794;
	selp.b32 	%r3797, %r3795, %r3796, %p650;
	add.s32 	%r3798, %r3797, %r3793;
	add.s32 	%r3799, %r3798, -1;
	cvt.rn.f64.u32 	%fd897, %r3799;
	div.rn.f64 	%fd898, %fd897, 0d41DFFFFFFF800000;
	mul.f64 	%fd899, %fd898, %fd898;
	fma.rn.f64 	%fd900, %fd896, %fd896, %fd899;
	setp.le.f64 	%p651, %fd900, 0d3FF0000000000000;
	selp.u64 	%rd1374, 1, 0, %p651;
	add.s64 	%rd1375, %rd1373, %rd1374;
	mul.hi.u32 	%r3800, %r3798, -1131474031;
	shr.u32 	%r3801, %r3800, 15;
	mul.lo.s32 	%r3802, %r3801, 44488;
	sub.s32 	%r3803, %r3798, %r3802;
	mul.lo.s32 	%r3804, %r3803, 48271;
	mul.lo.s32 	%r3805, %r3801, 3399;
	setp.lt.u32 	%p652, %r3804, %r3805;
	xor.b32  	%r3806, %r3805, 2147483647;
	neg.s32 	%r3807, %r3805;
	selp.b32 	%r3808, %r3806, %r3807, %p652;
	add.s32 	%r3809, %r3808, %r3804;
	add.s32 	%r3810, %r3809, -1;
	cvt.rn.f64.u32 	%fd901, %r3810;
	div.rn.f64 	%fd902, %fd901, 0d41DFFFFFFF800000;
	mul.hi.u32 	%r3811, %r3809, -1131474031;
	shr.u32 	%r3812, %r3811, 15;
	mul.lo.s32 	%r3813, %r3812, 44488;
	sub.s32 	%r3814, %r3809, %r3813;
	mul.lo.s32 	%r3815, %r3814, 48271;
	mul.lo.s32 	%r3816, %r3812, 3399;
	setp.lt.u32 	%p653, %r3815, %r3816;
	xor.b32  	%r3817, %r3816, 2147483647;
	neg.s32 	%r3818, %r3816;
	selp.b32 	%r3819, %r3817, %r3818, %p653;
	add.s32 	%r6158, %r3819, %r3815;
	add.s32 	%r3820, %r6158, -1;
	cvt.rn.f64.u32 	%fd903, %r3820;
	div.rn.f64 	%fd904, %fd903, 0d41DFFFFFFF800000;
	mul.f64 	%fd905, %fd904, %fd904;
	fma.rn.f64 	%fd906, %fd902, %fd902, %fd905;
	setp.le.f64 	%p654, %fd906, 0d3FF0000000000000;
	selp.u64 	%rd1376, 1, 0, %p654;
	add.s64 	%rd2052, %rd1375, %rd1376;
	add.s32 	%r6157, %r6157, 4;
	setp.ne.s32 	%p655, %r6157, %r234;
	@%p655 bra 	$L__BB4_311;
$L__BB4_312:
	setp.eq.s32 	%p656, %r233, 0;
	@%p656 bra 	$L__BB4_316;
	setp.eq.s32 	%p657, %r233, 1;
	mul.hi.u32 	%r3821, %r6158, -1131474031;
	shr.u32 	%r3822, %r3821, 15;
	mul.lo.s32 	%r3823, %r3822, 44488;
	sub.s32 	%r3824, %r6158, %r3823;
	mul.lo.s32 	%r3825, %r3824, 48271;
	mul.lo.s32 	%r3826, %r3822, 3399;
	setp.lt.u32 	%p658, %r3825, %r3826;
	xor.b32  	%r3827, %r3826, 2147483647;
	neg.s32 	%r3828, %r3826;
	selp.b32 	%r3829, %r3827, %r3828, %p658;
	add.s32 	%r3830, %r3829, %r3825;
	add.s32 	%r3831, %r3830, -1;
	cvt.rn.f64.u32 	%fd907, %r3831;
	div.rn.f64 	%fd908, %fd907, 0d41DFFFFFFF800000;
	mul.hi.u32 	%r3832, %r3830, -1131474031;
	shr.u32 	%r3833, %r3832, 15;
	mul.lo.s32 	%r3834, %r3833, 44488;
	sub.s32 	%r3835, %r3830, %r3834;
	mul.lo.s32 	%r3836, %r3835, 48271;
	mul.lo.s32 	%r3837, %r3833, 3399;
	setp.lt.u32 	%p659, %r3836, %r3837;
	xor.b32  	%r3838, %r3837, 2147483647;
	neg.s32 	%r3839, %r3837;
	selp.b32 	%r3840, %r3838, %r3839, %p659;
	add.s32 	%r296, %r3840, %r3836;
	add.s32 	%r3841, %r296, -1;
	cvt.rn.f64.u32 	%fd909, %r3841;
	div.rn.f64 	%fd910, %fd909, 0d41DFFFFFFF800000;
	mul.f64 	%fd911, %fd910, %fd910;
	fma.rn.f64 	%fd912, %fd908, %fd908, %fd911;
	setp.le.f64 	%p660, %fd912, 0d3FF0000000000000;
	selp.u64 	%rd1377, 1, 0, %p660;
	add.s64 	%rd2052, %rd2052, %rd1377;
	@%p657 bra 	$L__BB4_316;
	setp.eq.s32 	%p661, %r233, 2;
	mul.hi.u32 	%r3842, %r296, -1131474031;
	shr.u32 	%r3843, %r3842, 15;
	mul.lo.s32 	%r3844, %r3843, 44488;
	sub.s32 	%r3845, %r296, %r3844;
	mul.lo.s32 	%r3846, %r3845, 48271;
	mul.lo.s32 	%r3847, %r3843, 3399;
	setp.lt.u32 	%p662, %r3846, %r3847;
	xor.b32  	%r3848, %r3847, 2147483647;
	neg.s32 	%r3849, %r3847;
	selp.b32 	%r3850, %r3848, %r3849, %p662;
	add.s32 	%r3851, %r3850, %r3846;
	add.s32 	%r3852, %r3851, -1;
	cvt.rn.f64.u32 	%fd913, %r3852;
	div.rn.f64 	%fd914, %fd913, 0d41DFFFFFFF800000;
	mul.hi.u32 	%r3853, %r3851, -1131474031;
	shr.u32 	%r3854, %r3853, 15;
	mul.lo.s32 	%r3855, %r3854, 44488;
	sub.s32 	%r3856, %r3851, %r3855;
	mul.lo.s32 	%r3857, %r3856, 48271;
	mul.lo.s32 	%r3858, %r3854, 3399;
	setp.lt.u32 	%p663, %r3857, %r3858;
	xor.b32  	%r3859, %r3858, 2147483647;
	neg.s32 	%r3860, %r3858;
	selp.b32 	%r3861, %r3859, %r3860, %p663;
	add.s32 	%r297, %r3861, %r3857;
	add.s32 	%r3862, %r297, -1;
	cvt.rn.f64.u32 	%fd915, %r3862;
	div.rn.f64 	%fd916, %fd915, 0d41DFFFFFFF800000;
	mul.f64 	%fd917, %fd916, %fd916;
	fma.rn.f64 	%fd918, %fd914, %fd914, %fd917;
	setp.le.f64 	%p664, %fd918, 0d3FF0000000000000;
	selp.u64 	%rd1378, 1, 0, %p664;
	add.s64 	%rd2052, %rd2052, %rd1378;
	@%p661 bra 	$L__BB4_316;
	mul.hi.u32 	%r3863, %r297, -1131474031;
	shr.u32 	%r3864, %r3863, 15;
	mul.lo.s32 	%r3865, %r3864, 44488;
	sub.s32 	%r3866, %r297, %r3865;
	mul.lo.s32 	%r3867, %r3866, 48271;
	mul.lo.s32 	%r3868, %r3864, 3399;
	setp.lt.u32 	%p665, %r3867, %r3868;
	xor.b32  	%r3869, %r3868, 2147483647;
	neg.s32 	%r3870, %r3868;
	selp.b32 	%r3871, %r3869, %r3870, %p665;
	add.s32 	%r3872, %r3871, %r3867;
	add.s32 	%r3873, %r3872, -1;
	cvt.rn.f64.u32 	%fd919, %r3873;
	div.rn.f64 	%fd920, %fd919, 0d41DFFFFFFF800000;
	mul.hi.u32 	%r3874, %r3872, -1131474031;
	shr.u32 	%r3875, %r3874, 15;
	mul.lo.s32 	%r3876, %r3875, 44488;
	sub.s32 	%r3877, %r3872, %r3876;
	mul.lo.s32 	%r3878, %r3877, 48271;
	mul.lo.s32 	%r3879, %r3875, 3399;
	setp.lt.u32 	%p666, %r3878, %r3879;
	xor.b32  	%r3880, %r3879, 2147483647;
	neg.s32 	%r3881, %r3879;
	selp.b32 	%r3882, %r3880, %r3881, %p666;
	add.s32 	%r3883, %r3882, %r3878;
	add.s32 	%r3884, %r3883, -1;
	cvt.rn.f64.u32 	%fd921, %r3884;
	div.rn.f64 	%fd922, %fd921, 0d41DFFFFFFF800000;
	mul.f64 	%fd923, %fd922, %fd922;
	fma.rn.f64 	%fd924, %fd920, %fd920, %fd923;
	setp.le.f64 	%p667, %fd924, 0d3FF0000000000000;
	selp.u64 	%rd1379, 1, 0, %p667;
	add.s64 	%rd2052, %rd2052, %rd1379;
$L__BB4_316:
	cvt.u32.u64 	%r298, %rd2052;
	add.s32 	%r299, %r257, %r279;
	setp.eq.s32 	%p668, %r299, 0;
	mov.b64 	%rd2056, 1;
	@%p668 bra 	$L__BB4_321;
	cvt.s64.s32 	%rd2054, %r299;
	mov.b64 	%rd2055, 48271;
	mov.b64 	%rd2056, 1;
$L__BB4_318:
	and.b64  	%rd1383, %rd2054, 1;
	setp.eq.b64 	%p669, %rd1383, 1;
	not.pred 	%p670, %p669;
	@%p670 bra 	$L__BB4_320;
	mul.lo.s64 	%rd1384, %rd2056, %rd2055;
	mul.hi.u64 	%rd1385, %rd1384, 8589934597;
	sub.s64 	%rd1386, %rd1384, %rd1385;
	shr.u64 	%rd1387, %rd1386, 1;
	add.s64 	%rd1388, %rd1387, %rd1385;
	shr.u64 	%rd1389, %rd1388, 30;
	mul.lo.s64 	%rd1390, %rd1389, 2147483647;
	sub.s64 	%rd2056, %rd1384, %rd1390;
$L__BB4_320:
	shr.u64 	%rd420, %rd2054, 1;
	mul.lo.s64 	%rd1391, %rd2055, %rd2055;
	mul.hi.u64 	%rd1392, %rd1391, -9223372032559808509;
	shr.u64 	%rd1393, %rd1392, 30;
	mul.lo.s64 	%rd1394, %rd1393, 2147483647;
	sub.s64 	%rd2055, %rd1391, %rd1394;
	setp.gt.u64 	%p671, %rd2054, 1;
	mov.u64 	%rd2054, %rd420;
	@%p671 bra 	$L__BB4_318;
$L__BB4_321:
	setp.lt.u32 	%p672, %r232, 3;
	mul.lo.s64 	%rd1397, %rd2056, %rd36;
	mul.hi.u64 	%rd1398, %rd1397, 8589934597;
	sub.s64 	%rd1399, %rd1397, %rd1398;
	shr.u64 	%rd1400, %rd1399, 1;
	add.s64 	%rd1401, %rd1400, %rd1398;
	shr.u64 	%rd1402, %rd1401, 30;
	cvt.u32.u64 	%r3885, %rd1402;
	mov.b64 	%rd1403, 2147483647;
	cvt.u32.u64 	%r3886, %rd1403;
	mul.lo.s32 	%r3887, %r3885, %r3886;
	cvt.u32.u64 	%r3888, %rd1397;
	sub.s32 	%r6161, %r3888, %r3887;
	mov.b64 	%rd2061, 0;
	@%p672 bra 	$L__BB4_324;
	mov.b32 	%r6160, 0;
	mov.b64 	%rd2061, 0;
$L__BB4_323:
	mul.hi.u32 	%r3890, %r6161, -1131474031;
	shr.u32 	%r3891, %r3890, 15;
	mul.lo.s32 	%r3892, %r3891, 44488;
	sub.s32 	%r3893, %r6161, %r3892;
	mul.lo.s32 	%r3894, %r3893, 48271;
	mul.lo.s32 	%r3895, %r3891, 3399;
	setp.lt.u32 	%p673, %r3894, %r3895;
	xor.b32  	%r3896, %r3895, 2147483647;
	neg.s32 	%r3897, %r3895;
	selp.b32 	%r3898, %r3896, %r3897, %p673;
	add.s32 	%r3899, %r3898, %r3894;
	add.s32 	%r3900, %r3899, -1;
	cvt.rn.f64.u32 	%fd925, %r3900;
	div.rn.f64 	%fd926, %fd925, 0d41DFFFFFFF800000;
	mul.hi.u32 	%r3901, %r3899, -1131474031;
	shr.u32 	%r3902, %r3901, 15;
	mul.lo.s32 	%r3903, %r3902, 44488;
	sub.s32 	%r3904, %r3899, %r3903;
	mul.lo.s32 	%r3905, %r3904, 48271;
	mul.lo.s32 	%r3906, %r3902, 3399;
	setp.lt.u32 	%p674, %r3905, %r3906;
	xor.b32  	%r3907, %r3906, 2147483647;
	neg.s32 	%r3908, %r3906;
	selp.b32 	%r3909, %r3907, %r3908, %p674;
	add.s32 	%r3910, %r3909, %r3905;
	add.s32 	%r3911, %r3910, -1;
	cvt.rn.f64.u32 	%fd927, %r3911;
	div.rn.f64 	%fd928, %fd927, 0d41DFFFFFFF800000;
	mul.f64 	%fd929, %fd928, %fd928;
	fma.rn.f64 	%fd930, %fd926, %fd926, %fd929;
	setp.le.f64 	%p675, %fd930, 0d3FF0000000000000;
	selp.u64 	%rd1405, 1, 0, %p675;
	add.s64 	%rd1406, %rd2061, %rd1405;
	mul.hi.u32 	%r3912, %r3910, -1131474031;
	shr.u32 	%r3913, %r3912, 15;
	mul.lo.s32 	%r3914, %r3913, 44488;
	sub.s32 	%r3915, %r3910, %r3914;
	mul.lo.s32 	%r3916, %r3915, 48271;
	mul.lo.s32 	%r3917, %r3913, 3399;
	setp.lt.u32 	%p676, %r3916, %r3917;
	xor.b32  	%r3918, %r3917, 2147483647;
	neg.s32 	%r3919, %r3917;
	selp.b32 	%r3920, %r3918, %r3919, %p676;
	add.s32 	%r3921, %r3920, %r3916;
	add.s32 	%r3922, %r3921, -1;
	cvt.rn.f64.u32 	%fd931, %r3922;
	div.rn.f64 	%fd932, %fd931, 0d41DFFFFFFF800000;
	mul.hi.u32 	%r3923, %r3921, -1131474031;
	shr.u32 	%r3924, %r3923, 15;
	mul.lo.s32 	%r3925, %r3924, 44488;
	sub.s32 	%r3926, %r3921, %r3925;
	mul.lo.s32 	%r3927, %r3926, 48271;
	mul.lo.s32 	%r3928, %r3924, 3399;
	setp.lt.u32 	%p677, %r3927, %r3928;
	xor.b32  	%r3929, %r3928, 2147483647;
	neg.s32 	%r3930, %r3928;
	selp.b32 	%r3931, %r3929, %r3930, %p677;
	add.s32 	%r3932, %r3931, %r3927;
	add.s32 	%r3933, %r3932, -1;
	cvt.rn.f64.u32 	%fd933, %r3933;
	div.rn.f64 	%fd934, %fd933, 0d41DFFFFFFF800000;
	mul.f64 	%fd935, %fd934, %fd934;
	fma.rn.f64 	%fd936, %fd932, %fd932, %fd935;
	setp.le.f64 	%p678, %fd936, 0d3FF0000000000000;
	selp.u64 	%rd1407, 1, 0, %p678;
	add.s64 	%rd1408, %rd1406, %rd1407;
	mul.hi.u32 	%r3934, %r3932, -1131474031;
	shr.u32 	%r3935, %r3934, 15;
	mul.lo.s32 	%r3936, %r3935, 44488;
	sub.s32 	%r3937, %r3932, %r3936;
	mul.lo.s32 	%r3938, %r3937, 48271;
	mul.lo.s32 	%r3939, %r3935, 3399;
	setp.lt.u32 	%p679, %r3938, %r3939;
	xor.b32  	%r3940, %r3939, 2147483647;
	neg.s32 	%r3941, %r3939;
	selp.b32 	%r3942, %r3940, %r3941, %p679;
	add.s32 	%r3943, %r3942, %r3938;
	add.s32 	%r3944, %r3943, -1;
	cvt.rn.f64.u32 	%fd937, %r3944;
	div.rn.f64 	%fd938, %fd937, 0d41DFFFFFFF800000;
	mul.hi.u32 	%r3945, %r3943, -1131474031;
	shr.u32 	%r3946, %r3945, 15;
	mul.lo.s32 	%r3947, %r3946, 44488;
	sub.s32 	%r3948, %r3943, %r3947;
	mul.lo.s32 	%r3949, %r3948, 48271;
	mul.lo.s32 	%r3950, %r3946, 3399;
	setp.lt.u32 	%p680, %r3949, %r3950;
	xor.b32  	%r3951, %r3950, 2147483647;
	neg.s32 	%r3952, %r3950;
	selp.b32 	%r3953, %r3951, %r3952, %p680;
	add.s32 	%r3954, %r3953, %r3949;
	add.s32 	%r3955, %r3954, -1;
	cvt.rn.f64.u32 	%fd939, %r3955;
	div.rn.f64 	%fd940, %fd939, 0d41DFFFFFFF800000;
	mul.f64 	%fd941, %fd940, %fd940;
	fma.rn.f64 	%fd942, %fd938, %fd938, %fd941;
	setp.le.f64 	%p681, %fd942, 0d3FF0000000000000;
	selp.u64 	%rd1409, 1, 0, %p681;
	add.s64 	%rd1410, %rd1408, %rd1409;
	mul.hi.u32 	%r3956, %r3954, -1131474031;
	shr.u32 	%r3957, %r3956, 15;
	mul.lo.s32 	%r3958, %r3957, 44488;
	sub.s32 	%r3959, %r3954, %r3958;
	mul.lo.s32 	%r3960, %r3959, 48271;
	mul.lo.s32 	%r3961, %r3957, 3399;
	setp.lt.u32 	%p682, %r3960, %r3961;
	xor.b32  	%r3962, %r3961, 2147483647;
	neg.s32 	%r3963, %r3961;
	selp.b32 	%r3964, %r3962, %r3963, %p682;
	add.s32 	%r3965, %r3964, %r3960;
	add.s32 	%r3966, %r3965, -1;
	cvt.rn.f64.u32 	%fd943, %r3966;
	div.rn.f64 	%fd944, %fd943, 0d41DFFFFFFF800000;
	mul.hi.u32 	%r3967, %r3965, -1131474031;
	shr.u32 	%r3968, %r3967, 15;
	mul.lo.s32 	%r3969, %r3968, 44488;
	sub.s32 	%r3970, %r3965, %r3969;
	mul.lo.s32 	%r3971, %r3970, 48271;
	mul.lo.s32 	%r3972, %r3968, 3399;
	setp.lt.u32 	%p683, %r3971, %r3972;
	xor.b32  	%r3973, %r3972, 2147483647;
	neg.s32 	%r3974, %r3972;
	selp.b32 	%r3975, %r3973, %r3974, %p683;
	add.s32 	%r6161, %r3975, %r3971;
	add.s32 	%r3976, %r6161, -1;
	cvt.rn.f64.u32 	%fd945, %r3976;
	div.rn.f64 	%fd946, %fd945, 0d41DFFFFFFF800000;
	mul.f64 	%fd947, %fd946, %fd946;
	fma.rn.f64 	%fd948, %fd944, %fd944, %fd947;
	setp.le.f64 	%p684, %fd948, 0d3FF0000000000000;
	selp.u64 	%rd1411, 1, 0, %p684;
	add.s64 	%rd2061, %rd1410, %rd1411;
	add.s32 	%r6160, %r6160, 4;
	setp.ne.s32 	%p685, %r6160, %r234;
	@%p685 bra 	$L__BB4_323;
$L__BB4_324:
	setp.eq.s32 	%p686, %r233, 0;
	@%p686 bra 	$L__BB4_328;
	setp.eq.s32 	%p687, %r233, 1;
	mul.hi.u32 	%r3977, %r6161, -1131474031;
	shr.u32 	%r3978, %r3977, 15;
	mul.lo.s32 	%r3979, %r3978, 44488;
	sub.s32 	%r3980, %r6161, %r3979;
	mul.lo.s32 	%r3981, %r3980, 48271;
	mul.lo.s32 	%r3982, %r3978, 3399;
	setp.lt.u32 	%p688, %r3981, %r3982;
	xor.b32  	%r3983, %r3982, 2147483647;
	neg.s32 	%r3984, %r3982;
	selp.b32 	%r3985, %r3983, %r3984, %p688;
	add.s32 	%r3986, %r3985, %r3981;
	add.s32 	%r3987, %r3986, -1;
	cvt.rn.f64.u32 	%fd949, %r3987;
	div.rn.f64 	%fd950, %fd949, 0d41DFFFFFFF800000;
	mul.hi.u32 	%r3988, %r3986, -1131474031;
	shr.u32 	%r3989, %r3988, 15;
	mul.lo.s32 	%r3990, %r3989, 44488;
	sub.s32 	%r3991, %r3986, %r3990;
	mul.lo.s32 	%r3992, %r3991, 48271;
	mul.lo.s32 	%r3993, %r3989, 3399;
	setp.lt.u32 	%p689, %r3992, %r3993;
	xor.b32  	%r3994, %r3993, 2147483647;
	neg.s32 	%r3995, %r3993;
	selp.b32 	%r3996, %r3994, %r3995, %p689;
	add.s32 	%r306, %r3996, %r3992;
	add.s32 	%r3997, %r306, -1;
	cvt.rn.f64.u32 	%fd951, %r3997;
	div.rn.f64 	%fd952, %fd951, 0d41DFFFFFFF800000;
	mul.f64 	%fd953, %fd952, %fd952;
	fma.rn.f64 	%fd954, %fd950, %fd950, %fd953;
	setp.le.f64 	%p690, %fd954, 0d3FF0000000000000;
	selp.u64 	%rd1412, 1, 0, %p690;
	add.s64 	%rd2061, %rd2061, %rd1412;
	@%p687 bra 	$L__BB4_328;
	setp.eq.s32 	%p691, %r233, 2;
	mul.hi.u32 	%r3998, %r306, -1131474031;
	shr.u32 	%r3999, %r3998, 15;
	mul.lo.s32 	%r4000, %r3999, 44488;
	sub.s32 	%r4001, %r306, %r4000;
	mul.lo.s32 	%r4002, %r4001, 48271;
	mul.lo.s32 	%r4003, %r3999, 3399;
	setp.lt.u32 	%p692, %r4002, %r4003;
	xor.b32  	%r4004, %r4003, 2147483647;
	neg.s32 	%r4005, %r4003;
	selp.b32 	%r4006, %r4004, %r4005, %p692;
	add.s32 	%r4007, %r4006, %r4002;
	add.s32 	%r4008, %r4007, -1;
	cvt.rn.f64.u32 	%fd955, %r4008;
	div.rn.f64 	%fd956, %fd955, 0d41DFFFFFFF800000;
	mul.hi.u32 	%r4009, %r4007, -1131474031;
	shr.u32 	%r4010, %r4009, 15;
	mul.lo.s32 	%r4011, %r4010, 44488;
	sub.s32 	%r4012, %r4007, %r4011;
	mul.lo.s32 	%r4013, %r4012, 48271;
	mul.lo.s32 	%r4014, %r4010, 3399;
	setp.lt.u32 	%p693, %r4013, %r4014;
	xor.b32  	%r4015, %r4014, 2147483647;
	neg.s32 	%r4016, %r4014;
	selp.b32 	%r4017, %r4015, %r4016, %p693;
	add.s32 	%r307, %r4017, %r4013;
	add.s32 	%r4018, %r307, -1;
	cvt.rn.f64.u32 	%fd957, %r4018;
	div.rn.f64 	%fd958, %fd957, 0d41DFFFFFFF800000;
	mul.f64 	%fd959, %fd958, %fd958;
	fma.rn.f64 	%fd960, %fd956, %fd956, %fd959;
	setp.le.f64 	%p694, %fd960, 0d3FF0000000000000;
	selp.u64 	%rd1413, 1, 0, %p694;
	add.s64 	%rd2061, %rd2061, %rd1413;
	@%p691 bra 	$L__BB4_328;
	mul.hi.u32 	%r4019, %r307, -1131474031;
	shr.u32 	%r4020, %r4019, 15;
	mul.lo.s32 	%r4021, %r4020, 44488;
	sub.s32 	%r4022, %r307, %r4021;
	mul.lo.s32 	%r4023, %r4022, 48271;
	mul.lo.s32 	%r4024, %r4020, 3399;
	setp.lt.u32 	%p695, %r4023, %r4024;
	xor.b32  	%r4025, %r4024, 2147483647;
	neg.s32 	%r4026, %r4024;
	selp.b32 	%r4027, %r4025, %r4026, %p695;
	add.s32 	%r4028, %r4027, %r4023;
	add.s32 	%r4029, %r4028, -1;
	cvt.rn.f64.u32 	%fd961, %r4029;
	div.rn.f64 	%fd962, %fd961, 0d41DFFFFFFF800000;
	mul.hi.u32 	%r4030, %r4028, -1131474031;
	shr.u32 	%r4031, %r4030, 15;
	mul.lo.s32 	%r4032, %r4031, 44488;
	sub.s32 	%r4033, %r4028, %r4032;
	mul.lo.s32 	%r4034, %r4033, 48271;
	mul.lo.s32 	%r4035, %r4031, 3399;
	setp.lt.u32 	%p696, %r4034, %r4035;
	xor.b32  	%r4036, %r4035, 2147483647;
	neg.s32 	%r4037, %r4035;
	selp.b32 	%r4038, %r4036, %r4037, %p696;
	add.s32 	%r4039, %r4038, %r4034;
	add.s32 	%r4040, %r4039, -1;
	cvt.rn.f64.u32 	%fd963, %r4040;
	div.rn.f64 	%fd964, %fd963, 0d41DFFFFFFF800000;
	mul.f64 	%fd965, %fd964, %fd964;
	fma.rn.f64 	%fd966, %fd962, %fd962, %fd965;
	setp.le.f64 	%p697, %fd966, 0d3FF0000000000000;
	selp.u64 	%rd1414, 1, 0, %p697;
	add.s64 	%rd2061, %rd2061, %rd1414;
$L__BB4_328:
	cvt.u32.u64 	%r308, %rd2061;
	add.s32 	%r309, %r299, %r246;
	setp.eq.s32 	%p698, %r309, 0;
	mov.b64 	%rd2065, 1;
	@%p698 bra 	$L__BB4_333;
	cvt.s64.s32 	%rd2063, %r309;
	mov.b64 	%rd2064, 48271;
	mov.b64 	%rd2065, 1;
$L__BB4_330:
	and.b64  	%rd1418, %rd2063, 1;
	setp.eq.b64 	%p699, %rd1418, 1;
	not.pred 	%p700, %p699;
	@%p700 bra 	$L__BB4_332;
	mul.lo.s64 	%rd1419, %rd2065, %rd2064;
	mul.hi.u64 	%rd1420, %rd1419, 8589934597;
	sub.s64 	%rd1421, %rd1419, %rd1420;
	shr.u64 	%rd1422, %rd1421, 1;
	add.s64 	%rd1423, %rd1422, %rd1420;
	shr.u64 	%rd1424, %rd1423, 30;
	mul.lo.s64 	%rd1425, %rd1424, 2147483647;
	sub.s64 	%rd2065, %rd1419, %rd1425;
$L__BB4_332:
	shr.u64 	%rd437, %rd2063, 1;
	mul.lo.s64 	%rd1426, %rd2064, %rd2064;
	mul.hi.u64 	%rd1427, %rd1426, -9223372032559808509;
	shr.u64 	%rd1428, %rd1427, 30;
	mul.lo.s64 	%rd1429, %rd1428, 2147483647;
	sub.s64 	%rd2064, %rd1426, %rd1429;
	setp.gt.u64 	%p701, %rd2063, 1;
	mov.u64 	%rd2063, %rd437;
	@%p701 bra 	$L__BB4_330;
$L__BB4_333:
	setp.lt.u32 	%p702, %r232, 3;
	mul.lo.s64 	%rd1432, %rd2065, %rd36;
	mul.hi.u64 	%rd1433, %rd1432, 8589934597;
	sub.s64 	%rd1434, %rd1432, %rd1433;
	shr.u64 	%rd1435, %rd1434, 1;
	add.s64 	%rd1436, %rd1435, %rd1433;
	shr.u64 	%rd1437, %rd1436, 30;
	cvt.u32.u64 	%r4041, %rd1437;
	mov.b64 	%rd1438, 2147483647;
	cvt.u32.u64 	%r4042, %rd1438;
	mul.lo.s32 	%r4043, %r4041, %r4042;
	cvt.u32.u64 	%r4044, %rd1432;
	sub.s32 	%r6164, %r4044, %r4043;
	mov.b64 	%rd2070, 0;
	@%p702 bra 	$L__BB4_336;
	mov.b32 	%r6163, 0;
	mov.b64 	%rd2070, 0;
$L__BB4_335:
	mul.hi.u32 	%r4046, %r6164, -1131474031;
	shr.u32 	%r4047, %r4046, 15;
	mul.lo.s32 	%r4048, %r4047, 44488;
	sub.s32 	%r4049, %r6164, %r4048;
	mul.lo.s32 	%r4050, %r4049, 48271;
	mul.lo.s32 	%r4051, %r4047, 3399;
	setp.lt.u32 	%p703, %r4050, %r4051;
	xor.b32  	%r4052, %r4051, 2147483647;
	neg.s32 	%r4053, %r4051;
	selp.b32 	%r4054, %r4052, %r4053, %p703;
	add.s32 	%r4055, %r4054, %r4050;
	add.s32 	%r4056, %r4055, -1;
	cvt.rn.f64.u32 	%fd967, %r4056;
	div.rn.f64 	%fd968, %fd967, 0d41DFFFFFFF800000;
	mul.hi.u32 	%r4057, %r4055, -1131474031;
	shr.u32 	%r4058, %r4057, 15;
	mul.lo.s32 	%r4059, %r4058, 44488;
	sub.s32 	%r4060, %r4055, %r4059;
	mul.lo.s32 	%r4061, %r4060, 48271;
	mul.lo.s32 	%r4062, %r4058, 3399;
	setp.lt.u32 	%p704, %r4061, %r4062;
	xor.b32  	%r4063, %r4062, 2147483647;
	neg.s32 	%r4064, %r4062;
	selp.b32 	%r4065, %r4063, %r4064, %p704;
	add.s32 	%r4066, %r4065, %r4061;
	add.s32 	%r4067, %r4066, -1;
	cvt.rn.f64.u32 	%fd969, %r4067;
	div.rn.f64 	%fd970, %fd969, 0d41DFFFFFFF800000;
	mul.f64 	%fd971, %fd970, %fd970;
	fma.rn.f64 	%fd972, %fd968, %fd968, %fd971;
	setp.le.f64 	%p705, %fd972, 0d3FF0000000000000;
	selp.u64 	%rd1440, 1, 0, %p705;
	add.s64 	%rd1441, %rd2070, %rd1440;
	mul.hi.u32 	%r4068, %r4066, -1131474031;
	shr.u32 	%r4069, %r4068, 15;
	mul.lo.s32 	%r4070, %r4069, 44488;
	sub.s32 	%r4071, %r4066, %r4070;
	mul.lo.s32 	%r4072, %r4071, 48271;
	mul.lo.s32 	%r4073, %r4069, 3399;
	setp.lt.u32 	%p706, %r4072, %r4073;
	xor.b32  	%r4074, %r4073, 2147483647;
	neg.s32 	%r4075, %r4073;
	selp.b32 	%r4076, %r4074, %r4075, %p706;
	add.s32 	%r4077, %r4076, %r4072;
	add.s32 	%r4078, %r4077, -1;
	cvt.rn.f64.u32 	%fd973, %r4078;
	div.rn.f64 	%fd974, %fd973, 0d41DFFFFFFF800000;
	mul.hi.u32 	%r4079, %r4077, -1131474031;
	shr.u32 	%r4080, %r4079, 15;
	mul.lo.s32 	%r4081, %r4080, 44488;
	sub.s32 	%r4082, %r4077, %r4081;
	mul.lo.s32 	%r4083, %r4082, 48271;
	mul.lo.s32 	%r4084, %r4080, 3399;
	setp.lt.u32 	%p707, %r4083, %r4084;
	xor.b32  	%r4085, %r4084, 2147483647;
	neg.s32 	%r4086, %r4084;
	selp.b32 	%r4087, %r4085, %r4086, %p707;
	add.s32 	%r4088, %r4087, %r4083;
	add.s32 	%r4089, %r4088, -1;
	cvt.rn.f64.u32 	%fd975, %r4089;
	div.rn.f64 	%fd976, %fd975, 0d41DFFFFFFF800000;
	mul.f64 	%fd977, %fd976, %fd976;
	fma.rn.f64 	%fd978, %fd974, %fd974, %fd977;
	setp.le.f64 	%p708, %fd978, 0d3FF0000000000000;
	selp.u64 	%rd1442, 1, 0, %p708;
	add.s64 	%rd1443, %rd1441, %rd1442;
	mul.hi.u32 	%r4090, %r4088, -1131474031;
	shr.u32 	%r4091, %r4090, 15;
	mul.lo.s32 	%r4092, %r4091, 44488;
	sub.s32 	%r4093, %r4088, %r4092;
	mul.lo.s32 	%r4094, %r4093, 48271;
	mul.lo.s32 	%r4095, %r4091, 3399;
	setp.lt.u32 	%p709, %r4094, %r4095;
	xor.b32  	%r4096, %r4095, 2147483647;
	neg.s32 	%r4097, %r4095;
	selp.b32 	%r4098, %r4096, %r4097, %p709;
	add.s32 	%r4099, %r4098, %r4094;
	add.s32 	%r4100, %r4099, -1;
	cvt.rn.f64.u32 	%fd979, %r4100;
	div.rn.f64 	%fd980, %fd979, 0d41DFFFFFFF800000;
	mul.hi.u32 	%r4101, %r4099, -1131474031;
	shr.u32 	%r4102, %r4101, 15;
	mul.lo.s32 	%r4103, %r4102, 44488;
	sub.s32 	%r4104, %r4099, %r4103;
	mul.lo.s32 	%r4105, %r4104, 48271;
	mul.lo.s32 	%r4106, %r4102, 3399;
	setp.lt.u32 	%p710, %r4105, %r4106;
	xor.b32  	%r4107, %r4106, 2147483647;
	neg.s32 	%r4108, %r4106;
	selp.b32 	%r4109, %r4107, %r4108, %p710;
	add.s32 	%r4110, %r4109, %r4105;
	add.s32 	%r4111, %r4110, -1;
	cvt.rn.f64.u32 	%fd981, %r4111;
	div.rn.f64 	%fd982, %fd981, 0d41DFFFFFFF800000;
	mul.f64 	%fd983, %fd982, %fd982;
	fma.rn.f64 	%fd984, %fd980, %fd980, %fd983;
	setp.le.f64 	%p711, %fd984, 0d3FF0000000000000;
	selp.u64 	%rd1444, 1, 0, %p711;
	add.s64 	%rd1445, %rd1443, %rd1444;
	mul.hi.u32 	%r4112, %r4110, -1131474031;
	shr.u32 	%r4113, %r4112, 15;
	mul.lo.s32 	%r4114, %r4113, 44488;
	sub.s32 	%r4115, %r4110, %r4114;
	mul.lo.s32 	%r4116, %r4115, 48271;
	mul.lo.s32 	%r4117, %r4113, 3399;
	setp.lt.u32 	%p712, %r4116, %r4117;
	xor.b32  	%r4118, %r4117, 2147483647;
	neg.s32 	%r4119, %r4117;
	selp.b32 	%r4120, %r4118, %r4119, %p712;
	add.s32 	%r4121, %r4120, %r4116;
	add.s32 	%r4122, %r4121, -1;
	cvt.rn.f64.u32 	%fd985, %r4122;
	div.rn.f64 	%fd986, %fd985, 0d41DFFFFFFF800000;
	mul.hi.u32 	%r4123, %r4121, -1131474031;
	shr.u32 	%r4124, %r4123, 15;
	mul.lo.s32 	%r4125, %r4124, 44488;
	sub.s32 	%r4126, %r4121, %r4125;
	mul.lo.s32 	%r4127, %r4126, 48271;
	mul.lo.s32 	%r4128, %r4124, 3399;
	setp.lt.u32 	%p713, %r4127, %r4128;
	xor.b32  	%r4129, %r4128, 2147483647;
	neg.s32 	%r4130, %r4128;
	selp.b32 	%r4131, %r4129, %r4130, %p713;
	add.s32 	%r6164, %r4131, %r4127;
	add.s32 	%r4132, %r6164, -1;
	cvt.rn.f64.u32 	%fd987, %r4132;
	div.rn.f64 	%fd988, %fd987, 0d41DFFFFFFF800000;
	mul.f64 	%fd989, %fd988, %fd988;
	fma.rn.f64 	%fd990, %fd986, %fd986, %fd989;
	setp.le.f64 	%p714, %fd990, 0d3FF0000000000000;
	selp.u64 	%rd1446, 1, 0, %p714;
	add.s64 	%rd2070, %rd1445, %rd1446;
	add.s32 	%r6163, %r6163, 4;
	setp.ne.s32 	%p715, %r6163, %r234;
	@%p715 bra 	$L__BB4_335;
$L__BB4_336:
	setp.eq.s32 	%p716, %r233, 0;
	@%p716 bra 	$L__BB4_340;
	setp.eq.s32 	%p717, %r233, 1;
	mul.hi.u32 	%r4133, %r6164, -1131474031;
	shr.u32 	%r4134, %r4133, 15;
	mul.lo.s32 	%r4135, %r4134, 44488;
	sub.s32 	%r4136, %r6164, %r4135;
	mul.lo.s32 	%r4137, %r4136, 48271;
	mul.lo.s32 	%r4138, %r4134, 3399;
	setp.lt.u32 	%p718, %r4137, %r4138;
	xor.b32  	%r4139, %r4138, 2147483647;
	neg.s32 	%r4140, %r4138;
	selp.b32 	%r4141, %r4139, %r4140, %p718;
	add.s32 	%r4142, %r4141, %r4137;
	add.s32 	%r4143, %r4142, -1;
	cvt.rn.f64.u32 	%fd991, %r4143;
	div.rn.f64 	%fd992, %fd991, 0d41DFFFFFFF800000;
	mul.hi.u32 	%r4144, %r4142, -1131474031;
	shr.u32 	%r4145, %r4144, 15;
	mul.lo.s32 	%r4146, %r4145, 44488;
	sub.s32 	%r4147, %r4142, %r4146;
	mul.lo.s32 	%r4148, %r4147, 48271;
	mul.lo.s32 	%r4149, %r4145, 3399;
	setp.lt.u32 	%p719, %r4148, %r4149;
	xor.b32  	%r4150, %r4149, 2147483647;
	neg.s32 	%r4151, %r4149;
	selp.b32 	%r4152, %r4150, %r4151, %p719;
	add.s32 	%r316, %r4152, %r4148;
	add.s32 	%r4153, %r316, -1;
	cvt.rn.f64.u32 	%fd993, %r4153;
	div.rn.f64 	%fd994, %fd993, 0d41DFFFFFFF800000;
	mul.f64 	%fd995, %fd994, %fd994;
	fma.rn.f64 	%fd996, %fd992, %fd992, %fd995;
	setp.le.f64 	%p720, %fd996, 0d3FF0000000000000;
	selp.u64 	%rd1447, 1, 0, %p720;
	add.s64 	%rd2070, %rd2070, %rd1447;
	@%p717 bra 	$L__BB4_340;
	setp.eq.s32 	%p721, %r233, 2;
	mul.hi.u32 	%r4154, %r316, -1131474031;
	shr.u32 	%r4155, %r4154, 15;
	mul.lo.s32 	%r4156, %r4155, 44488;
	sub.s32 	%r4157, %r316, %r4156;
	mul.lo.s32 	%r4158, %r4157, 48271;
	mul.lo.s32 	%r4159, %r4155, 3399;
	setp.lt.u32 	%p722, %r4158, %r4159;
	xor.b32  	%r4160, %r4159, 2147483647;
	neg.s32 	%r4161, %r4159;
	selp.b32 	%r4162, %r4160, %r4161, %p722;
	add.s32 	%r4163, %r4162, %r4158;
	add.s32 	%r4164, %r4163, -1;
	cvt.rn.f64.u32 	%fd997, %r4164;
	div.rn.f64 	%fd998, %fd997, 0d41DFFFFFFF800000;
	mul.hi.u32 	%r4165, %r4163, -1131474031;
	shr.u32 	%r4166, %r4165, 15;
	mul.lo.s32 	%r4167, %r4166, 44488;
	sub.s32 	%r4168, %r4163, %r4167;
	mul.lo.s32 	%r4169, %r4168, 48271;
	mul.lo.s32 	%r4170, %r4166, 3399;
	setp.lt.u32 	%p723, %r4169, %r4170;
	xor.b32  	%r4171, %r4170, 2147483647;
	neg.s32 	%r4172, %r4170;
	selp.b32 	%r4173, %r4171, %r4172, %p723;
	add.s32 	%r317, %r4173, %r4169;
	add.s32 	%r4174, %r317, -1;
	cvt.rn.f64.u32 	%fd999, %r4174;
	div.rn.f64 	%fd1000, %fd999, 0d41DFFFFFFF800000;
	mul.f64 	%fd1001, %fd1000, %fd1000;
	fma.rn.f64 	%fd1002, %fd998, %fd998, %fd1001;
	setp.le.f64 	%p724, %fd1002, 0d3FF0000000000000;
	selp.u64 	%rd1448, 1, 0, %p724;
	add.s64 	%rd2070, %rd2070, %rd1448;
	@%p721 bra 	$L__BB4_340;
	mul.hi.u32 	%r4175, %r317, -1131474031;
	shr.u32 	%r4176, %r4175, 15;
	mul.lo.s32 	%r4177, %r4176, 44488;
	sub.s32 	%r4178, %r317, %r4177;
	mul.lo.s32 	%r4179, %r4178, 48271;
	mul.lo.s32 	%r4180, %r4176, 3399;
	setp.lt.u32 	%p725, %r4179, %r4180;
	xor.b32  	%r4181, %r4180, 2147483647;
	neg.s32 	%r4182, %r4180;
	selp.b32 	%r4183, %r4181, %r4182, %p725;
	add.s32 	%r4184, %r4183, %r4179;
	add.s32 	%r4185, %r4184, -1;
	cvt.rn.f64.u32 	%fd1003, %r4185;
	div.rn.f64 	%fd1004, %fd1003, 0d41DFFFFFFF800000;
	mul.hi.u32 	%r4186, %r4184, -1131474031;
	shr.u32 	%r4187, %r4186, 15;
	mul.lo.s32 	%r4188, %r4187, 44488;
	sub.s32 	%r4189, %r4184, %r4188;
	mul.lo.s32 	%r4190, %r4189, 48271;
	mul.lo.s32 	%r4191, %r4187, 3399;
	setp.lt.u32 	%p726, %r4190, %r4191;
	xor.b32  	%r4192, %r4191, 2147483647;
	neg.s32 	%r4193, %r4191;
	selp.b32 	%r4194, %r4192, %r4193, %p726;
	add.s32 	%r4195, %r4194, %r4190;
	add.s32 	%r4196, %r4195, -1;
	cvt.rn.f64.u32 	%fd1005, %r4196;
	div.rn.f64 	%fd1006, %fd1005, 0d41DFFFFFFF800000;
	mul.f64 	%fd1007, %fd1006, %fd1006;
	fma.rn.f64 	%fd1008, %fd1004, %fd1004, %fd1007;
	setp.le.f64 	%p727, %fd1008, 0d3FF0000000000000;
	selp.u64 	%rd1449, 1, 0, %p727;
	add.s64 	%rd2070, %rd2070, %rd1449;
$L__BB4_340:
	cvt.u32.u64 	%r318, %rd2070;
	shl.b32 	%r4197, %r425, 12;
	add.s32 	%r319, %r4197, %r236;
	setp.eq.s32 	%p728, %r319, 0;
	mov.b64 	%rd2074, 1;
	@%p728 bra 	$L__BB4_345;
	cvt.s64.s32 	%rd2072, %r319;
	mov.b64 	%rd2073, 48271;
	mov.b64 	%rd2074, 1;
$L__BB4_342:
	and.b64  	%rd1453, %rd2072, 1;
	setp.eq.b64 	%p729, %rd1453, 1;
	not.pred 	%p730, %p729;
	@%p730 bra 	$L__BB4_344;
	mul.lo.s64 	%rd1454, %rd2074, %rd2073;
	mul.hi.u64 	%rd1455, %rd1454, 8589934597;
	sub.s64 	%rd1456, %rd1454, %rd1455;
	shr.u64 	%rd1457, %rd1456, 1;
	add.s64 	%rd1458, %rd1457, %rd1455;
	shr.u64 	%rd1459, %rd1458, 30;
	mul.lo.s64 	%rd1460, %rd1459, 2147483647;
	sub.s64 	%rd2074, %rd1454, %rd1460;
$L__BB4_344:
	shr.u64 	%rd454, %rd2072, 1;
	mul.lo.s64 	%rd1461, %rd2073, %rd2073;
	mul.hi.u64 	%rd1462, %rd1461, -9223372032559808509;
	shr.u64 	%rd1463, %rd1462, 30;
	mul.lo.s64 	%rd1464, %rd1463, 2147483647;
	sub.s64 	%rd2073, %rd1461, %rd1464;
	setp.gt.u64 	%p731, %rd2072, 1;
	mov.u64 	%rd2072, %rd454;
	@%p731 bra 	$L__BB4_342;
$L__BB4_345:
	setp.lt.u32 	%p732, %r232, 3;
	mul.lo.s64 	%rd1467, %rd2074, %rd36;
	mul.hi.u64 	%rd1468, %rd1467, 8589934597;
	sub.s64 	%rd1469, %rd1467, %rd1468;
	shr.u64 	%rd1470, %rd1469, 1;
	add.s64 	%rd1471, %rd1470, %rd1468;
	shr.u64 	%rd1472, %rd1471, 30;
	cvt.u32.u64 	%r4198, %rd1472;
	mov.b64 	%rd1473, 2147483647;
	cvt.u32.u64 	%r4199, %rd1473;
	mul.lo.s32 	%r4200, %r4198, %r4199;
	cvt.u32.u64 	%r4201, %rd1467;
	sub.s32 	%r6167, %r4201, %r4200;
	mov.b64 	%rd2079, 0;
	@%p732 bra 	$L__BB4_348;
	mov.b32 	%r6166, 0;
	mov.b64 	%rd2079, 0;
$L__BB4_347:
	mul.hi.u32 	%r4203, %r6167, -1131474031;
	shr.u32 	%r4204, %r4203, 15;
	mul.lo.s32 	%r4205, %r4204, 44488;
	sub.s32 	%r4206, %r6167, %r4205;
	mul.lo.s32 	%r4207, %r4206, 48271;
	mul.lo.s32 	%r4208, %r4204, 3399;
	setp.lt.u32 	%p733, %r4207, %r4208;
	xor.b32  	%r4209, %r4208, 2147483647;
	neg.s32 	%r4210, %r4208;
	selp.b32 	%r4211, %r4209, %r4210, %p733;
	add.s32 	%r4212, %r4211, %r4207;
	add.s32 	%r4213, %r4212, -1;
	cvt.rn.f64.u32 	%fd1009, %r4213;
	div.rn.f64 	%fd1010, %fd1009, 0d41DFFFFFFF800000;
	mul.hi.u32 	%r4214, %r4212, -1131474031;
	shr.u32 	%r4215, %r4214, 15;
	mul.lo.s32 	%r4216, %r4215, 44488;
	sub.s32 	%r4217, %r4212, %r4216;
	mul.lo.s32 	%r4218, %r4217, 48271;
	mul.lo.s32 	%r4219, %r4215, 3399;
	setp.lt.u32 	%p734, %r4218, %r4219;
	xor.b32  	%r4220, %r4219, 2147483647;
	neg.s32 	%r4221, %r4219;
	selp.b32 	%r4222, %r4220, %r4221, %p734;
	add.s32 	%r4223, %r4222, %r4218;
	add.s32 	%r4224, %r4223, -1;
	cvt.rn.f64.u32 	%fd1011, %r4224;
	div.rn.f64 	%fd1012, %fd1011, 0d41DFFFFFFF800000;
	mul.f64 	%fd1013, %fd1012, %fd1012;
	fma.rn.f64 	%fd1014, %fd1010, %fd1010, %fd1013;
	setp.le.f64 	%p735, %fd1014, 0d3FF0000000000000;
	selp.u64 	%rd1475, 1, 0, %p735;
	add.s64 	%rd1476, %rd2079, %rd1475;
	mul.hi.u32 	%r4225, %r4223, -1131474031;
	shr.u32 	%r4226, %r4225, 15;
	mul.lo.s32 	%r4227, %r4226, 44488;
	sub.s32 	%r4228, %r4223, %r4227;
	mul.lo.s32 	%r4229, %r4228, 48271;
	mul.lo.s32 	%r4230, %r4226, 3399;
	setp.lt.u32 	%p736, %r4229, %r4230;
	xor.b32  	%r4231, %r4230, 2147483647;
	neg.s32 	%r4232, %r4230;
	selp.b32 	%r4233, %r4231, %r4232, %p736;
	add.s32 	%r4234, %r4233, %r4229;
	add.s32 	%r4235, %r4234, -1;
	cvt.rn.f64.u32 	%fd1015, %r4235;
	div.rn.f64 	%fd1016, %fd1015, 0d41DFFFFFFF800000;
	mul.hi.u32 	%r4236, %r4234, -1131474031;
	shr.u32 	%r4237, %r4236, 15;
	mul.lo.s32 	%r4238, %r4237, 44488;
	sub.s32 	%r4239, %r4234, %r4238;
	mul.lo.s32 	%r4240, %r4239, 48271;
	mul.lo.s32 	%r4241, %r4237, 3399;
	setp.lt.u32 	%p737, %r4240, %r4241;
	xor.b32  	%r4242, %r4241, 2147483647;
	neg.s32 	%r4243, %r4241;
	selp.b32 	%r4244, %r4242, %r4243, %p737;
	add.s32 	%r4245, %r4244, %r4240;
	add.s32 	%r4246, %r4245, -1;
	cvt.rn.f64.u32 	%fd1017, %r4246;
	div.rn.f64 	%fd1018, %fd1017, 0d41DFFFFFFF800000;
	mul.f64 	%fd1019, %fd1018, %fd1018;
	fma.rn.f64 	%fd1020, %fd1016, %fd1016, %fd1019;
	setp.le.f64 	%p738, %fd1020, 0d3FF0000000000000;
	selp.u64 	%rd1477, 1, 0, %p738;
	add.s64 	%rd1478, %rd1476, %rd1477;
	mul.hi.u32 	%r4247, %r4245, -1131474031;
	shr.u32 	%r4248, %r4247, 15;
	mul.lo.s32 	%r4249, %r4248, 44488;
	sub.s32 	%r4250, %r4245, %r4249;
	mul.lo.s32 	%r4251, %r4250, 48271;
	mul.lo.s32 	%r4252, %r4248, 3399;
	setp.lt.u32 	%p739, %r4251, %r4252;
	xor.b32  	%r4253, %r4252, 2147483647;
	neg.s32 	%r4254, %r4252;
	selp.b32 	%r4255, %r4253, %r4254, %p739;
	add.s32 	%r4256, %r4255, %r4251;
	add.s32 	%r4257, %r4256, -1;
	cvt.rn.f64.u32 	%fd1021, %r4257;
	div.rn.f64 	%fd1022, %fd1021, 0d41DFFFFFFF800000;
	mul.hi.u32 	%r4258, %r4256, -1131474031;
	shr.u32 	%r4259, %r4258, 15;
	mul.lo.s32 	%r4260, %r4259, 44488;
	sub.s32 	%r4261, %r4256, %r4260;
	mul.lo.s32 	%r4262, %r4261, 48271;
	mul.lo.s32 	%r4263, %r4259, 3399;
	setp.lt.u32 	%p740, %r4262, %r4263;
	xor.b32  	%r4264, %r4263, 2147483647;
	neg.s32 	%r4265, %r4263;
	selp.b32 	%r4266, %r4264, %r4265, %p740;
	add.s32 	%r4267, %r4266, %r4262;
	add.s32 	%r4268, %r4267, -1;
	cvt.rn.f64.u32 	%fd1023, %r4268;
	div.rn.f64 	%fd1024, %fd1023, 0d41DFFFFFFF800000;
	mul.f64 	%fd1025, %fd1024, %fd1024;
	fma.rn.f64 	%fd1026, %fd1022, %fd1022, %fd1025;
	setp.le.f64 	%p741, %fd1026, 0d3FF0000000000000;
	selp.u64 	%rd1479, 1, 0, %p741;
	add.s64 	%rd1480, %rd1478, %rd1479;
	mul.hi.u32 	%r4269, %r4267, -1131474031;
	shr.u32 	%r4270, %r4269, 15;
	mul.lo.s32 	%r4271, %r4270, 44488;
	sub.s32 	%r4272, %r4267, %r4271;
	mul.lo.s32 	%r4273, %r4272, 48271;
	mul.lo.s32 	%r4274, %r4270, 3399;
	setp.lt.u32 	%p742, %r4273, %r4274;
	xor.b32  	%r4275, %r4274, 2147483647;
	neg.s32 	%r4276, %r4274;
	selp.b32 	%r4277, %r4275, %r4276, %p742;
	add.s32 	%r4278, %r4277, %r4273;
	add.s32 	%r4279, %r4278, -1;
	cvt.rn.f64.u32 	%fd1027, %r4279;
	div.rn.f64 	%fd1028, %fd1027, 0d41DFFFFFFF800000;
	mul.hi.u32 	%r4280, %r4278, -1131474031;
	shr.u32 	%r4281, %r4280, 15;
	mul.lo.s32 	%r4282, %r4281, 44488;
	sub.s32 	%r4283, %r4278, %r4282;
	mul.lo.s32 	%r4284, %r4283, 48271;
	mul.lo.s32 	%r4285, %r4281, 3399;
	setp.lt.u32 	%p743, %r4284, %r4285;
	xor.b32  	%r4286, %r4285, 2147483647;
	neg.s32 	%r4287, %r4285;
	selp.b32 	%r4288, %r4286, %r4287, %p743;
	add.s32 	%r6167, %r4288, %r4284;
	add.s32 	%r4289, %r6167, -1;
	cvt.rn.f64.u32 	%fd1029, %r4289;
	div.rn.f64 	%fd1030, %fd1029, 0d41DFFFFFFF800000;
	mul.f64 	%fd1031, %fd1030, %fd1030;
	fma.rn.f64 	%fd1032, %fd1028, %fd1028, %fd1031;
	setp.le.f64 	%p744, %fd1032, 0d3FF0000000000000;
	selp.u64 	%rd1481, 1, 0, %p744;
	add.s64 	%rd2079, %rd1480, %rd1481;
	add.s32 	%r6166, %r6166, 4;
	setp.ne.s32 	%p745, %r6166, %r234;
	@%p745 bra 	$L__BB4_347;
$L__BB4_348:
	setp.eq.s32 	%p746, %r233, 0;
	@%p746 bra 	$L__BB4_352;
	setp.eq.s32 	%p747, %r233, 1;
	mul.hi.u32 	%r4290, %r6167, -1131474031;
	shr.u32 	%r4291, %r4290, 15;
	mul.lo.s32 	%r4292, %r4291, 44488;
	sub.s32 	%r4293, %r6167, %r4292;
	mul.lo.s32 	%r4294, %r4293, 48271;
	mul.lo.s32 	%r4295, %r4291, 3399;
	setp.lt.u32 	%p748, %r4294, %r4295;
	xor.b32  	%r4296, %r4295, 2147483647;
	neg.s32 	%r4297, %r4295;
	selp.b32 	%r4298, %r4296, %r4297, %p748;
	add.s32 	%r4299, %r4298, %r4294;
	add.s32 	%r4300, %r4299, -1;
	cvt.rn.f64.u32 	%fd1033, %r4300;
	div.rn.f64 	%fd1034, %fd1033, 0d41DFFFFFFF800000;
	mul.hi.u32 	%r4301, %r4299, -1131474031;
	shr.u32 	%r4302, %r4301, 15;
	mul.lo.s32 	%r4303, %r4302, 44488;
	sub.s32 	%r4304, %r4299, %r4303;
	mul.lo.s32 	%r4305, %r4304, 48271;
	mul.lo.s32 	%r4306, %r4302, 3399;
	setp.lt.u32 	%p749, %r4305, %r4306;
	xor.b32  	%r4307, %r4306, 2147483647;
	neg.s32 	%r4308, %r4306;
	selp.b32 	%r4309, %r4307, %r4308, %p749;
	add.s32 	%r326, %r4309, %r4305;
	add.s32 	%r4310, %r326, -1;
	cvt.rn.f64.u32 	%fd1035, %r4310;
	div.rn.f64 	%fd1036, %fd1035, 0d41DFFFFFFF800000;
	mul.f64 	%fd1037, %fd1036, %fd1036;
	fma.rn.f64 	%fd1038, %fd1034, %fd1034, %fd1037;
	setp.le.f64 	%p750, %fd1038, 0d3FF0000000000000;
	selp.u64 	%rd1482, 1, 0, %p750;
	add.s64 	%rd2079, %rd2079, %rd1482;
	@%p747 bra 	$L__BB4_352;
	setp.eq.s32 	%p751, %r233, 2;
	mul.hi.u32 	%r4311, %r326, -1131474031;
	shr.u32 	%r4312, %r4311, 15;
	mul.lo.s32 	%r4313, %r4312, 44488;
	sub.s32 	%r4314, %r326, %r4313;
	mul.lo.s32 	%r4315, %r4314, 48271;
	mul.lo.s32 	%r4316, %r4312, 3399;
	setp.lt.u32 	%p752, %r4315, %r4316;
	xor.b32  	%r4317, %r4316, 2147483647;
	neg.s32 	%r4318, %r4316;
	selp.b32 	%r4319, %r4317, %r4318, %p752;
	add.s32 	%r4320, %r4319, %r4315;
	add.s32 	%r4321, %r4320, -1;
	cvt.rn.f64.u32 	%fd1039, %r4321;
	div.rn.f64 	%fd1040, %fd1039, 0d41DFFFFFFF800000;
	mul.hi.u32 	%r4322, %r4320, -1131474031;
	shr.u32 	%r4323, %r4322, 15;
	mul.lo.s32 	%r4324, %r4323, 44488;
	sub.s32 	%r4325, %r4320, %r4324;
	mul.lo.s32 	%r4326, %r4325, 48271;
	mul.lo.s32 	%r4327, %r4323, 3399;
	setp.lt.u32 	%p753, %r4326, %r4327;
	xor.b32  	%r4328, %r4327, 2147483647;
	neg.s32 	%r4329, %r4327;
	selp.b32 	%r4330, %r4328, %r4329, %p753;
	add.s32 	%r327, %r4330, %r4326;
	add.s32 	%r4331, %r327, -1;
	cvt.rn.f64.u32 	%fd1041, %r4331;
	div.rn.f64 	%fd1042, %fd1041, 0d41DFFFFFFF800000;
	mul.f64 	%fd1043, %fd1042, %fd1042;
	fma.rn.f64 	%fd1044, %fd1040, %fd1040, %fd1043;
	setp.le.f64 	%p754, %fd1044, 0d3FF0000000000000;
	selp.u64 	%rd1483, 1, 0, %p754;
	add.s64 	%rd2079, %rd2079, %rd1483;
	@%p751 bra 	$L__BB4_352;
	mul.hi.u32 	%r4332, %r327, -1131474031;
	shr.u32 	%r4333, %r4332, 15;
	mul.lo.s32 	%r4334, %r4333, 44488;
	sub.s32 	%r4335, %r327, %r4334;
	mul.lo.s32 	%r4336, %r4335, 48271;
	mul.lo.s32 	%r4337, %r4333, 3399;
	setp.lt.u32 	%p755, %r4336, %r4337;
	xor.b32  	%r4338, %r4337, 2147483647;
	neg.s32 	%r4339, %r4337;
	selp.b32 	%r4340, %r4338, %r4339, %p755;
	add.s32 	%r4341, %r4340, %r4336;
	add.s32 	%r4342, %r4341, -1;
	cvt.rn.f64.u32 	%fd1045, %r4342;
	div.rn.f64 	%fd1046, %fd1045, 0d41DFFFFFFF800000;
	mul.hi.u32 	%r4343, %r4341, -1131474031;
	shr.u32 	%r4344, %r4343, 15;
	mul.lo.s32 	%r4345, %r4344, 44488;
	sub.s32 	%r4346, %r4341, %r4345;
	mul.lo.s32 	%r4347, %r4346, 48271;
	mul.lo.s32 	%r4348, %r4344, 3399;
	setp.lt.u32 	%p756, %r4347, %r4348;
	xor.b32  	%r4349, %r4348, 2147483647;
	neg.s32 	%r4350, %r4348;
	selp.b32 	%r4351, %r4349, %r4350, %p756;
	add.s32 	%r4352, %r4351, %r4347;
	add.s32 	%r4353, %r4352, -1;
	cvt.rn.f64.u32 	%fd1047, %r4353;
	div.rn.f64 	%fd1048, %fd1047, 0d41DFFFFFFF800000;
	mul.f64 	%fd1049, %fd1048, %fd1048;
	fma.rn.f64 	%fd1050, %fd1046, %fd1046, %fd1049;
	setp.le.f64 	%p757, %fd1050, 0d3FF0000000000000;
	selp.u64 	%rd1484, 1, 0, %p757;
	add.s64 	%rd2079, %rd2079, %rd1484;
$L__BB4_352:
	cvt.u32.u64 	%r328, %rd2079;
	add.s32 	%r329, %r319, %r246;
	setp.eq.s32 	%p758, %r329, 0;
	mov.b64 	%rd2083, 1;
	@%p758 bra 	$L__BB4_357;
	cvt.s64.s32 	%rd2081, %r329;
	mov.b64 	%rd2082, 48271;
	mov.b64 	%rd2083, 1;
$L__BB4_354:
	and.b64  	%rd1488, %rd2081, 1;
	setp.eq.b64 	%p759, %rd1488, 1;
	not.pred 	%p760, %p759;
	@%p760 bra 	$L__BB4_356;
	mul.lo.s64 	%rd1489, %rd2083, %rd2082;
	mul.hi.u64 	%rd1490, %rd1489, 8589934597;
	sub.s64 	%rd1491, %rd1489, %rd1490;
	shr.u64 	%rd1492, %rd1491, 1;
	add.s64 	%rd1493, %rd1492, %rd1490;
	shr.u64 	%rd1494, %rd1493, 30;
	mul.lo.s64 	%rd1495, %rd1494, 2147483647;
	sub.s64 	%rd2083, %rd1489, %rd1495;
$L__BB4_356:
	shr.u64 	%rd471, %rd2081, 1;
	mul.lo.s64 	%rd1496, %rd2082, %rd2082;
	mul.hi.u64 	%rd1497, %rd1496, -9223372032559808509;
	shr.u64 	%rd1498, %rd1497, 30;
	mul.lo.s64 	%rd1499, %rd1498, 2147483647;
	sub.s64 	%rd2082, %rd1496, %rd1499;
	setp.gt.u64 	%p761, %rd2081, 1;
	mov.u64 	%rd2081, %rd471;
	@%p761 bra 	$L__BB4_354;
$L__BB4_357:
	setp.lt.u32 	%p762, %r232, 3;
	mul.lo.s64 	%rd1502, %rd2083, %rd36;
	mul.hi.u64 	%rd1503, %rd1502, 8589934597;
	sub.s64 	%rd1504, %rd1502, %rd1503;
	shr.u64 	%rd1505, %rd1504, 1;
	add.s64 	%rd1506, %rd1505, %rd1503;
	shr.u64 	%rd1507, %rd1506, 30;
	cvt.u32.u64 	%r4354, %rd1507;
	mov.b64 	%rd1508, 2147483647;
	cvt.u32.u64 	%r4355, %rd1508;
	mul.lo.s32 	%r4356, %r4354, %r4355;
	cvt.u32.u64 	%r4357, %rd1502;
	sub.s32 	%r6170, %r4357, %r4356;
	mov.b64 	%rd2088, 0;
	@%p762 bra 	$L__BB4_360;
	mov.b32 	%r6169, 0;
	mov.b64 	%rd2088, 0;
$L__BB4_359:
	mul.hi.u32 	%r4359, %r6170, -1131474031;
	shr.u32 	%r4360, %r4359, 15;
	mul.lo.s32 	%r4361, %r4360, 44488;
	sub.s32 	%r4362, %r6170, %r4361;
	mul.lo.s32 	%r4363, %r4362, 48271;
	mul.lo.s32 	%r4364, %r4360, 3399;
	setp.lt.u32 	%p763, %r4363, %r4364;
	xor.b32  	%r4365, %r4364, 2147483647;
	neg.s32 	%r4366, %r4364;
	selp.b32 	%r4367, %r4365, %r4366, %p763;
	add.s32 	%r4368, %r4367, %r4363;
	add.s32 	%r4369, %r4368, -1;
	cvt.rn.f64.u32 	%fd1051, %r4369;
	div.rn.f64 	%fd1052, %fd1051, 0d41DFFFFFFF800000;
	mul.hi.u32 	%r4370, %r4368, -1131474031;
	shr.u32 	%r4371, %r4370, 15;
	mul.lo.s32 	%r4372, %r4371, 44488;
	sub.s32 	%r4373, %r4368, %r4372;
	mul.lo.s32 	%r4374, %r4373, 48271;
	mul.lo.s32 	%r4375, %r4371, 3399;
	setp.lt.u32 	%p764, %r4374, %r4375;
	xor.b32  	%r4376, %r4375, 2147483647;
	neg.s32 	%r4377, %r4375;
	selp.b32 	%r4378, %r4376, %r4377, %p764;
	add.s32 	%r4379, %r4378, %r4374;
	add.s32 	%r4380, %r4379, -1;
	cvt.rn.f64.u32 	%fd1053, %r4380;
	div.rn.f64 	%fd1054, %fd1053, 0d41DFFFFFFF800000;
	mul.f64 	%fd1055, %fd1054, %fd1054;
	fma.rn.f64 	%fd1056, %fd1052, %fd1052, %fd1055;
	setp.le.f64 	%p765, %fd1056, 0d3FF0000000000000;
	selp.u64 	%rd1510, 1, 0, %p765;
	add.s64 	%rd1511, %rd2088, %rd1510;
	mul.hi.u32 	%r4381, %r4379, -1131474031;
	shr.u32 	%r4382, %r4381, 15;
	mul.lo.s32 	%r4383, %r4382, 44488;
	sub.s32 	%r4384, %r4379, %r4383;
	mul.lo.s32 	%r4385, %r4384, 48271;
	mul.lo.s32 	%r4386, %r4382, 3399;
	setp.lt.u32 	%p766, %r4385, %r4386;
	xor.b32  	%r4387, %r4386, 2147483647;
	neg.s32 	%r4388, %r4386;
	selp.b32 	%r4389, %r4387, %r4388, %p766;
	add.s32 	%r4390, %r4389, %r4385;
	add.s32 	%r4391, %r4390, -1;
	cvt.rn.f64.u32 	%fd1057, %r4391;
	div.rn.f64 	%fd1058, %fd1057, 0d41DFFFFFFF800000;
	mul.hi.u32 	%r4392, %r4390, -1131474031;
	shr.u32 	%r4393, %r4392, 15;
	mul.lo.s32 	%r4394, %r4393, 44488;
	sub.s32 	%r4395, %r4390, %r4394;
	mul.lo.s32 	%r4396, %r4395, 48271;
	mul.lo.s32 	%r4397, %r4393, 3399;
	setp.lt.u32 	%p767, %r4396, %r4397;
	xor.b32  	%r4398, %r4397, 2147483647;
	neg.s32 	%r4399, %r4397;
	selp.b32 	%r4400, %r4398, %r4399, %p767;
	add.s32 	%r4401, %r4400, %r4396;
	add.s32 	%r4402, %r4401, -1;
	cvt.rn.f64.u32 	%fd1059, %r4402;
	div.rn.f64 	%fd1060, %fd1059, 0d41DFFFFFFF800000;
	mul.f64 	%fd1061, %fd1060, %fd1060;
	fma.rn.f64 	%fd1062, %fd1058, %fd1058, %fd1061;
	setp.le.f64 	%p768, %fd1062, 0d3FF0000000000000;
	selp.u64 	%rd1512, 1, 0, %p768;
	add.s64 	%rd1513, %rd1511, %rd1512;
	mul.hi.u32 	%r4403, %r4401, -1131474031;
	shr.u32 	%r4404, %r4403, 15;
	mul.lo.s32 	%r4405, %r4404, 44488;
	sub.s32 	%r4406, %r4401, %r4405;
	mul.lo.s32 	%r4407, %r4406, 48271;
	mul.lo.s32 	%r4408, %r4404, 3399;
	setp.lt.u32 	%p769, %r4407, %r4408;
	xor.b32  	%r4409, %r4408, 2147483647;
	neg.s32 	%r4410, %r4408;
	selp.b32 	%r4411, %r4409, %r4410, %p769;
	add.s32 	%r4412, %r4411, %r4407;
	add.s32 	%r4413, %r4412, -1;
	cvt.rn.f64.u32 	%fd1063, %r4413;
	div.rn.f64 	%fd1064, %fd1063, 0d41DFFFFFFF800000;
	mul.hi.u32 	%r4414, %r4412, -1131474031;
	shr.u32 	%r4415, %r4414, 15;
	mul.lo.s32 	%r4416, %r4415, 44488;
	sub.s32 	%r4417, %r4412, %r4416;
	mul.lo.s32 	%r4418, %r4417, 48271;
	mul.lo.s32 	%r4419, %r4415, 3399;
	setp.lt.u32 	%p770, %r4418, %r4419;
	xor.b32  	%r4420, %r4419, 2147483647;
	neg.s32 	%r4421, %r4419;
	selp.b32 	%r4422, %r4420, %r4421, %p770;
	add.s32 	%r4423, %r4422, %r4418;
	add.s32 	%r4424, %r4423, -1;
	cvt.rn.f64.u32 	%fd1065, %r4424;
	div.rn.f64 	%fd1066, %fd1065, 0d41DFFFFFFF800000;
	mul.f64 	%fd1067, %fd1066, %fd1066;
	fma.rn.f64 	%fd1068, %fd1064, %fd1064, %fd1067;
	setp.le.f64 	%p771, %fd1068, 0d3FF0000000000000;
	selp.u64 	%rd1514, 1, 0, %p771;
	add.s64 	%rd1515, %rd1513, %rd1514;
	mul.hi.u32 	%r4425, %r4423, -1131474031;
	shr.u32 	%r4426, %r4425, 15;
	mul.lo.s32 	%r4427, %r4426, 44488;
	sub.s32 	%r4428, %r4423, %r4427;
	mul.lo.s32 	%r4429, %r4428, 48271;
	mul.lo.s32 	%r4430, %r4426, 3399;
	setp.lt.u32 	%p772, %r4429, %r4430;
	xor.b32  	%r4431, %r4430, 2147483647;
	neg.s32 	%r4432, %r4430;
	selp.b32 	%r4433, %r4431, %r4432, %p772;
	add.s32 	%r4434, %r4433, %r4429;
	add.s32 	%r4435, %r4434, -1;
	cvt.rn.f64.u32 	%fd1069, %r4435;
	div.rn.f64 	%fd1070, %fd1069, 0d41DFFFFFFF800000;
	mul.hi.u32 	%r4436, %r4434, -1131474031;
	shr.u32 	%r4437, %r4436, 15;
	mul.lo.s32 	%r4438, %r4437, 44488;
	sub.s32 	%r4439, %r4434, %r4438;
	mul.lo.s32 	%r4440, %r4439, 48271;
	mul.lo.s32 	%r4441, %r4437, 3399;
	setp.lt.u32 	%p773, %r4440, %r4441;
	xor.b32  	%r4442, %r4441, 2147483647;
	neg.s32 	%r4443, %r4441;
	selp.b32 	%r4444, %r4442, %r4443, %p773;
	add.s32 	%r6170, %r4444, %r4440;
	add.s32 	%r4445, %r6170, -1;
	cvt.rn.f64.u32 	%fd1071, %r4445;
	div.rn.f64 	%fd1072, %fd1071, 0d41DFFFFFFF800000;
	mul.f64 	%fd1073, %fd1072, %fd1072;
	fma.rn.f64 	%fd1074, %fd1070, %fd1070, %fd1073;
	setp.le.f64 	%p774, %fd1074, 0d3FF0000000000000;
	selp.u64 	%rd1516, 1, 0, %p774;
	add.s64 	%rd2088, %rd1515, %rd1516;
	add.s32 	%r6169, %r6169, 4;
	setp.ne.s32 	%p775, %r6169, %r234;
	@%p775 bra 	$L__BB4_359;
$L__BB4_360:
	setp.eq.s32 	%p776, %r233, 0;
	@%p776 bra 	$L__BB4_364;
	setp.eq.s32 	%p777, %r233, 1;
	mul.hi.u32 	%r4446, %r6170, -1131474031;
	shr.u32 	%r4447, %r4446, 15;
	mul.lo.s32 	%r4448, %r4447, 44488;
	sub.s32 	%r4449, %r6170, %r4448;
	mul.lo.s32 	%r4450, %r4449, 48271;
	mul.lo.s32 	%r4451, %r4447, 3399;
	setp.lt.u32 	%p778, %r4450, %r4451;
	xor.b32  	%r4452, %r4451, 2147483647;
	neg.s32 	%r4453, %r4451;
	selp.b32 	%r4454, %r4452, %r4453, %p778;
	add.s32 	%r4455, %r4454, %r4450;
	add.s32 	%r4456, %r4455, -1;
	cvt.rn.f64.u32 	%fd1075, %r4456;
	div.rn.f64 	%fd1076, %fd1075, 0d41DFFFFFFF800000;
	mul.hi.u32 	%r4457, %r4455, -1131474031;
	shr.u32 	%r4458, %r4457, 15;
	mul.lo.s32 	%r4459, %r4458, 44488;
	sub.s32 	%r4460, %r4455, %r4459;
	mul.lo.s32 	%r4461, %r4460, 48271;
	mul.lo.s32 	%r4462, %r4458, 3399;
	setp.lt.u32 	%p779, %r4461, %r4462;
	xor.b32  	%r4463, %r4462, 2147483647;
	neg.s32 	%r4464, %r4462;
	selp.b32 	%r4465, %r4463, %r4464, %p779;
	add.s32 	%r336, %r4465, %r4461;
	add.s32 	%r4466, %r336, -1;
	cvt.rn.f64.u32 	%fd1077, %r4466;
	div.rn.f64 	%fd1078, %fd1077, 0d41DFFFFFFF800000;
	mul.f64 	%fd1079, %fd1078, %fd1078;
	fma.rn.f64 	%fd1080, %fd1076, %fd1076, %fd1079;
	setp.le.f64 	%p780, %fd1080, 0d3FF0000000000000;
	selp.u64 	%rd1517, 1, 0, %p780;
	add.s64 	%rd2088, %rd2088, %rd1517;
	@%p777 bra 	$L__BB4_364;
	setp.eq.s32 	%p781, %r233, 2;
	mul.hi.u32 	%r4467, %r336, -1131474031;
	shr.u32 	%r4468, %r4467, 15;
	mul.lo.s32 	%r4469, %r4468, 44488;
	sub.s32 	%r4470, %r336, %r4469;
	mul.lo.s32 	%r4471, %r4470, 48271;
	mul.lo.s32 	%r4472, %r4468, 3399;
	setp.lt.u32 	%p782, %r4471, %r4472;
	xor.b32  	%r4473, %r4472, 2147483647;
	neg.s32 	%r4474, %r4472;
	selp.b32 	%r4475, %r4473, %r4474, %p782;
	add.s32 	%r4476, %r4475, %r4471;
	add.s32 	%r4477, %r4476, -1;
	cvt.rn.f64.u32 	%fd1081, %r4477;
	div.rn.f64 	%fd1082, %fd1081, 0d41DFFFFFFF800000;
	mul.hi.u32 	%r4478, %r4476, -1131474031;
	shr.u32 	%r4479, %r4478, 15;
	mul.lo.s32 	%r4480, %r4479, 44488;
	sub.s32 	%r4481, %r4476, %r4480;
	mul.lo.s32 	%r4482, %r4481, 48271;
	mul.lo.s32 	%r4483, %r4479, 3399;
	setp.lt.u32 	%p783, %r4482, %r4483;
	xor.b32  	%r4484, %r4483, 2147483647;
	neg.s32 	%r4485, %r4483;
	selp.b32 	%r4486, %r4484, %r4485, %p783;
	add.s32 	%r337, %r4486, %r4482;
	add.s32 	%r4487, %r337, -1;
	cvt.rn.f64.u32 	%fd1083, %r4487;
	div.rn.f64 	%fd1084, %fd1083, 0d41DFFFFFFF800000;
	mul.f64 	%fd1085, %fd1084, %fd1084;
	fma.rn.f64 	%fd1086, %fd1082, %fd1082, %fd1085;
	setp.le.f64 	%p784, %fd1086, 0d3FF0000000000000;
	selp.u64 	%rd1518, 1, 0, %p784;
	add.s64 	%rd2088, %rd2088, %rd1518;
	@%p781 bra 	$L__BB4_364;
	mul.hi.u32 	%r4488, %r337, -1131474031;
	shr.u32 	%r4489, %r4488, 15;
	mul.lo.s32 	%r4490, %r4489, 44488;
	sub.s32 	%r4491, %r337, %r4490;
	mul.lo.s32 	%r4492, %r4491, 48271;
	mul.lo.s32 	%r4493, %r4489, 3399;
	setp.lt.u32 	%p785, %r4492, %r4493;
	xor.b32  	%r4494, %r4493, 2147483647;
	neg.s32 	%r4495, %r4493;
	selp.b32 	%r4496, %r4494, %r4495, %p785;
	add.s32 	%r4497, %r4496, %r4492;
	add.s32 	%r4498, %r4497, -1;
	cvt.rn.f64.u32 	%fd1087, %r4498;
	div.rn.f64 	%fd1088, %fd1087, 0d41DFFFFFFF800000;
	mul.hi.u32 	%r4499, %r4497, -1131474031;
	shr.u32 	%r4500, %r4499, 15;
	mul.lo.s32 	%r4501, %r4500, 44488;
	sub.s32 	%r4502, %r4497, %r4501;
	mul.lo.s32 	%r4503, %r4502, 48271;
	mul.lo.s32 	%r4504, %r4500, 3399;
	setp.lt.u32 	%p786, %r4503, %r4504;
	xor.b32  	%r4505, %r4504, 2147483647;
	neg.s32 	%r4506, %r4504;
	selp.b32 	%r4507, %r4505, %r4506, %p786;
	add.s32 	%r4508, %r4507, %r4503;
	add.s32 	%r4509, %r4508, -1;
	cvt.rn.f64.u32 	%fd1089, %r4509;
	div.rn.f64 	%fd1090, %fd1089, 0d41DFFFFFFF800000;
	mul.f64 	%fd1091, %fd1090, %fd1090;
	fma.rn.f64 	%fd1092, %fd1088, %fd1088, %fd1091;
	setp.le.f64 	%p787, %fd1092, 0d3FF0000000000000;
	selp.u64 	%rd1519, 1, 0, %p787;
	add.s64 	%rd2088, %rd2088, %rd1519;
$L__BB4_364:
	cvt.u32.u64 	%r338, %rd2088;
	add.s32 	%r339, %r257, %r319;
	setp.eq.s32 	%p788, %r339, 0;
	mov.b64 	%rd2092, 1;
	@%p788 bra 	$L__BB4_369;
	cvt.s64.s32 	%rd2090, %r339;
	mov.b64 	%rd2091, 48271;
	mov.b64 	%rd2092, 1;
$L__BB4_366:
	and.b64  	%rd1523, %rd2090, 1;
	setp.eq.b64 	%p789, %rd1523, 1;
	not.pred 	%p790, %p789;
	@%p790 bra 	$L__BB4_368;
	mul.lo.s64 	%rd1524, %rd2092, %rd2091;
	mul.hi.u64 	%rd1525, %rd1524, 8589934597;
	sub.s64 	%rd1526, %rd1524, %rd1525;
	shr.u64 	%rd1527, %rd1526, 1;
	add.s64 	%rd1528, %rd1527, %rd1525;
	shr.u64 	%rd1529, %rd1528, 30;
	mul.lo.s64 	%rd1530, %rd1529, 2147483647;
	sub.s64 	%rd2092, %rd1524, %rd1530;
$L__BB4_368:
	shr.u64 	%rd488, %rd2090, 1;
	mul.lo.s64 	%rd1531, %rd2091, %rd2091;
	mul.hi.u64 	%rd1532, %rd1531, -9223372032559808509;
	shr.u64 	%rd1533, %rd1532, 30;
	mul.lo.s64 	%rd1534, %rd1533, 2147483647;
	sub.s64 	%rd2091, %rd1531, %rd1534;
	setp.gt.u64 	%p791, %rd2090, 1;
	mov.u64 	%rd2090, %rd488;
	@%p791 bra 	$L__BB4_366;
$L__BB4_369:
	setp.lt.u32 	%p792, %r232, 3;
	mul.lo.s64 	%rd1537, %rd2092, %rd36;
	mul.hi.u64 	%rd1538, %rd1537, 8589934597;
	sub.s64 	%rd1539, %rd1537, %rd1538;
	shr.u64 	%rd1540, %rd1539, 1;
	add.s64 	%rd1541, %rd1540, %rd1538;
	shr.u64 	%rd1542, %rd1541, 30;
	cvt.u32.u64 	%r4510, %rd1542;
	mov.b64 	%rd1543, 2147483647;
	cvt.u32.u64 	%r4511, %rd1543;
	mul.lo.s32 	%r4512, %r4510, %r4511;
	cvt.u32.u64 	%r4513, %rd1537;
	sub.s32 	%r6173, %r4513, %r4512;
	mov.b64 	%rd2097, 0;
	@%p792 bra 	$L__BB4_372;
	mov.b32 	%r6172, 0;
	mov.b64 	%rd2097, 0;
$L__BB4_371:
	mul.hi.u32 	%r4515, %r6173, -1131474031;
	shr.u32 	%r4516, %r4515, 15;
	mul.lo.s32 	%r4517, %r4516, 44488;
	sub.s32 	%r4518, %r6173, %r4517;
	mul.lo.s32 	%r4519, %r4518, 48271;
	mul.lo.s32 	%r4520, %r4516, 3399;
	setp.lt.u32 	%p793, %r4519, %r4520;
	xor.b32  	%r4521, %r4520, 2147483647;
	neg.s32 	%r4522, %r4520;
	selp.b32 	%r4523, %r4521, %r4522, %p793;
	add.s32 	%r4524, %r4523, %r4519;
	add.s32 	%r4525, %r4524, -1;
	cvt.rn.f64.u32 	%fd1093, %r4525;
	div.rn.f64 	%fd1094, %fd1093, 0d41DFFFFFFF800000;
	mul.hi.u32 	%r4526, %r4524, -1131474031;
	shr.u32 	%r4527, %r4526, 15;
	mul.lo.s32 	%r4528, %r4527, 44488;
	sub.s32 	%r4529, %r4524, %r4528;
	mul.lo.s32 	%r4530, %r4529, 48271;
	mul.lo.s32 	%r4531, %r4527, 3399;
	setp.lt.u32 	%p794, %r4530, %r4531;
	xor.b32  	%r4532, %r4531, 2147483647;
	neg.s32 	%r4533, %r4531;
	selp.b32 	%r4534, %r4532, %r4533, %p794;
	add.s32 	%r4535, %r4534, %r4530;
	add.s32 	%r4536, %r4535, -1;
	cvt.rn.f64.u32 	%fd1095, %r4536;
	div.rn.f64 	%fd1096, %fd1095, 0d41DFFFFFFF800000;
	mul.f64 	%fd1097, %fd1096, %fd1096;
	fma.rn.f64 	%fd1098, %fd1094, %fd1094, %fd1097;
	setp.le.f64 	%p795, %fd1098, 0d3FF0000000000000;
	selp.u64 	%rd1545, 1, 0, %p795;
	add.s64 	%rd1546, %rd2097, %rd1545;
	mul.hi.u32 	%r4537, %r4535, -1131474031;
	shr.u32 	%r4538, %r4537, 15;
	mul.lo.s32 	%r4539, %r4538, 44488;
	sub.s32 	%r4540, %r4535, %r4539;
	mul.lo.s32 	%r4541, %r4540, 48271;
	mul.lo.s32 	%r4542, %r4538, 3399;
	setp.lt.u32 	%p796, %r4541, %r4542;
	xor.b32  	%r4543, %r4542, 2147483647;
	neg.s32 	%r4544, %r4542;
	selp.b32 	%r4545, %r4543, %r4544, %p796;
	add.s32 	%r4546, %r4545, %r4541;
	add.s32 	%r4547, %r4546, -1;
	cvt.rn.f64.u32 	%fd1099, %r4547;
	div.rn.f64 	%fd1100, %fd1099, 0d41DFFFFFFF800000;
	mul.hi.u32 	%r4548, %r4546, -1131474031;
	shr.u32 	%r4549, %r4548, 15;
	mul.lo.s32 	%r4550, %r4549, 44488;
	sub.s32 	%r4551, %r4546, %r4550;
	mul.lo.s32 	%r4552, %r4551, 48271;
	mul.lo.s32 	%r4553, %r4549, 3399;
	setp.lt.u32 	%p797, %r4552, %r4553;
	xor.b32  	%r4554, %r4553, 2147483647;
	neg.s32 	%r4555, %r4553;
	selp.b32 	%r4556, %r4554, %r4555, %p797;
	add.s32 	%r4557, %r4556, %r4552;
	add.s32 	%r4558, %r4557, -1;
	cvt.rn.f64.u32 	%fd1101, %r4558;
	div.rn.f64 	%fd1102, %fd1101, 0d41DFFFFFFF800000;
	mul.f64 	%fd1103, %fd1102, %fd1102;
	fma.rn.f64 	%fd1104, %fd1100, %fd1100, %fd1103;
	setp.le.f64 	%p798, %fd1104, 0d3FF0000000000000;
	selp.u64 	%rd1547, 1, 0, %p798;
	add.s64 	%rd1548, %rd1546, %rd1547;
	mul.hi.u32 	%r4559, %r4557, -1131474031;
	shr.u32 	%r4560, %r4559, 15;
	mul.lo.s32 	%r4561, %r4560, 44488;
	sub.s32 	%r4562, %r4557, %r4561;
	mul.lo.s32 	%r4563, %r4562, 48271;
	mul.lo.s32 	%r4564, %r4560, 3399;
	setp.lt.u32 	%p799, %r4563, %r4564;
	xor.b32  	%r4565, %r4564, 2147483647;
	neg.s32 	%r4566, %r4564;
	selp.b32 	%r4567, %r4565, %r4566, %p799;
	add.s32 	%r4568, %r4567, %r4563;
	add.s32 	%r4569, %r4568, -1;
	cvt.rn.f64.u32 	%fd1105, %r4569;
	div.rn.f64 	%fd1106, %fd1105, 0d41DFFFFFFF800000;
	mul.hi.u32 	%r4570, %r4568, -1131474031;
	shr.u32 	%r4571, %r4570, 15;
	mul.lo.s32 	%r4572, %r4571, 44488;
	sub.s32 	%r4573, %r4568, %r4572;
	mul.lo.s32 	%r4574, %r4573, 48271;
	mul.lo.s32 	%r4575, %r4571, 3399;
	setp.lt.u32 	%p800, %r4574, %r4575;
	xor.b32  	%r4576, %r4575, 2147483647;
	neg.s32 	%r4577, %r4575;
	selp.b32 	%r4578, %r4576, %r4577, %p800;
	add.s32 	%r4579, %r4578, %r4574;
	add.s32 	%r4580, %r4579, -1;
	cvt.rn.f64.u32 	%fd1107, %r4580;
	div.rn.f64 	%fd1108, %fd1107, 0d41DFFFFFFF800000;
	mul.f64 	%fd1109, %fd1108, %fd1108;
	fma.rn.f64 	%fd1110, %fd1106, %fd1106, %fd1109;
	setp.le.f64 	%p801, %fd1110, 0d3FF0000000000000;
	selp.u64 	%rd1549, 1, 0, %p801;
	add.s64 	%rd1550, %rd1548, %rd1549;
	mul.hi.u32 	%r4581, %r4579, -1131474031;
	shr.u32 	%r4582, %r4581, 15;
	mul.lo.s32 	%r4583, %r4582, 44488;
	sub.s32 	%r4584, %r4579, %r4583;
	mul.lo.s32 	%r4585, %r4584, 48271;
	mul.lo.s32 	%r4586, %r4582, 3399;
	setp.lt.u32 	%p802, %r4585, %r4586;
	xor.b32  	%r4587, %r4586, 2147483647;
	neg.s32 	%r4588, %r4586;
	selp.b32 	%r4589, %r4587, %r4588, %p802;
	add.s32 	%r4590, %r4589, %r4585;
	add.s32 	%r4591, %r4590, -1;
	cvt.rn.f64.u32 	%fd1111, %r4591;
	div.rn.f64 	%fd1112, %fd1111, 0d41DFFFFFFF800000;
	mul.hi.u32 	%r4592, %r4590, -1131474031;
	shr.u32 	%r4593, %r4592, 15;
	mul.lo.s32 	%r4594, %r4593, 44488;
	sub.s32 	%r4595, %r4590, %r4594;
	mul.lo.s32 	%r4596, %r4595, 48271;
	mul.lo.s32 	%r4597, %r4593, 3399;
	setp.lt.u32 	%p803, %r4596, %r4597;
	xor.b32  	%r4598, %r4597, 2147483647;
	neg.s32 	%r4599, %r4597;
	selp.b32 	%r4600, %r4598, %r4599, %p803;
	add.s32 	%r6173, %r4600, %r4596;
	add.s32 	%r4601, %r6173, -1;
	cvt.rn.f64.u32 	%fd1113, %r4601;
	div.rn.f64 	%fd1114, %fd1113, 0d41DFFFFFFF800000;
	mul.f64 	%fd1115, %fd1114, %fd1114;
	fma.rn.f64 	%fd1116, %fd1112, %fd1112, %fd1115;
	setp.le.f64 	%p804, %fd1116, 0d3FF0000000000000;
	selp.u64 	%rd1551, 1, 0, %p804;
	add.s64 	%rd2097, %rd1550, %rd1551;
	add.s32 	%r6172, %r6172, 4;
	setp.ne.s32 	%p805, %r6172, %r234;
	@%p805 bra 	$L__BB4_371;
$L__BB4_372:
	setp.eq.s32 	%p806, %r233, 0;
	@%p806 bra 	$L__BB4_376;
	setp.eq.s32 	%p807, %r233, 1;
	mul.hi.u32 	%r4602, %r6173, -1131474031;
	shr.u32 	%r4603, %r4602, 15;
	mul.lo.s32 	%r4604, %r4603, 44488;
	sub.s32 	%r4605, %r6173, %r4604;
	mul.lo.s32 	%r4606, %r4605, 48271;
	mul.lo.s32 	%r4607, %r4603, 3399;
	setp.lt.u32 	%p808, %r4606, %r4607;
	xor.b32  	%r4608, %r4607, 2147483647;
	neg.s32 	%r4609, %r4607;
	selp.b32 	%r4610, %r4608, %r4609, %p808;
	add.s32 	%r4611, %r4610, %r4606;
	add.s32 	%r4612, %r4611, -1;
	cvt.rn.f64.u32 	%fd1117, %r4612;
	div.rn.f64 	%fd1118, %fd1117, 0d41DFFFFFFF800000;
	mul.hi.u32 	%r4613, %r4611, -1131474031;
	shr.u32 	%r4614, %r4613, 15;
	mul.lo.s32 	%r4615, %r4614, 44488;
	sub.s32 	%r4616, %r4611, %r4615;
	mul.lo.s32 	%r4617, %r4616, 48271;
	mul.lo.s32 	%r4618, %r4614, 3399;
	setp.lt.u32 	%p809, %r4617, %r4618;
	xor.b32  	%r4619, %r4618, 2147483647;
	neg.s32 	%r4620, %r4618;
	selp.b32 	%r4621, %r4619, %r4620, %p809;
	add.s32 	%r346, %r4621, %r4617;
	add.s32 	%r4622, %r346, -1;
	cvt.rn.f64.u32 	%fd1119, %r4622;
	div.rn.f64 	%fd1120, %fd1119, 0d41DFFFFFFF800000;
	mul.f64 	%fd1121, %fd1120, %fd1120;
	fma.rn.f64 	%fd1122, %fd1118, %fd1118, %fd1121;
	setp.le.f64 	%p810, %fd1122, 0d3FF0000000000000;
	selp.u64 	%rd1552, 1, 0, %p810;
	add.s64 	%rd2097, %rd2097, %rd1552;
	@%p807 bra 	$L__BB4_376;
	setp.eq.s32 	%p811, %r233, 2;
	mul.hi.u32 	%r4623, %r346, -1131474031;
	shr.u32 	%r4624, %r4623, 15;
	mul.lo.s32 	%r4625, %r4624, 44488;
	sub.s32 	%r4626, %r346, %r4625;
	mul.lo.s32 	%r4627, %r4626, 48271;
	mul.lo.s32 	%r4628, %r4624, 3399;
	setp.lt.u32 	%p812, %r4627, %r4628;
	xor.b32  	%r4629, %r4628, 2147483647;
	neg.s32 	%r4630, %r4628;
	selp.b32 	%r4631, %r4629, %r4630, %p812;
	add.s32 	%r4632, %r4631, %r4627;
	add.s32 	%r4633, %r4632, -1;
	cvt.rn.f64.u32 	%fd1123, %r4633;
	div.rn.f64 	%fd1124, %fd1123, 0d41DFFFFFFF800000;
	mul.hi.u32 	%r4634, %r4632, -1131474031;
	shr.u32 	%r4635, %r4634, 15;
	mul.lo.s32 	%r4636, %r4635, 44488;
	sub.s32 	%r4637, %r4632, %r4636;
	mul.lo.s32 	%r4638, %r4637, 48271;
	mul.lo.s32 	%r4639, %r4635, 3399;
	setp.lt.u32 	%p813, %r4638, %r4639;
	xor.b32  	%r4640, %r4639, 2147483647;
	neg.s32 	%r4641, %r4639;
	selp.b32 	%r4642, %r4640, %r4641, %p813;
	add.s32 	%r347, %r4642, %r4638;
	add.s32 	%r4643, %r347, -1;
	cvt.rn.f64.u32 	%fd1125, %r4643;
	div.rn.f64 	%fd1126, %fd1125, 0d41DFFFFFFF800000;
	mul.f64 	%fd1127, %fd1126, %fd1126;
	fma.rn.f64 	%fd1128, %fd1124, %fd1124, %fd1127;
	setp.le.f64 	%p814, %fd1128, 0d3FF0000000000000;
	selp.u64 	%rd1553, 1, 0, %p814;
	add.s64 	%rd2097, %rd2097, %rd1553;
	@%p811 bra 	$L__BB4_376;
	mul.hi.u32 	%r4644, %r347, -1131474031;
	shr.u32 	%r4645, %r4644, 15;
	mul.lo.s32 	%r4646, %r4645, 44488;
	sub.s32 	%r4647, %r347, %r4646;
	mul.lo.s32 	%r4648, %r4647, 48271;
	mul.lo.s32 	%r4649, %r4645, 3399;
	setp.lt.u32 	%p815, %r4648, %r4649;
	xor.b32  	%r4650, %r4649, 2147483647;
	neg.s32 	%r4651, %r4649;
	selp.b32 	%r4652, %r4650, %r4651, %p815;
	add.s32 	%r4653, %r4652, %r4648;
	add.s32 	%r4654, %r4653, -1;
	cvt.rn.f64.u32 	%fd1129, %r4654;
	div.rn.f64 	%fd1130, %fd1129, 0d41DFFFFFFF800000;
	mul.hi.u32 	%r4655, %r4653, -1131474031;
	shr.u32 	%r4656, %r4655, 15;
	mul.lo.s32 	%r4657, %r4656, 44488;
	sub.s32 	%r4658, %r4653, %r4657;
	mul.lo.s32 	%r4659, %r4658, 48271;
	mul.lo.s32 	%r4660, %r4656, 3399;
	setp.lt.u32 	%p816, %r4659, %r4660;
	xor.b32  	%r4661, %r4660, 2147483647;
	neg.s32 	%r4662, %r4660;
	selp.b32 	%r4663, %r4661, %r4662, %p816;
	add.s32 	%r4664, %r4663, %r4659;
	add.s32 	%r4665, %r4664, -1;
	cvt.rn.f64.u32 	%fd1131, %r4665;
	div.rn.f64 	%fd1132, %fd1131, 0d41DFFFFFFF800000;
	mul.f64 	%fd1133, %fd1132, %fd1132;
	fma.rn.f64 	%fd1134, %fd1130, %fd1130, %fd1133;
	setp.le.f64 	%p817, %fd1134, 0d3FF0000000000000;
	selp.u64 	%rd1554, 1, 0, %p817;
	add.s64 	%rd2097, %rd2097, %rd1554;
$L__BB4_376:
	cvt.u32.u64 	%r348, %rd2097;
	add.s32 	%r349, %r339, %r246;
	setp.eq.s32 	%p818, %r349, 0;
	mov.b64 	%rd2101, 1;
	@%p818 bra 	$L__BB4_381;
	cvt.s64.s32 	%rd2099, %r349;
	mov.b64 	%rd2100, 48271;
	mov.b64 	%rd2101, 1;
$L__BB4_378:
	and.b64  	%rd1558, %rd2099, 1;
	setp.eq.b64 	%p819, %rd1558, 1;
	not.pred 	%p820, %p819;
	@%p820 bra 	$L__BB4_380;
	mul.lo.s64 	%rd1559, %rd2101, %rd2100;
	mul.hi.u64 	%rd1560, %rd1559, 8589934597;
	sub.s64 	%rd1561, %rd1559, %rd1560;
	shr.u64 	%rd1562, %rd1561, 1;
	add.s64 	%rd1563, %rd1562, %rd1560;
	shr.u64 	%rd1564, %rd1563, 30;
	mul.lo.s64 	%rd1565, %rd1564, 2147483647;
	sub.s64 	%rd2101, %rd1559, %rd1565;
$L__BB4_380:
	shr.u64 	%rd505, %rd2099, 1;
	mul.lo.s64 	%rd1566, %rd2100, %rd2100;
	mul.hi.u64 	%rd1567, %rd1566, -9223372032559808509;
	shr.u64 	%rd1568, %rd1567, 30;
	mul.lo.s64 	%rd1569, %rd1568, 2147483647;
	sub.s64 	%rd2100, %rd1566, %rd1569;
	setp.gt.u64 	%p821, %rd2099, 1;
	mov.u64 	%rd2099, %rd505;
	@%p821 bra 	$L__BB4_378;
$L__BB4_381:
	setp.lt.u32 	%p822, %r232, 3;
	mul.lo.s64 	%rd1572, %rd2101, %rd36;
	mul.hi.u64 	%rd1573, %rd1572, 8589934597;
	sub.s64 	%rd1574, %rd1572, %rd1573;
	shr.u64 	%rd1575, %rd1574, 1;
	add.s64 	%rd1576, %rd1575, %rd1573;
	shr.u64 	%rd1577, %rd1576, 30;
	cvt.u32.u64 	%r4666, %rd1577;
	mov.b64 	%rd1578, 2147483647;
	cvt.u32.u64 	%r4667, %rd1578;
	mul.lo.s32 	%r4668, %r4666, %r4667;
	cvt.u32.u64 	%r4669, %rd1572;
	sub.s32 	%r6176, %r4669, %r4668;
	mov.b64 	%rd2106, 0;
	@%p822 bra 	$L__BB4_384;
	mov.b32 	%r6175, 0;
	mov.b64 	%rd2106, 0;
$L__BB4_383:
	mul.hi.u32 	%r4671, %r6176, -1131474031;
	shr.u32 	%r4672, %r4671, 15;
	mul.lo.s32 	%r4673, %r4672, 44488;
	sub.s32 	%r4674, %r6176, %r4673;
	mul.lo.s32 	%r4675, %r4674, 48271;
	mul.lo.s32 	%r4676, %r4672, 3399;
	setp.lt.u32 	%p823, %r4675, %r4676;
	xor.b32  	%r4677, %r4676, 2147483647;
	neg.s32 	%r4678, %r4676;
	selp.b32 	%r4679, %r4677, %r4678, %p823;
	add.s32 	%r4680, %r4679, %r4675;
	add.s32 	%r4681, %r4680, -1;
	cvt.rn.f64.u32 	%fd1135, %r4681;
	div.rn.f64 	%fd1136, %fd1135, 0d41DFFFFFFF800000;
	mul.hi.u32 	%r4682, %r4680, -1131474031;
	shr.u32 	%r4683, %r4682, 15;
	mul.lo.s32 	%r4684, %r4683, 44488;
	sub.s32 	%r4685, %r4680, %r4684;
	mul.lo.s32 	%r4686, %r4685, 48271;
	mul.lo.s32 	%r4687, %r4683, 3399;
	setp.lt.u32 	%p824, %r4686, %r4687;
	xor.b32  	%r4688, %r4687, 2147483647;
	neg.s32 	%r4689, %r4687;
	selp.b32 	%r4690, %r4688, %r4689, %p824;
	add.s32 	%r4691, %r4690, %r4686;
	add.s32 	%r4692, %r4691, -1;
	cvt.rn.f64.u32 	%fd1137, %r4692;
	div.rn.f64 	%fd1138, %fd1137, 0d41DFFFFFFF800000;
	mul.f64 	%fd1139, %fd1138, %fd1138;
	fma.rn.f64 	%fd1140, %fd1136, %fd1136, %fd1139;
	setp.le.f64 	%p825, %fd1140, 0d3FF0000000000000;
	selp.u64 	%rd1580, 1, 0, %p825;
	add.s64 	%rd1581, %rd2106, %rd1580;
	mul.hi.u32 	%r4693, %r4691, -1131474031;
	shr.u32 	%r4694, %r4693, 15;
	mul.lo.s32 	%r4695, %r4694, 44488;
	sub.s32 	%r4696, %r4691, %r4695;
	mul.lo.s32 	%r4697, %r4696, 48271;
	mul.lo.s32 	%r4698, %r4694, 3399;
	setp.lt.u32 	%p826, %r4697, %r4698;
	xor.b32  	%r4699, %r4698, 2147483647;
	neg.s32 	%r4700, %r4698;
	selp.b32 	%r4701, %r4699, %r4700, %p826;
	add.s32 	%r4702, %r4701, %r4697;
	add.s32 	%r4703, %r4702, -1;
	cvt.rn.f64.u32 	%fd1141, %r4703;
	div.rn.f64 	%fd1142, %fd1141, 0d41DFFFFFFF800000;
	mul.hi.u32 	%r4704, %r4702, -1131474031;
	shr.u32 	%r4705, %r4704, 15;
	mul.lo.s32 	%r4706, %r4705, 44488;
	sub.s32 	%r4707, %r4702, %r4706;
	mul.lo.s32 	%r4708, %r4707, 48271;
	mul.lo.s32 	%r4709, %r4705, 3399;
	setp.lt.u32 	%p827, %r4708, %r4709;
	xor.b32  	%r4710, %r4709, 2147483647;
	neg.s32 	%r4711, %r4709;
	selp.b32 	%r4712, %r4710, %r4711, %p827;
	add.s32 	%r4713, %r4712, %r4708;
	add.s32 	%r4714, %r4713, -1;
	cvt.rn.f64.u32 	%fd1143, %r4714;
	div.rn.f64 	%fd1144, %fd1143, 0d41DFFFFFFF800000;
	mul.f64 	%fd1145, %fd1144, %fd1144;
	fma.rn.f64 	%fd1146, %fd1142, %fd1142, %fd1145;
	setp.le.f64 	%p828, %fd1146, 0d3FF0000000000000;
	selp.u64 	%rd1582, 1, 0, %p828;
	add.s64 	%rd1583, %rd1581, %rd1582;
	mul.hi.u32 	%r4715, %r4713, -1131474031;
	shr.u32 	%r4716, %r4715, 15;
	mul.lo.s32 	%r4717, %r4716, 44488;
	sub.s32 	%r4718, %r4713, %r4717;
	mul.lo.s32 	%r4719, %r4718, 48271;
	mul.lo.s32 	%r4720, %r4716, 3399;
	setp.lt.u32 	%p829, %r4719, %r4720;
	xor.b32  	%r4721, %r4720, 2147483647;
	neg.s32 	%r4722, %r4720;
	selp.b32 	%r4723, %r4721, %r4722, %p829;
	add.s32 	%r4724, %r4723, %r4719;
	add.s32 	%r4725, %r4724, -1;
	cvt.rn.f64.u32 	%fd1147, %r4725;
	div.rn.f64 	%fd1148, %fd1147, 0d41DFFFFFFF800000;
	mul.hi.u32 	%r4726, %r4724, -1131474031;
	shr.u32 	%r4727, %r4726, 15;
	mul.lo.s32 	%r4728, %r4727, 44488;
	sub.s32 	%r4729, %r4724, %r4728;
	mul.lo.s32 	%r4730, %r4729, 48271;
	mul.lo.s32 	%r4731, %r4727, 3399;
	setp.lt.u32 	%p830, %r4730, %r4731;
	xor.b32  	%r4732, %r4731, 2147483647;
	neg.s32 	%r4733, %r4731;
	selp.b32 	%r4734, %r4732, %r4733, %p830;
	add.s32 	%r4735, %r4734, %r4730;
	add.s32 	%r4736, %r4735, -1;
	cvt.rn.f64.u32 	%fd1149, %r4736;
	div.rn.f64 	%fd1150, %fd1149, 0d41DFFFFFFF800000;
	mul.f64 	%fd1151, %fd1150, %fd1150;
	fma.rn.f64 	%fd1152, %fd1148, %fd1148, %fd1151;
	setp.le.f64 	%p831, %fd1152, 0d3FF0000000000000;
	selp.u64 	%rd1584, 1, 0, %p831;
	add.s64 	%rd1585, %rd1583, %rd1584;
	mul.hi.u32 	%r4737, %r4735, -1131474031;
	shr.u32 	%r4738, %r4737, 15;
	mul.lo.s32 	%r4739, %r4738, 44488;
	sub.s32 	%r4740, %r4735, %r4739;
	mul.lo.s32 	%r4741, %r4740, 48271;
	mul.lo.s32 	%r4742, %r4738, 3399;
	setp.lt.u32 	%p832, %r4741, %r4742;
	xor.b32  	%r4743, %r4742, 2147483647;
	neg.s32 	%r4744, %r4742;
	selp.b32 	%r4745, %r4743, %r4744, %p832;
	add.s32 	%r4746, %r4745, %r4741;
	add.s32 	%r4747, %r4746, -1;
	cvt.rn.f64.u32 	%fd1153, %r4747;
	div.rn.f64 	%fd1154, %fd1153, 0d41DFFFFFFF800000;
	mul.hi.u32 	%r4748, %r4746, -1131474031;
	shr.u32 	%r4749, %r4748, 15;
	mul.lo.s32 	%r4750, %r4749, 44488;
	sub.s32 	%r4751, %r4746, %r4750;
	mul.lo.s32 	%r4752, %r4751, 48271;
	mul.lo.s32 	%r4753, %r4749, 3399;
	setp.lt.u32 	%p833, %r4752, %r4753;
	xor.b32  	%r4754, %r4753, 2147483647;
	neg.s32 	%r4755, %r4753;
	selp.b32 	%r4756, %r4754, %r4755, %p833;
	add.s32 	%r6176, %r4756, %r4752;
	add.s32 	%r4757, %r6176, -1;
	cvt.rn.f64.u32 	%fd1155, %r4757;
	div.rn.f64 	%fd1156, %fd1155, 0d41DFFFFFFF800000;
	mul.f64 	%fd1157, %fd1156, %fd1156;
	fma.rn.f64 	%fd1158, %fd1154, %fd1154, %fd1157;
	setp.le.f64 	%p834, %fd1158, 0d3FF0000000000000;
	selp.u64 	%rd1586, 1, 0, %p834;
	add.s64 	%rd2106, %rd1585, %rd1586;
	add.s32 	%r6175, %r6175, 4;
	setp.ne.s32 	%p835, %r6175, %r234;
	@%p835 bra 	$L__BB4_383;
$L__BB4_384:
	setp.eq.s32 	%p836, %r233, 0;
	@%p836 bra 	$L__BB4_388;
	setp.eq.s32 	%p837, %r233, 1;
	mul.hi.u32 	%r4758, %r6176, -1131474031;
	shr.u32 	%r4759, %r4758, 15;
	mul.lo.s32 	%r4760, %r4759, 44488;
	sub.s32 	%r4761, %r6176, %r4760;
	mul.lo.s32 	%r4762, %r4761, 48271;
	mul.lo.s32 	%r4763, %r4759, 3399;
	setp.lt.u32 	%p838, %r4762, %r4763;
	xor.b32  	%r4764, %r4763, 2147483647;
	neg.s32 	%r4765, %r4763;
	selp.b32 	%r4766, %r4764, %r4765, %p838;
	add.s32 	%r4767, %r4766, %r4762;
	add.s32 	%r4768, %r4767, -1;
	cvt.rn.f64.u32 	%fd1159, %r4768;
	div.rn.f64 	%fd1160, %fd1159, 0d41DFFFFFFF800000;
	mul.hi.u32 	%r4769, %r4767, -1131474031;
	shr.u32 	%r4770, %r4769, 15;
	mul.lo.s32 	%r4771, %r4770, 44488;
	sub.s32 	%r4772, %r4767, %r4771;
	mul.lo.s32 	%r4773, %r4772, 48271;
	mul.lo.s32 	%r4774, %r4770, 3399;
	setp.lt.u32 	%p839, %r4773, %r4774;
	xor.b32  	%r4775, %r4774, 2147483647;
	neg.s32 	%r4776, %r4774;
	selp.b32 	%r4777, %r4775, %r4776, %p839;
	add.s32 	%r356, %r4777, %r4773;
	add.s32 	%r4778, %r356, -1;
	cvt.rn.f64.u32 	%fd1161, %r4778;
	div.rn.f64 	%fd1162, %fd1161, 0d41DFFFFFFF800000;
	mul.f64 	%fd1163, %fd1162, %fd1162;
	fma.rn.f64 	%fd1164, %fd1160, %fd1160, %fd1163;
	setp.le.f64 	%p840, %fd1164, 0d3FF0000000000000;
	selp.u64 	%rd1587, 1, 0, %p840;
	add.s64 	%rd2106, %rd2106, %rd1587;
	@%p837 bra 	$L__BB4_388;
	setp.eq.s32 	%p841, %r233, 2;
	mul.hi.u32 	%r4779, %r356, -1131474031;
	shr.u32 	%r4780, %r4779, 15;
	mul.lo.s32 	%r4781, %r4780, 44488;
	sub.s32 	%r4782, %r356, %r4781;
	mul.lo.s32 	%r4783, %r4782, 48271;
	mul.lo.s32 	%r4784, %r4780, 3399;
	setp.lt.u32 	%p842, %r4783, %r4784;
	xor.b32  	%r4785, %r4784, 2147483647;
	neg.s32 	%r4786, %r4784;
	selp.b32 	%r4787, %r4785, %r4786, %p842;
	add.s32 	%r4788, %r4787, %r4783;
	add.s32 	%r4789, %r4788, -1;
	cvt.rn.f64.u32 	%fd1165, %r4789;
	div.rn.f64 	%fd1166, %fd1165, 0d41DFFFFFFF800000;
	mul.hi.u32 	%r4790, %r4788, -1131474031;
	shr.u32 	%r4791, %r4790, 15;
	mul.lo.s32 	%r4792, %r4791, 44488;
	sub.s32 	%r4793, %r4788, %r4792;
	mul.lo.s32 	%r4794, %r4793, 48271;
	mul.lo.s32 	%r4795, %r4791, 3399;
	setp.lt.u32 	%p843, %r4794, %r4795;
	xor.b32  	%r4796, %r4795, 2147483647;
	neg.s32 	%r4797, %r4795;
	selp.b32 	%r4798, %r4796, %r4797, %p843;
	add.s32 	%r357, %r4798, %r4794;
	add.s32 	%r4799, %r357, -1;
	cvt.rn.f64.u32 	%fd1167, %r4799;
	div.rn.f64 	%fd1168, %fd1167, 0d41DFFFFFFF800000;
	mul.f64 	%fd1169, %fd1168, %fd1168;
	fma.rn.f64 	%fd1170, %fd1166, %fd1166, %fd1169;
	setp.le.f64 	%p844, %fd1170, 0d3FF0000000000000;
	selp.u64 	%rd1588, 1, 0, %p844;
	add.s64 	%rd2106, %rd2106, %rd1588;
	@%p841 bra 	$L__BB4_388;
	mul.hi.u32 	%r4800, %r357, -1131474031;
	shr.u32 	%r4801, %r4800, 15;
	mul.lo.s32 	%r4802, %r4801, 44488;
	sub.s32 	%r4803, %r357, %r4802;
	mul.lo.s32 	%r4804, %r4803, 48271;
	mul.lo.s32 	%r4805, %r4801, 3399;
	setp.lt.u32 	%p845, %r4804, %r4805;
	xor.b32  	%r4806, %r4805, 2147483647;
	neg.s32 	%r4807, %r4805;
	selp.b32 	%r4808, %r4806, %r4807, %p845;
	add.s32 	%r4809, %r4808, %r4804;
	add.s32 	%r4810, %r4809, -1;
	cvt.rn.f64.u32 	%fd1171, %r4810;
	div.rn.f64 	%fd1172, %fd1171, 0d41DFFFFFFF800000;
	mul.hi.u32 	%r4811, %r4809, -1131474031;
	shr.u32 	%r4812, %r4811, 15;
	mul.lo.s32 	%r4813, %r4812, 44488;
	sub.s32 	%r4814, %r4809, %r4813;
	mul.lo.s32 	%r4815, %r4814, 48271;
	mul.lo.s32 	%r4816, %r4812, 3399;
	setp.lt.u32 	%p846, %r4815, %r4816;
	xor.b32  	%r4817, %r4816, 2147483647;
	neg.s32 	%r4818, %r4816;
	selp.b32 	%r4819, %r4817, %r4818, %p846;
	add.s32 	%r4820, %r4819, %r4815;
	add.s32 	%r4821, %r4820, -1;
	cvt.rn.f64.u32 	%fd1173, %r4821;
	div.rn.f64 	%fd1174, %fd1173, 0d41DFFFFFFF800000;
	mul.f64 	%fd1175, %fd1174, %fd1174;
	fma.rn.f64 	%fd1176, %fd1172, %fd1172, %fd1175;
	setp.le.f64 	%p847, %fd1176, 0d3FF0000000000000;
	selp.u64 	%rd1589, 1, 0, %p847;
	add.s64 	%rd2106, %rd2106, %rd1589;
$L__BB4_388:
	cvt.u32.u64 	%r358, %rd2106;
	add.s32 	%r359, %r278, %r319;
	setp.eq.s32 	%p848, %r359, 0;
	mov.b64 	%rd2110, 1;
	@%p848 bra 	$L__BB4_393;
	cvt.s64.s32 	%rd2108, %r359;
	mov.b64 	%rd2109, 48271;
	mov.b64 	%rd2110, 1;
$L__BB4_390:
	and.b64  	%rd1593, %rd2108, 1;
	setp.eq.b64 	%p849, %rd1593, 1;
	not.pred 	%p850, %p849;
	@%p850 bra 	$L__BB4_392;
	mul.lo.s64 	%rd1594, %rd2110, %rd2109;
	mul.hi.u64 	%rd1595, %rd1594, 8589934597;
	sub.s64 	%rd1596, %rd1594, %rd1595;
	shr.u64 	%rd1597, %rd1596, 1;
	add.s64 	%rd1598, %rd1597, %rd1595;
	shr.u64 	%rd1599, %rd1598, 30;
	mul.lo.s64 	%rd1600, %rd1599, 2147483647;
	sub.s64 	%rd2110, %rd1594, %rd1600;
$L__BB4_392:
	shr.u64 	%rd522, %rd2108, 1;
	mul.lo.s64 	%rd1601, %rd2109, %rd2109;
	mul.hi.u64 	%rd1602, %rd1601, -9223372032559808509;
	shr.u64 	%rd1603, %rd1602, 30;
	mul.lo.s64 	%rd1604, %rd1603, 2147483647;
	sub.s64 	%rd2109, %rd1601, %rd1604;
	setp.gt.u64 	%p851, %rd2108, 1;
	mov.u64 	%rd2108, %rd522;
	@%p851 bra 	$L__BB4_390;
$L__BB4_393:
	setp.lt.u32 	%p852, %r232, 3;
	mul.lo.s64 	%rd1607, %rd2110, %rd36;
	mul.hi.u64 	%rd1608, %rd1607, 8589934597;
	sub.s64 	%rd1609, %rd1607, %rd1608;
	shr.u64 	%rd1610, %rd1609, 1;
	add.s64 	%rd1611, %rd1610, %rd1608;
	shr.u64 	%rd1612, %rd1611, 30;
	cvt.u32.u64 	%r4822, %rd1612;
	mov.b64 	%rd1613, 2147483647;
	cvt.u32.u64 	%r4823, %rd1613;
	mul.lo.s32 	%r4824, %r4822, %r4823;
	cvt.u32.u64 	%r4825, %rd1607;
	sub.s32 	%r6179, %r4825, %r4824;
	mov.b64 	%rd2115, 0;
	@%p852 bra 	$L__BB4_396;
	mov.b32 	%r6178, 0;
	mov.b64 	%rd2115, 0;
$L__BB4_395:
	mul.hi.u32 	%r4827, %r6179, -1131474031;
	shr.u32 	%r4828, %r4827, 15;
	mul.lo.s32 	%r4829, %r4828, 44488;
	sub.s32 	%r4830, %r6179, %r4829;
	mul.lo.s32 	%r4831, %r4830, 48271;
	mul.lo.s32 	%r4832, %r4828, 3399;
	setp.lt.u32 	%p853, %r4831, %r4832;
	xor.b32  	%r4833, %r4832, 2147483647;
	neg.s32 	%r4834, %r4832;
	selp.b32 	%r4835, %r4833, %r4834, %p853;
	add.s32 	%r4836, %r4835, %r4831;
	add.s32 	%r4837, %r4836, -1;
	cvt.rn.f64.u32 	%fd1177, %r4837;
	div.rn.f64 	%fd1178, %fd1177, 0d41DFFFFFFF800000;
	mul.hi.u32 	%r4838, %r4836, -1131474031;
	shr.u32 	%r4839, %r4838, 15;
	mul.lo.s32 	%r4840, %r4839, 44488;
	sub.s32 	%r4841, %r4836, %r4840;
	mul.lo.s32 	%r4842, %r4841, 48271;
	mul.lo.s32 	%r4843, %r4839, 3399;
	setp.lt.u32 	%p854, %r4842, %r4843;
	xor.b32  	%r4844, %r4843, 2147483647;
	neg.s32 	%r4845, %r4843;
	selp.b32 	%r4846, %r4844, %r4845, %p854;
	add.s32 	%r4847, %r4846, %r4842;
	add.s32 	%r4848, %r4847, -1;
	cvt.rn.f64.u32 	%fd1179, %r4848;
	div.rn.f64 	%fd1180, %fd1179, 0d41DFFFFFFF800000;
	mul.f64 	%fd1181, %fd1180, %fd1180;
	fma.rn.f64 	%fd1182, %fd1178, %fd1178, %fd1181;
	setp.le.f64 	%p855, %fd1182, 0d3FF0000000000000;
	selp.u64 	%rd1615, 1, 0, %p855;
	add.s64 	%rd1616, %rd2115, %rd1615;
	mul.hi.u32 	%r4849, %r4847, -1131474031;
	shr.u32 	%r4850, %r4849, 15;
	mul.lo.s32 	%r4851, %r4850, 44488;
	sub.s32 	%r4852, %r4847, %r4851;
	mul.lo.s32 	%r4853, %r4852, 48271;
	mul.lo.s32 	%r4854, %r4850, 3399;
	setp.lt.u32 	%p856, %r4853, %r4854;
	xor.b32  	%r4855, %r4854, 2147483647;
	neg.s32 	%r4856, %r4854;
	selp.b32 	%r4857, %r4855, %r4856, %p856;
	add.s32 	%r4858, %r4857, %r4853;
	add.s32 	%r4859, %r4858, -1;
	cvt.rn.f64.u32 	%fd1183, %r4859;
	div.rn.f64 	%fd1184, %fd1183, 0d41DFFFFFFF800000;
	mul.hi.u32 	%r4860, %r4858, -1131474031;
	shr.u32 	%r4861, %r4860, 15;
	mul.lo.s32 	%r4862, %r4861, 44488;
	sub.s32 	%r4863, %r4858, %r4862;
	mul.lo.s32 	%r4864, %r4863, 48271;
	mul.lo.s32 	%r4865, %r4861, 3399;
	setp.lt.u32 	%p857, %r4864, %r4865;
	xor.b32  	%r4866, %r4865, 2147483647;
	neg.s32 	%r4867, %r4865;
	selp.b32 	%r4868, %r4866, %r4867, %p857;
	add.s32 	%r4869, %r4868, %r4864;
	add.s32 	%r4870, %r4869, -1;
	cvt.rn.f64.u32 	%fd1185, %r4870;
	div.rn.f64 	%fd1186, %fd1185, 0d41DFFFFFFF800000;
	mul.f64 	%fd1187, %fd1186, %fd1186;
	fma.rn.f64 	%fd1188, %fd1184, %fd1184, %fd1187;
	setp.le.f64 	%p858, %fd1188, 0d3FF0000000000000;
	selp.u64 	%rd1617, 1, 0, %p858;
	add.s64 	%rd1618, %rd1616, %rd1617;
	mul.hi.u32 	%r4871, %r4869, -1131474031;
	shr.u32 	%r4872, %r4871, 15;
	mul.lo.s32 	%r4873, %r4872, 44488;
	sub.s32 	%r4874, %r4869, %r4873;
	mul.lo.s32 	%r4875, %r4874, 48271;
	mul.lo.s32 	%r4876, %r4872, 3399;
	setp.lt.u32 	%p859, %r4875, %r4876;
	xor.b32  	%r4877, %r4876, 2147483647;
	neg.s32 	%r4878, %r4876;
	selp.b32 	%r4879, %r4877, %r4878, %p859;
	add.s32 	%r4880, %r4879, %r4875;
	add.s32 	%r4881, %r4880, -1;
	cvt.rn.f64.u32 	%fd1189, %r4881;
	div.rn.f64 	%fd1190, %fd1189, 0d41DFFFFFFF800000;
	mul.hi.u32 	%r4882, %r4880, -1131474031;
	shr.u32 	%r4883, %r4882, 15;
	mul.lo.s32 	%r4884, %r4883, 44488;
	sub.s32 	%r4885, %r4880, %r4884;
	mul.lo.s32 	%r4886, %r4885, 48271;
	mul.lo.s32 	%r4887, %r4883, 3399;
	setp.lt.u32 	%p860, %r4886, %r4887;
	xor.b32  	%r4888, %r4887, 2147483647;
	neg.s32 	%r4889, %r4887;
	selp.b32 	%r4890, %r4888, %r4889, %p860;
	add.s32 	%r4891, %r4890, %r4886;
	add.s32 	%r4892, %r4891, -1;
	cvt.rn.f64.u32 	%fd1191, %r4892;
	div.rn.f64 	%fd1192, %fd1191, 0d41DFFFFFFF800000;
	mul.f64 	%fd1193, %fd1192, %fd1192;
	fma.rn.f64 	%fd1194, %fd1190, %fd1190, %fd1193;
	setp.le.f64 	%p861, %fd1194, 0d3FF0000000000000;
	selp.u64 	%rd1619, 1, 0, %p861;
	add.s64 	%rd1620, %rd1618, %rd1619;
	mul.hi.u32 	%r4893, %r4891, -1131474031;
	shr.u32 	%r4894, %r4893, 15;
	mul.lo.s32 	%r4895, %r4894, 44488;
	sub.s32 	%r4896, %r4891, %r4895;
	mul.lo.s32 	%r4897, %r4896, 48271;
	mul.lo.s32 	%r4898, %r4894, 3399;
	setp.lt.u32 	%p862, %r4897, %r4898;
	xor.b32  	%r4899, %r4898, 2147483647;
	neg.s32 	%r4900, %r4898;
	selp.b32 	%r4901, %r4899, %r4900, %p862;
	add.s32 	%r4902, %r4901, %r4897;
	add.s32 	%r4903, %r4902, -1;
	cvt.rn.f64.u32 	%fd1195, %r4903;
	div.rn.f64 	%fd1196, %fd1195, 0d41DFFFFFFF800000;
	mul.hi.u32 	%r4904, %r4902, -1131474031;
	shr.u32 	%r4905, %r4904, 15;
	mul.lo.s32 	%r4906, %r4905, 44488;
	sub.s32 	%r4907, %r4902, %r4906;
	mul.lo.s32 	%r4908, %r4907, 48271;
	mul.lo.s32 	%r4909, %r4905, 3399;
	setp.lt.u32 	%p863, %r4908, %r4909;
	xor.b32  	%r4910, %r4909, 2147483647;
	neg.s32 	%r4911, %r4909;
	selp.b32 	%r4912, %r4910, %r4911, %p863;
	add.s32 	%r6179, %r4912, %r4908;
	add.s32 	%r4913, %r6179, -1;
	cvt.rn.f64.u32 	%fd1197, %r4913;
	div.rn.f64 	%fd1198, %fd1197, 0d41DFFFFFFF800000;
	mul.f64 	%fd1199, %fd1198, %fd1198;
	fma.rn.f64 	%fd1200, %fd1196, %fd1196, %fd1199;
	setp.le.f64 	%p864, %fd1200, 0d3FF0000000000000;
	selp.u64 	%rd1621, 1, 0, %p864;
	add.s64 	%rd2115, %rd1620, %rd1621;
	add.s32 	%r6178, %r6178, 4;
	setp.ne.s32 	%p865, %r6178, %r234;
	@%p865 bra 	$L__BB4_395;
$L__BB4_396:
	setp.eq.s32 	%p866, %r233, 0;
	@%p866 bra 	$L__BB4_400;
	setp.eq.s32 	%p867, %r233, 1;
	mul.hi.u32 	%r4914, %r6179, -1131474031;
	shr.u32 	%r4915, %r4914, 15;
	mul.lo.s32 	%r4916, %r4915, 44488;
	sub.s32 	%r4917, %r6179, %r4916;
	mul.lo.s32 	%r4918, %r4917, 48271;
	mul.lo.s32 	%r4919, %r4915, 3399;
	setp.lt.u32 	%p868, %r4918, %r4919;
	xor.b32  	%r4920, %r4919, 2147483647;
	neg.s32 	%r4921, %r4919;
	selp.b32 	%r4922, %r4920, %r4921, %p868;
	add.s32 	%r4923, %r4922, %r4918;
	add.s32 	%r4924, %r4923, -1;
	cvt.rn.f64.u32 	%fd1201, %r4924;
	div.rn.f64 	%fd1202, %fd1201, 0d41DFFFFFFF800000;
	mul.hi.u32 	%r4925, %r4923, -1131474031;
	shr.u32 	%r4926, %r4925, 15;
	mul.lo.s32 	%r4927, %r4926, 44488;
	sub.s32 	%r4928, %r4923, %r4927;
	mul.lo.s32 	%r4929, %r4928, 48271;
	mul.lo.s32 	%r4930, %r4926, 3399;
	setp.lt.u32 	%p869, %r4929, %r4930;
	xor.b32  	%r4931, %r4930, 2147483647;
	neg.s32 	%r4932, %r4930;
	selp.b32 	%r4933, %r4931, %r4932, %p869;
	add.s32 	%r366, %r4933, %r4929;
	add.s32 	%r4934, %r366, -1;
	cvt.rn.f64.u32 	%fd1203, %r4934;
	div.rn.f64 	%fd1204, %fd1203, 0d41DFFFFFFF800000;
	mul.f64 	%fd1205, %fd1204, %fd1204;
	fma.rn.f64 	%fd1206, %fd1202, %fd1202, %fd1205;
	setp.le.f64 	%p870, %fd1206, 0d3FF0000000000000;
	selp.u64 	%rd1622, 1, 0, %p870;
	add.s64 	%rd2115, %rd2115, %rd1622;
	@%p867 bra 	$L__BB4_400;
	setp.eq.s32 	%p871, %r233, 2;
	mul.hi.u32 	%r4935, %r366, -1131474031;
	shr.u32 	%r4936, %r4935, 15;
	mul.lo.s32 	%r4937, %r4936, 44488;
	sub.s32 	%r4938, %r366, %r4937;
	mul.lo.s32 	%r4939, %r4938, 48271;
	mul.lo.s32 	%r4940, %r4936, 3399;
	setp.lt.u32 	%p872, %r4939, %r4940;
	xor.b32  	%r4941, %r4940, 2147483647;
	neg.s32 	%r4942, %r4940;
	selp.b32 	%r4943, %r4941, %r4942, %p872;
	add.s32 	%r4944, %r4943, %r4939;
	add.s32 	%r4945, %r4944, -1;
	cvt.rn.f64.u32 	%fd1207, %r4945;
	div.rn.f64 	%fd1208, %fd1207, 0d41DFFFFFFF800000;
	mul.hi.u32 	%r4946, %r4944, -1131474031;
	shr.u32 	%r4947, %r4946, 15;
	mul.lo.s32 	%r4948, %r4947, 44488;
	sub.s32 	%r4949, %r4944, %r4948;
	mul.lo.s32 	%r4950, %r4949, 48271;
	mul.lo.s32 	%r4951, %r4947, 3399;
	setp.lt.u32 	%p873, %r4950, %r4951;
	xor.b32  	%r4952, %r4951, 2147483647;
	neg.s32 	%r4953, %r4951;
	selp.b32 	%r4954, %r4952, %r4953, %p873;
	add.s32 	%r367, %r4954, %r4950;
	add.s32 	%r4955, %r367, -1;
	cvt.rn.f64.u32 	%fd1209, %r4955;
	div.rn.f64 	%fd1210, %fd1209, 0d41DFFFFFFF800000;
	mul.f64 	%fd1211, %fd1210, %fd1210;
	fma.rn.f64 	%fd1212, %fd1208, %fd1208, %fd1211;
	setp.le.f64 	%p874, %fd1212, 0d3FF0000000000000;
	selp.u64 	%rd1623, 1, 0, %p874;
	add.s64 	%rd2115, %rd2115, %rd1623;
	@%p871 bra 	$L__BB4_400;
	mul.hi.u32 	%r4956, %r367, -1131474031;
	shr.u32 	%r4957, %r4956, 15;
	mul.lo.s32 	%r4958, %r4957, 44488;
	sub.s32 	%r4959, %r367, %r4958;
	mul.lo.s32 	%r4960, %r4959, 48271;
	mul.lo.s32 	%r4961, %r4957, 3399;
	setp.lt.u32 	%p875, %r4960, %r4961;
	xor.b32  	%r4962, %r4961, 2147483647;
	neg.s32 	%r4963, %r4961;
	selp.b32 	%r4964, %r4962, %r4963, %p875;
	add.s32 	%r4965, %r4964, %r4960;
	add.s32 	%r4966, %r4965, -1;
	cvt.rn.f64.u32 	%fd1213, %r4966;
	div.rn.f64 	%fd1214, %fd1213, 0d41DFFFFFFF800000;
	mul.hi.u32 	%r4967, %r4965, -1131474031;
	shr.u32 	%r4968, %r4967, 15;
	mul.lo.s32 	%r4969, %r4968, 44488;
	sub.s32 	%r4970, %r4965, %r4969;
	mul.lo.s32 	%r4971, %r4970, 48271;
	mul.lo.s32 	%r4972, %r4968, 3399;
	setp.lt.u32 	%p876, %r4971, %r4972;
	xor.b32  	%r4973, %r4972, 2147483647;
	neg.s32 	%r4974, %r4972;
	selp.b32 	%r4975, %r4973, %r4974, %p876;
	add.s32 	%r4976, %r4975, %r4971;
	add.s32 	%r4977, %r4976, -1;
	cvt.rn.f64.u32 	%fd1215, %r4977;
	div.rn.f64 	%fd1216, %fd1215, 0d41DFFFFFFF800000;
	mul.f64 	%fd1217, %fd1216, %fd1216;
	fma.rn.f64 	%fd1218, %fd1214, %fd1214, %fd1217;
	setp.le.f64 	%p877, %fd1218, 0d3FF0000000000000;
	selp.u64 	%rd1624, 1, 0, %p877;
	add.s64 	%rd2115, %rd2115, %rd1624;
$L__BB4_400:
	cvt.u32.u64 	%r368, %rd2115;
	add.s32 	%r369, %r359, %r246;
	setp.eq.s32 	%p878, %r369, 0;
	mov.b64 	%rd2119, 1;
	@%p878 bra 	$L__BB4_405;
	cvt.s64.s32 	%rd2117, %r369;
	mov.b64 	%rd2118, 48271;
	mov.b64 	%rd2119, 1;
$L__BB4_402:
	and.b64  	%rd1628, %rd2117, 1;
	setp.eq.b64 	%p879, %rd1628, 1;
	not.pred 	%p880, %p879;
	@%p880 bra 	$L__BB4_404;
	mul.lo.s64 	%rd1629, %rd2119, %rd2118;
	mul.hi.u64 	%rd1630, %rd1629, 8589934597;
	sub.s64 	%rd1631, %rd1629, %rd1630;
	shr.u64 	%rd1632, %rd1631, 1;
	add.s64 	%rd1633, %rd1632, %rd1630;
	shr.u64 	%rd1634, %rd1633, 30;
	mul.lo.s64 	%rd1635, %rd1634, 2147483647;
	sub.s64 	%rd2119, %rd1629, %rd1635;
$L__BB4_404:
	shr.u64 	%rd539, %rd2117, 1;
	mul.lo.s64 	%rd1636, %rd2118, %rd2118;
	mul.hi.u64 	%rd1637, %rd1636, -9223372032559808509;
	shr.u64 	%rd1638, %rd1637, 30;
	mul.lo.s64 	%rd1639, %rd1638, 2147483647;
	sub.s64 	%rd2118, %rd1636, %rd1639;
	setp.gt.u64 	%p881, %rd2117, 1;
	mov.u64 	%rd2117, %rd539;
	@%p881 bra 	$L__BB4_402;
$L__BB4_405:
	setp.lt.u32 	%p882, %r232, 3;
	mul.lo.s64 	%rd1642, %rd2119, %rd36;
	mul.hi.u64 	%rd1643, %rd1642, 8589934597;
	sub.s64 	%rd1644, %rd1642, %rd1643;
	shr.u64 	%rd1645, %rd1644, 1;
	add.s64 	%rd1646, %rd1645, %rd1643;
	shr.u64 	%rd1647, %rd1646, 30;
	cvt.u32.u64 	%r4978, %rd1647;
	mov.b64 	%rd1648, 2147483647;
	cvt.u32.u64 	%r4979, %rd1648;
	mul.lo.s32 	%r4980, %r4978, %r4979;
	cvt.u32.u64 	%r4981, %rd1642;
	sub.s32 	%r6182, %r4981, %r4980;
	mov.b64 	%rd2124, 0;
	@%p882 bra 	$L__BB4_408;
	mov.b32 	%r6181, 0;
	mov.b64 	%rd2124, 0;
$L__BB4_407:
	mul.hi.u32 	%r4983, %r6182, -1131474031;
	shr.u32 	%r4984, %r4983, 15;
	mul.lo.s32 	%r4985, %r4984, 44488;
	sub.s32 	%r4986, %r6182, %r4985;
	mul.lo.s32 	%r4987, %r4986, 48271;
	mul.lo.s32 	%r4988, %r4984, 3399;
	setp.lt.u32 	%p883, %r4987, %r4988;
	xor.b32  	%r4989, %r4988, 2147483647;
	neg.s32 	%r4990, %r4988;
	selp.b32 	%r4991, %r4989, %r4990, %p883;
	add.s32 	%r4992, %r4991, %r4987;
	add.s32 	%r4993, %r4992, -1;
	cvt.rn.f64.u32 	%fd1219, %r4993;
	div.rn.f64 	%fd1220, %fd1219, 0d41DFFFFFFF800000;
	mul.hi.u32 	%r4994, %r4992, -1131474031;
	shr.u32 	%r4995, %r4994, 15;
	mul.lo.s32 	%r4996, %r4995, 44488;
	sub.s32 	%r4997, %r4992, %r4996;
	mul.lo.s32 	%r4998, %r4997, 48271;
	mul.lo.s32 	%r4999, %r4995, 3399;
	setp.lt.u32 	%p884, %r4998, %r4999;
	xor.b32  	%r5000, %r4999, 2147483647;
	neg.s32 	%r5001, %r4999;
	selp.b32 	%r5002, %r5000, %r5001, %p884;
	add.s32 	%r5003, %r5002, %r4998;
	add.s32 	%r5004, %r5003, -1;
	cvt.rn.f64.u32 	%fd1221, %r5004;
	div.rn.f64 	%fd1222, %fd1221, 0d41DFFFFFFF800000;
	mul.f64 	%fd1223, %fd1222, %fd1222;
	fma.rn.f64 	%fd1224, %fd1220, %fd1220, %fd1223;
	setp.le.f64 	%p885, %fd1224, 0d3FF0000000000000;
	selp.u64 	%rd1650, 1, 0, %p885;
	add.s64 	%rd1651, %rd2124, %rd1650;
	mul.hi.u32 	%r5005, %r5003, -1131474031;
	shr.u32 	%r5006, %r5005, 15;
	mul.lo.s32 	%r5007, %r5006, 44488;
	sub.s32 	%r5008, %r5003, %r5007;
	mul.lo.s32 	%r5009, %r5008, 48271;
	mul.lo.s32 	%r5010, %r5006, 3399;
	setp.lt.u32 	%p886, %r5009, %r5010;
	xor.b32  	%r5011, %r5010, 2147483647;
	neg.s32 	%r5012, %r5010;
	selp.b32 	%r5013, %r5011, %r5012, %p886;
	add.s32 	%r5014, %r5013, %r5009;
	add.s32 	%r5015, %r5014, -1;
	cvt.rn.f64.u32 	%fd1225, %r5015;
	div.rn.f64 	%fd1226, %fd1225, 0d41DFFFFFFF800000;
	mul.hi.u32 	%r5016, %r5014, -1131474031;
	shr.u32 	%r5017, %r5016, 15;
	mul.lo.s32 	%r5018, %r5017, 44488;
	sub.s32 	%r5019, %r5014, %r5018;
	mul.lo.s32 	%r5020, %r5019, 48271;
	mul.lo.s32 	%r5021, %r5017, 3399;
	setp.lt.u32 	%p887, %r5020, %r5021;
	xor.b32  	%r5022, %r5021, 2147483647;
	neg.s32 	%r5023, %r5021;
	selp.b32 	%r5024, %r5022, %r5023, %p887;
	add.s32 	%r5025, %r5024, %r5020;
	add.s32 	%r5026, %r5025, -1;
	cvt.rn.f64.u32 	%fd1227, %r5026;
	div.rn.f64 	%fd1228, %fd1227, 0d41DFFFFFFF800000;
	mul.f64 	%fd1229, %fd1228, %fd1228;
	fma.rn.f64 	%fd1230, %fd1226, %fd1226, %fd1229;
	setp.le.f64 	%p888, %fd1230, 0d3FF0000000000000;
	selp.u64 	%rd1652, 1, 0, %p888;
	add.s64 	%rd1653, %rd1651, %rd1652;
	mul.hi.u32 	%r5027, %r5025, -1131474031;
	shr.u32 	%r5028, %r5027, 15;
	mul.lo.s32 	%r5029, %r5028, 44488;
	sub.s32 	%r5030, %r5025, %r5029;
	mul.lo.s32 	%r5031, %r5030, 48271;
	mul.lo.s32 	%r5032, %r5028, 3399;
	setp.lt.u32 	%p889, %r5031, %r5032;
	xor.b32  	%r5033, %r5032, 2147483647;
	neg.s32 	%r5034, %r5032;
	selp.b32 	%r5035, %r5033, %r5034, %p889;
	add.s32 	%r5036, %r5035, %r5031;
	add.s32 	%r5037, %r5036, -1;
	cvt.rn.f64.u32 	%fd1231, %r5037;
	div.rn.f64 	%fd1232, %fd1231, 0d41DFFFFFFF800000;
	mul.hi.u32 	%r5038, %r5036, -1131474031;
	shr.u32 	%r5039, %r5038, 15;
	mul.lo.s32 	%r5040, %r5039, 44488;
	sub.s32 	%r5041, %r5036, %r5040;
	mul.lo.s32 	%r5042, %r5041, 48271;
	mul.lo.s32 	%r5043, %r5039, 3399;
	setp.lt.u32 	%p890, %r5042, %r5043;
	xor.b32  	%r5044, %r5043, 2147483647;
	neg.s32 	%r5045, %r5043;
	selp.b32 	%r5046, %r5044, %r5045, %p890;
	add.s32 	%r5047, %r5046, %r5042;
	add.s32 	%r5048, %r5047, -1;
	cvt.rn.f64.u32 	%fd1233, %r5048;
	div.rn.f64 	%fd1234, %fd1233, 0d41DFFFFFFF800000;
	mul.f64 	%fd1235, %fd1234, %fd1234;
	fma.rn.f64 	%fd1236, %fd1232, %fd1232, %fd1235;
	setp.le.f64 	%p891, %fd1236, 0d3FF0000000000000;
	selp.u64 	%rd1654, 1, 0, %p891;
	add.s64 	%rd1655, %rd1653, %rd1654;
	mul.hi.u32 	%r5049, %r5047, -1131474031;
	shr.u32 	%r5050, %r5049, 15;
	mul.lo.s32 	%r5051, %r5050, 44488;
	sub.s32 	%r5052, %r5047, %r5051;
	mul.lo.s32 	%r5053, %r5052, 48271;
	mul.lo.s32 	%r5054, %r5050, 3399;
	setp.lt.u32 	%p892, %r5053, %r5054;
	xor.b32  	%r5055, %r5054, 2147483647;
	neg.s32 	%r5056, %r5054;
	selp.b32 	%r5057, %r5055, %r5056, %p892;
	add.s32 	%r5058, %r5057, %r5053;
	add.s32 	%r5059, %r5058, -1;
	cvt.rn.f64.u32 	%fd1237, %r5059;
	div.rn.f64 	%fd1238, %fd1237, 0d41DFFFFFFF800000;
	mul.hi.u32 	%r5060, %r5058, -1131474031;
	shr.u32 	%r5061, %r5060, 15;
	mul.lo.s32 	%r5062, %r5061, 44488;
	sub.s32 	%r5063, %r5058, %r5062;
	mul.lo.s32 	%r5064, %r5063, 48271;
	mul.lo.s32 	%r5065, %r5061, 3399;
	setp.lt.u32 	%p893, %r5064, %r5065;
	xor.b32  	%r5066, %r5065, 2147483647;
	neg.s32 	%r5067, %r5065;
	selp.b32 	%r5068, %r5066, %r5067, %p893;
	add.s32 	%r6182, %r5068, %r5064;
	add.s32 	%r5069, %r6182, -1;
	cvt.rn.f64.u32 	%fd1239, %r5069;
	div.rn.f64 	%fd1240, %fd1239, 0d41DFFFFFFF800000;
	mul.f64 	%fd1241, %fd1240, %fd1240;
	fma.rn.f64 	%fd1242, %fd1238, %fd1238, %fd1241;
	setp.le.f64 	%p894, %fd1242, 0d3FF0000000000000;
	selp.u64 	%rd1656, 1, 0, %p894;
	add.s64 	%rd2124, %rd1655, %rd1656;
	add.s32 	%r6181, %r6181, 4;
	setp.ne.s32 	%p895, %r6181, %r234;
	@%p895 bra 	$L__BB4_407;
$L__BB4_408:
	setp.eq.s32 	%p896, %r233, 0;
	@%p896 bra 	$L__BB4_412;
	setp.eq.s32 	%p897, %r233, 1;
	mul.hi.u32 	%r5070, %r6182, -1131474031;
	shr.u32 	%r5071, %r5070, 15;
	mul.lo.s32 	%r5072, %r5071, 44488;
	sub.s32 	%r5073, %r6182, %r5072;
	mul.lo.s32 	%r5074, %r5073, 48271;
	mul.lo.s32 	%r5075, %r5071, 3399;
	setp.lt.u32 	%p898, %r5074, %r5075;
	xor.b32  	%r5076, %r5075, 2147483647;
	neg.s32 	%r5077, %r5075;
	selp.b32 	%r5078, %r5076, %r5077, %p898;
	add.s32 	%r5079, %r5078, %r5074;
	add.s32 	%r5080, %r5079, -1;
	cvt.rn.f64.u32 	%fd1243, %r5080;
	div.rn.f64 	%fd1244, %fd1243, 0d41DFFFFFFF800000;
	mul.hi.u32 	%r5081, %r5079, -1131474031;
	shr.u32 	%r5082, %r5081, 15;
	mul.lo.s32 	%r5083, %r5082, 44488;
	sub.s32 	%r5084, %r5079, %r5083;
	mul.lo.s32 	%r5085, %r5084, 48271;
	mul.lo.s32 	%r5086, %r5082, 3399;
	setp.lt.u32 	%p899, %r5085, %r5086;
	xor.b32  	%r5087, %r5086, 2147483647;
	neg.s32 	%r5088, %r5086;
	selp.b32 	%r5089, %r5087, %r5088, %p899;
	add.s32 	%r376, %r5089, %r5085;
	add.s32 	%r5090, %r376, -1;
	cvt.rn.f64.u32 	%fd1245, %r5090;
	div.rn.f64 	%fd1246, %fd1245, 0d41DFFFFFFF800000;
	mul.f64 	%fd1247, %fd1246, %fd1246;
	fma.rn.f64 	%fd1248, %fd1244, %fd1244, %fd1247;
	setp.le.f64 	%p900, %fd1248, 0d3FF0000000000000;
	selp.u64 	%rd1657, 1, 0, %p900;
	add.s64 	%rd2124, %rd2124, %rd1657;
	@%p897 bra 	$L__BB4_412;
	setp.eq.s32 	%p901, %r233, 2;
	mul.hi.u32 	%r5091, %r376, -1131474031;
	shr.u32 	%r5092, %r5091, 15;
	mul.lo.s32 	%r5093, %r5092, 44488;
	sub.s32 	%r5094, %r376, %r5093;
	mul.lo.s32 	%r5095, %r5094, 48271;
	mul.lo.s32 	%r5096, %r5092, 3399;
	setp.lt.u32 	%p902, %r5095, %r5096;
	xor.b32  	%r5097, %r5096, 2147483647;
	neg.s32 	%r5098, %r5096;
	selp.b32 	%r5099, %r5097, %r5098, %p902;
	add.s32 	%r5100, %r5099, %r5095;
	add.s32 	%r5101, %r5100, -1;
	cvt.rn.f64.u32 	%fd1249, %r5101;
	div.rn.f64 	%fd1250, %fd1249, 0d41DFFFFFFF800000;
	mul.hi.u32 	%r5102, %r5100, -1131474031;
	shr.u32 	%r5103, %r5102, 15;
	mul.lo.s32 	%r5104, %r5103, 44488;
	sub.s32 	%r5105, %r5100, %r5104;
	mul.lo.s32 	%r5106, %r5105, 48271;
	mul.lo.s32 	%r5107, %r5103, 3399;
	setp.lt.u32 	%p903, %r5106, %r5107;
	xor.b32  	%r5108, %r5107, 2147483647;
	neg.s32 	%r5109, %r5107;
	selp.b32 	%r5110, %r5108, %r5109, %p903;
	add.s32 	%r377, %r5110, %r5106;
	add.s32 	%r5111, %r377, -1;
	cvt.rn.f64.u32 	%fd1251, %r5111;
	div.rn.f64 	%fd1252, %fd1251, 0d41DFFFFFFF800000;
	mul.f64 	%fd1253, %fd1252, %fd1252;
	fma.rn.f64 	%fd1254, %fd1250, %fd1250, %fd1253;
	setp.le.f64 	%p904, %fd1254, 0d3FF0000000000000;
	selp.u64 	%rd1658, 1, 0, %p904;
	add.s64 	%rd2124, %rd2124, %rd1658;
	@%p901 bra 	$L__BB4_412;
	mul.hi.u32 	%r5112, %r377, -1131474031;
	shr.u32 	%r5113, %r5112, 15;
	mul.lo.s32 	%r5114, %r5113, 44488;
	sub.s32 	%r5115, %r377, %r5114;
	mul.lo.s32 	%r5116, %r5115, 48271;
	mul.lo.s32 	%r5117, %r5113, 3399;
	setp.lt.u32 	%p905, %r5116, %r5117;
	xor.b32  	%r5118, %r5117, 2147483647;
	neg.s32 	%r5119, %r5117;
	selp.b32 	%r5120, %r5118, %r5119, %p905;
	add.s32 	%r5121, %r5120, %r5116;
	add.s32 	%r5122, %r5121, -1;
	cvt.rn.f64.u32 	%fd1255, %r5122;
	div.rn.f64 	%fd1256, %fd1255, 0d41DFFFFFFF800000;
	mul.hi.u32 	%r5123, %r5121, -1131474031;
	shr.u32 	%r5124, %r5123, 15;
	mul.lo.s32 	%r5125, %r5124, 44488;
	sub.s32 	%r5126, %r5121, %r5125;
	mul.lo.s32 	%r5127, %r5126, 48271;
	mul.lo.s32 	%r5128, %r5124, 3399;
	setp.lt.u32 	%p906, %r5127, %r5128;
	xor.b32  	%r5129, %r5128, 2147483647;
	neg.s32 	%r5130, %r5128;
	selp.b32 	%r5131, %r5129, %r5130, %p906;
	add.s32 	%r5132, %r5131, %r5127;
	add.s32 	%r5133, %r5132, -1;
	cvt.rn.f64.u32 	%fd1257, %r5133;
	div.rn.f64 	%fd1258, %fd1257, 0d41DFFFFFFF800000;
	mul.f64 	%fd1259, %fd1258, %fd1258;
	fma.rn.f64 	%fd1260, %fd1256, %fd1256, %fd1259;
	setp.le.f64 	%p907, %fd1260, 0d3FF0000000000000;
	selp.u64 	%rd1659, 1, 0, %p907;
	add.s64 	%rd2124, %rd2124, %rd1659;
$L__BB4_412:
	cvt.u32.u64 	%r378, %rd2124;
	add.s32 	%r379, %r257, %r359;
	setp.eq.s32 	%p908, %r379, 0;
	mov.b64 	%rd2128, 1;
	@%p908 bra 	$L__BB4_417;
	cvt.s64.s32 	%rd2126, %r379;
	mov.b64 	%rd2127, 48271;
	mov.b64 	%rd2128, 1;
$L__BB4_414:
	and.b64  	%rd1663, %rd2126, 1;
	setp.eq.b64 	%p909, %rd1663, 1;
	not.pred 	%p910, %p909;
	@%p910 bra 	$L__BB4_416;
	mul.lo.s64 	%rd1664, %rd2128, %rd2127;
	mul.hi.u64 	%rd1665, %rd1664, 8589934597;
	sub.s64 	%rd1666, %rd1664, %rd1665;
	shr.u64 	%rd1667, %rd1666, 1;
	add.s64 	%rd1668, %rd1667, %rd1665;
	shr.u64 	%rd1669, %rd1668, 30;
	mul.lo.s64 	%rd1670, %rd1669, 2147483647;
	sub.s64 	%rd2128, %rd1664, %rd1670;
$L__BB4_416:
	shr.u64 	%rd556, %rd2126, 1;
	mul.lo.s64 	%rd1671, %rd2127, %rd2127;
	mul.hi.u64 	%rd1672, %rd1671, -9223372032559808509;
	shr.u64 	%rd1673, %rd1672, 30;
	mul.lo.s64 	%rd1674, %rd1673, 2147483647;
	sub.s64 	%rd2127, %rd1671, %rd1674;
	setp.gt.u64 	%p911, %rd2126, 1;
	mov.u64 	%rd2126, %rd556;
	@%p911 bra 	$L__BB4_414;
$L__BB4_417:
	setp.lt.u32 	%p912, %r232, 3;
	mul.lo.s64 	%rd1677, %rd2128, %rd36;
	mul.hi.u64 	%rd1678, %rd1677, 8589934597;
	sub.s64 	%rd1679, %rd1677, %rd1678;
	shr.u64 	%rd1680, %rd1679, 1;
	add.s64 	%rd1681, %rd1680, %rd1678;
	shr.u64 	%rd1682, %rd1681, 30;
	cvt.u32.u64 	%r5134, %rd1682;
	mov.b64 	%rd1683, 2147483647;
	cvt.u32.u64 	%r5135, %rd1683;
	mul.lo.s32 	%r5136, %r5134, %r5135;
	cvt.u32.u64 	%r5137, %rd1677;
	sub.s32 	%r6185, %r5137, %r5136;
	mov.b64 	%rd2133, 0;
	@%p912 bra 	$L__BB4_420;
	mov.b32 	%r6184, 0;
	mov.b64 	%rd2133, 0;
$L__BB4_419:
	mul.hi.u32 	%r5139, %r6185, -1131474031;
	shr.u32 	%r5140, %r5139, 15;
	mul.lo.s32 	%r5141, %r5140, 44488;
	sub.s32 	%r5142, %r6185, %r5141;
	mul.lo.s32 	%r5143, %r5142, 48271;
	mul.lo.s32 	%r5144, %r5140, 3399;
	setp.lt.u32 	%p913, %r5143, %r5144;
	xor.b32  	%r5145, %r5144, 2147483647;
	neg.s32 	%r5146, %r5144;
	selp.b32 	%r5147, %r5145, %r5146, %p913;
	add.s32 	%r5148, %r5147, %r5143;
	add.s32 	%r5149, %r5148, -1;
	cvt.rn.f64.u32 	%fd1261, %r5149;
	div.rn.f64 	%fd1262, %fd1261, 0d41DFFFFFFF800000;
	mul.hi.u32 	%r5150, %r5148, -1131474031;
	shr.u32 	%r5151, %r5150, 15;
	mul.lo.s32 	%r5152, %r5151, 44488;
	sub.s32 	%r5153, %r5148, %r5152;
	mul.lo.s32 	%r5154, %r5153, 48271;
	mul.lo.s32 	%r5155, %r5151, 3399;
	setp.lt.u32 	%p914, %r5154, %r5155;
	xor.b32  	%r5156, %r5155, 2147483647;
	neg.s32 	%r5157, %r5155;
	selp.b32 	%r5158, %r5156, %r5157, %p914;
	add.s32 	%r5159, %r5158, %r5154;
	add.s32 	%r5160, %r5159, -1;
	cvt.rn.f64.u32 	%fd1263, %r5160;
	div.rn.f64 	%fd1264, %fd1263, 0d41DFFFFFFF800000;
	mul.f64 	%fd1265, %fd1264, %fd1264;
	fma.rn.f64 	%fd1266, %fd1262, %fd1262, %fd1265;
	setp.le.f64 	%p915, %fd1266, 0d3FF0000000000000;
	selp.u64 	%rd1685, 1, 0, %p915;
	add.s64 	%rd1686, %rd2133, %rd1685;
	mul.hi.u32 	%r5161, %r5159, -1131474031;
	shr.u32 	%r5162, %r5161, 15;
	mul.lo.s32 	%r5163, %r5162, 44488;
	sub.s32 	%r5164, %r5159, %r5163;
	mul.lo.s32 	%r5165, %r5164, 48271;
	mul.lo.s32 	%r5166, %r5162, 3399;
	setp.lt.u32 	%p916, %r5165, %r5166;
	xor.b32  	%r5167, %r5166, 2147483647;
	neg.s32 	%r5168, %r5166;
	selp.b32 	%r5169, %r5167, %r5168, %p916;
	add.s32 	%r5170, %r5169, %r5165;
	add.s32 	%r5171, %r5170, -1;
	cvt.rn.f64.u32 	%fd1267, %r5171;
	div.rn.f64 	%fd1268, %fd1267, 0d41DFFFFFFF800000;
	mul.hi.u32 	%r5172, %r5170, -1131474031;
	shr.u32 	%r5173, %r5172, 15;
	mul.lo.s32 	%r5174, %r5173, 44488;
	sub.s32 	%r5175, %r5170, %r5174;
	mul.lo.s32 	%r5176, %r5175, 48271;
	mul.lo.s32 	%r5177, %r5173, 3399;
	setp.lt.u32 	%p917, %r5176, %r5177;
	xor.b32  	%r5178, %r5177, 2147483647;
	neg.s32 	%r5179, %r5177;
	selp.b32 	%r5180, %r5178, %r5179, %p917;
	add.s32 	%r5181, %r5180, %r5176;
	add.s32 	%r5182, %r5181, -1;
	cvt.rn.f64.u32 	%fd1269, %r5182;
	div.rn.f64 	%fd1270, %fd1269, 0d41DFFFFFFF800000;
	mul.f64 	%fd1271, %fd1270, %fd1270;
	fma.rn.f64 	%fd1272, %fd1268, %fd1268, %fd1271;
	setp.le.f64 	%p918, %fd1272, 0d3FF0000000000000;
	selp.u64 	%rd1687, 1, 0, %p918;
	add.s64 	%rd1688, %rd1686, %rd1687;
	mul.hi.u32 	%r5183, %r5181, -1131474031;
	shr.u32 	%r5184, %r5183, 15;
	mul.lo.s32 	%r5185, %r5184, 44488;
	sub.s32 	%r5186, %r5181, %r5185;
	mul.lo.s32 	%r5187, %r5186, 48271;
	mul.lo.s32 	%r5188, %r5184, 3399;
	setp.lt.u32 	%p919, %r5187, %r5188;
	xor.b32  	%r5189, %r5188, 2147483647;
	neg.s32 	%r5190, %r5188;
	selp.b32 	%r5191, %r5189, %r5190, %p919;
	add.s32 	%r5192, %r5191, %r5187;
	add.s32 	%r5193, %r5192, -1;
	cvt.rn.f64.u32 	%fd1273, %r5193;
	div.rn.f64 	%fd1274, %fd1273, 0d41DFFFFFFF800000;
	mul.hi.u32 	%r5194, %r5192, -1131474031;
	shr.u32 	%r5195, %r5194, 15;
	mul.lo.s32 	%r5196, %r5195, 44488;
	sub.s32 	%r5197, %r5192, %r5196;
	mul.lo.s32 	%r5198, %r5197, 48271;
	mul.lo.s32 	%r5199, %r5195, 3399;
	setp.lt.u32 	%p920, %r5198, %r5199;
	xor.b32  	%r5200, %r5199, 2147483647;
	neg.s32 	%r5201, %r5199;
	selp.b32 	%r5202, %r5200, %r5201, %p920;
	add.s32 	%r5203, %r5202, %r5198;
	add.s32 	%r5204, %r5203, -1;
	cvt.rn.f64.u32 	%fd1275, %r5204;
	div.rn.f64 	%fd1276, %fd1275, 0d41DFFFFFFF800000;
	mul.f64 	%fd1277, %fd1276, %fd1276;
	fma.rn.f64 	%fd1278, %fd1274, %fd1274, %fd1277;
	setp.le.f64 	%p921, %fd1278, 0d3FF0000000000000;
	selp.u64 	%rd1689, 1, 0, %p921;
	add.s64 	%rd1690, %rd1688, %rd1689;
	mul.hi.u32 	%r5205, %r5203, -1131474031;
	shr.u32 	%r5206, %r5205, 15;
	mul.lo.s32 	%r5207, %r5206, 44488;
	sub.s32 	%r5208, %r5203, %r5207;
	mul.lo.s32 	%r5209, %r5208, 48271;
	mul.lo.s32 	%r5210, %r5206, 3399;
	setp.lt.u32 	%p922, %r5209, %r5210;
	xor.b32  	%r5211, %r5210, 2147483647;
	neg.s32 	%r5212, %r5210;
	selp.b32 	%r5213, %r5211, %r5212, %p922;
	add.s32 	%r5214, %r5213, %r5209;
	add.s32 	%r5215, %r5214, -1;
	cvt.rn.f64.u32 	%fd1279, %r5215;
	div.rn.f64 	%fd1280, %fd1279, 0d41DFFFFFFF800000;
	mul.hi.u32 	%r5216, %r5214, -1131474031;
	shr.u32 	%r5217, %r5216, 15;
	mul.lo.s32 	%r5218, %r5217, 44488;
	sub.s32 	%r5219, %r5214, %r5218;
	mul.lo.s32 	%r5220, %r5219, 48271;
	mul.lo.s32 	%r5221, %r5217, 3399;
	setp.lt.u32 	%p923, %r5220, %r5221;
	xor.b32  	%r5222, %r5221, 2147483647;
	neg.s32 	%r5223, %r5221;
	selp.b32 	%r5224, %r5222, %r5223, %p923;
	add.s32 	%r6185, %r5224, %r5220;
	add.s32 	%r5225, %r6185, -1;
	cvt.rn.f64.u32 	%fd1281, %r5225;
	div.rn.f64 	%fd1282, %fd1281, 0d41DFFFFFFF800000;
	mul.f64 	%fd1283, %fd1282, %fd1282;
	fma.rn.f64 	%fd1284, %fd1280, %fd1280, %fd1283;
	setp.le.f64 	%p924, %fd1284, 0d3FF0000000000000;
	selp.u64 	%rd1691, 1, 0, %p924;
	add.s64 	%rd2133, %rd1690, %rd1691;
	add.s32 	%r6184, %r6184, 4;
	setp.ne.s32 	%p925, %r6184, %r234;
	@%p925 bra 	$L__BB4_419;
$L__BB4_420:
	setp.eq.s32 	%p926, %r233, 0;
	@%p926 bra 	$L__BB4_424;
	setp.eq.s32 	%p927, %r233, 1;
	mul.hi.u32 	%r5226, %r6185, -1131474031;
	shr.u32 	%r5227, %r5226, 15;
	mul.lo.s32 	%r5228, %r5227, 44488;
	sub.s32 	%r5229, %r6185, %r5228;
	mul.lo.s32 	%r5230, %r5229, 48271;
	mul.lo.s32 	%r5231, %r5227, 3399;
	setp.lt.u32 	%p928, %r5230, %r5231;
	xor.b32  	%r5232, %r5231, 2147483647;
	neg.s32 	%r5233, %r5231;
	selp.b32 	%r5234, %r5232, %r5233, %p928;
	add.s32 	%r5235, %r5234, %r5230;
	add.s32 	%r5236, %r5235, -1;
	cvt.rn.f64.u32 	%fd1285, %r5236;
	div.rn.f64 	%fd1286, %fd1285, 0d41DFFFFFFF800000;
	mul.hi.u32 	%r5237, %r5235, -1131474031;
	shr.u32 	%r5238, %r5237, 15;
	mul.lo.s32 	%r5239, %r5238, 44488;
	sub.s32 	%r5240, %r5235, %r5239;
	mul.lo.s32 	%r5241, %r5240, 48271;
	mul.lo.s32 	%r5242, %r5238, 3399;
	setp.lt.u32 	%p929, %r5241, %r5242;
	xor.b32  	%r5243, %r5242, 2147483647;
	neg.s32 	%r5244, %r5242;
	selp.b32 	%r5245, %r5243, %r5244, %p929;
	add.s32 	%r386, %r5245, %r5241;
	add.s32 	%r5246, %r386, -1;
	cvt.rn.f64.u32 	%fd1287, %r5246;
	div.rn.f64 	%fd1288, %fd1287, 0d41DFFFFFFF800000;
	mul.f64 	%fd1289, %fd1288, %fd1288;
	fma.rn.f64 	%fd1290, %fd1286, %fd1286, %fd1289;
	setp.le.f64 	%p930, %fd1290, 0d3FF0000000000000;
	selp.u64 	%rd1692, 1, 0, %p930;
	add.s64 	%rd2133, %rd2133, %rd1692;
	@%p927 bra 	$L__BB4_424;
	setp.eq.s32 	%p931, %r233, 2;
	mul.hi.u32 	%r5247, %r386, -1131474031;
	shr.u32 	%r5248, %r5247, 15;
	mul.lo.s32 	%r5249, %r5248, 44488;
	sub.s32 	%r5250, %r386, %r5249;
	mul.lo.s32 	%r5251, %r5250, 48271;
	mul.lo.s32 	%r5252, %r5248, 3399;
	setp.lt.u32 	%p932, %r5251, %r5252;
	xor.b32  	%r5253, %r5252, 2147483647;
	neg.s32 	%r5254, %r5252;
	selp.b32 	%r5255, %r5253, %r5254, %p932;
	add.s32 	%r5256, %r5255, %r5251;
	add.s32 	%r5257, %r5256, -1;
	cvt.rn.f64.u32 	%fd1291, %r5257;
	div.rn.f64 	%fd1292, %fd1291, 0d41DFFFFFFF800000;
	mul.hi.u32 	%r5258, %r5256, -1131474031;
	shr.u32 	%r5259, %r5258, 15;
	mul.lo.s32 	%r5260, %r5259, 44488;
	sub.s32 	%r5261, %r5256, %r5260;
	mul.lo.s32 	%r5262, %r5261, 48271;
	mul.lo.s32 	%r5263, %r5259, 3399;
	setp.lt.u32 	%p933, %r5262, %r5263;
	xor.b32  	%r5264, %r5263, 2147483647;
	neg.s32 	%r5265, %r5263;
	selp.b32 	%r5266, %r5264, %r5265, %p933;
	add.s32 	%r387, %r5266, %r5262;
	add.s32 	%r5267, %r387, -1;
	cvt.rn.f64.u32 	%fd1293, %r5267;
	div.rn.f64 	%fd1294, %fd1293, 0d41DFFFFFFF800000;
	mul.f64 	%fd1295, %fd1294, %fd1294;
	fma.rn.f64 	%fd1296, %fd1292, %fd1292, %fd1295;
	setp.le.f64 	%p934, %fd1296, 0d3FF0000000000000;
	selp.u64 	%rd1693, 1, 0, %p934;
	add.s64 	%rd2133, %rd2133, %rd1693;
	@%p931 bra 	$L__BB4_424;
	mul.hi.u32 	%r5268, %r387, -1131474031;
	shr.u32 	%r5269, %r5268, 15;
	mul.lo.s32 	%r5270, %r5269, 44488;
	sub.s32 	%r5271, %r387, %r5270;
	mul.lo.s32 	%r5272, %r5271, 48271;
	mul.lo.s32 	%r5273, %r5269, 3399;
	setp.lt.u32 	%p935, %r5272, %r5273;
	xor.b32  	%r5274, %r5273, 2147483647;
	neg.s32 	%r5275, %r5273;
	selp.b32 	%r5276, %r5274, %r5275, %p935;
	add.s32 	%r5277, %r5276, %r5272;
	add.s32 	%r5278, %r5277, -1;
	cvt.rn.f64.u32 	%fd1297, %r5278;
	div.rn.f64 	%fd1298, %fd1297, 0d41DFFFFFFF800000;
	mul.hi.u32 	%r5279, %r5277, -1131474031;
	shr.u32 	%r5280, %r5279, 15;
	mul.lo.s32 	%r5281, %r5280, 44488;
	sub.s32 	%r5282, %r5277, %r5281;
	mul.lo.s32 	%r5283, %r5282, 48271;
	mul.lo.s32 	%r5284, %r5280, 3399;
	setp.lt.u32 	%p936, %r5283, %r5284;
	xor.b32  	%r5285, %r5284, 2147483647;
	neg.s32 	%r5286, %r5284;
	selp.b32 	%r5287, %r5285, %r5286, %p936;
	add.s32 	%r5288, %r5287, %r5283;
	add.s32 	%r5289, %r5288, -1;
	cvt.rn.f64.u32 	%fd1299, %r5289;
	div.rn.f64 	%fd1300, %fd1299, 0d41DFFFFFFF800000;
	mul.f64 	%fd1301, %fd1300, %fd1300;
	fma.rn.f64 	%fd1302, %fd1298, %fd1298, %fd1301;
	setp.le.f64 	%p937, %fd1302, 0d3FF0000000000000;
	selp.u64 	%rd1694, 1, 0, %p937;
	add.s64 	%rd2133, %rd2133, %rd1694;
$L__BB4_424:
	cvt.u32.u64 	%r388, %rd2133;
	add.s32 	%r389, %r379, %r246;
	setp.eq.s32 	%p938, %r389, 0;
	mov.b64 	%rd2137, 1;
	@%p938 bra 	$L__BB4_429;
	cvt.s64.s32 	%rd2135, %r389;
	mov.b64 	%rd2136, 48271;
	mov.b64 	%rd2137, 1;
$L__BB4_426:
	and.b64  	%rd1698, %rd2135, 1;
	setp.eq.b64 	%p939, %rd1698, 1;
	not.pred 	%p940, %p939;
	@%p940 bra 	$L__BB4_428;
	mul.lo.s64 	%rd1699, %rd2137, %rd2136;
	mul.hi.u64 	%rd1700, %rd1699, 8589934597;
	sub.s64 	%rd1701, %rd1699, %rd1700;
	shr.u64 	%rd1702, %rd1701, 1;
	add.s64 	%rd1703, %rd1702, %rd1700;
	shr.u64 	%rd1704, %rd1703, 30;
	mul.lo.s64 	%rd1705, %rd1704, 2147483647;
	sub.s64 	%rd2137, %rd1699, %rd1705;
$L__BB4_428:
	shr.u64 	%rd573, %rd2135, 1;
	mul.lo.s64 	%rd1706, %rd2136, %rd2136;
	mul.hi.u64 	%rd1707, %rd1706, -9223372032559808509;
	shr.u64 	%rd1708, %rd1707, 30;
	mul.lo.s64 	%rd1709, %rd1708, 2147483647;
	sub.s64 	%rd2136, %rd1706, %rd1709;
	setp.gt.u64 	%p941, %rd2135, 1;
	mov.u64 	%rd2135, %rd573;
	@%p941 bra 	$L__BB4_426;
$L__BB4_429:
	setp.lt.u32 	%p942, %r232, 3;
	mul.lo.s64 	%rd1712, %rd2137, %rd36;
	mul.hi.u64 	%rd1713, %rd1712, 8589934597;
	sub.s64 	%rd1714, %rd1712, %rd1713;
	shr.u64 	%rd1715, %rd1714, 1;
	add.s64 	%rd1716, %rd1715, %rd1713;
	shr.u64 	%rd1717, %rd1716, 30;
	cvt.u32.u64 	%r5290, %rd1717;
	mov.b64 	%rd1718, 2147483647;
	cvt.u32.u64 	%r5291, %rd1718;
	mul.lo.s32 	%r5292, %r5290, %r5291;
	cvt.u32.u64 	%r5293, %rd1712;
	sub.s32 	%r6188, %r5293, %r5292;
	mov.b64 	%rd2142, 0;
	@%p942 bra 	$L__BB4_432;
	mov.b32 	%r6187, 0;
	mov.b64 	%rd2142, 0;
$L__BB4_431:
	mul.hi.u32 	%r5295, %r6188, -1131474031;
	shr.u32 	%r5296, %r5295, 15;
	mul.lo.s32 	%r5297, %r5296, 44488;
	sub.s32 	%r5298, %r6188, %r5297;
	mul.lo.s32 	%r5299, %r5298, 48271;
	mul.lo.s32 	%r5300, %r5296, 3399;
	setp.lt.u32 	%p943, %r5299, %r5300;
	xor.b32  	%r5301, %r5300, 2147483647;
	neg.s32 	%r5302, %r5300;
	selp.b32 	%r5303, %r5301, %r5302, %p943;
	add.s32 	%r5304, %r5303, %r5299;
	add.s32 	%r5305, %r5304, -1;
	cvt.rn.f64.u32 	%fd1303, %r5305;
	div.rn.f64 	%fd1304, %fd1303, 0d41DFFFFFFF800000;
	mul.hi.u32 	%r5306, %r5304, -1131474031;
	shr.u32 	%r5307, %r5306, 15;
	mul.lo.s32 	%r5308, %r5307, 44488;
	sub.s32 	%r5309, %r5304, %r5308;
	mul.lo.s32 	%r5310, %r5309, 48271;
	mul.lo.s32 	%r5311, %r5307, 3399;
	setp.lt.u32 	%p944, %r5310, %r5311;
	xor.b32  	%r5312, %r5311, 2147483647;
	neg.s32 	%r5313, %r5311;
	selp.b32 	%r5314, %r5312, %r5313, %p944;
	add.s32 	%r5315, %r5314, %r5310;
	add.s32 	%r5316, %r5315, -1;
	cvt.rn.f64.u32 	%fd1305, %r5316;
	div.rn.f64 	%fd1306, %fd1305, 0d41DFFFFFFF800000;
	mul.f64 	%fd1307, %fd1306, %fd1306;
	fma.rn.f64 	%fd1308, %fd1304, %fd1304, %fd1307;
	setp.le.f64 	%p945, %fd1308, 0d3FF0000000000000;
	selp.u64 	%rd1720, 1, 0, %p945;
	add.s64 	%rd1721, %rd2142, %rd1720;
	mul.hi.u32 	%r5317, %r5315, -1131474031;
	shr.u32 	%r5318, %r5317, 15;
	mul.lo.s32 	%r5319, %r5318, 44488;
	sub.s32 	%r5320, %r5315, %r5319;
	mul.lo.s32 	%r5321, %r5320, 48271;
	mul.lo.s32 	%r5322, %r5318, 3399;
	setp.lt.u32 	%p946, %r5321, %r5322;
	xor.b32  	%r5323, %r5322, 2147483647;
	neg.s32 	%r5324, %r5322;
	selp.b32 	%r5325, %r5323, %r5324, %p946;
	add.s32 	%r5326, %r5325, %r5321;
	add.s32 	%r5327, %r5326, -1;
	cvt.rn.f64.u32 	%fd1309, %r5327;
	div.rn.f64 	%fd1310, %fd1309, 0d41DFFFFFFF800000;
	mul.hi.u32 	%r5328, %r5326, -1131474031;
	shr.u32 	%r5329, %r5328, 15;
	mul.lo.s32 	%r5330, %r5329, 44488;
	sub.s32 	%r5331, %r5326, %r5330;
	mul.lo.s32 	%r5332, %r5331, 48271;
	mul.lo.s32 	%r5333, %r5329, 3399;
	setp.lt.u32 	%p947, %r5332, %r5333;
	xor.b32  	%r5334, %r5333, 2147483647;
	neg.s32 	%r5335, %r5333;
	selp.b32 	%r5336, %r5334, %r5335, %p947;
	add.s32 	%r5337, %r5336, %r5332;
	add.s32 	%r5338, %r5337, -1;
	cvt.rn.f64.u32 	%fd1311, %r5338;
	div.rn.f64 	%fd1312, %fd1311, 0d41DFFFFFFF800000;
	mul.f64 	%fd1313, %fd1312, %fd1312;
	fma.rn.f64 	%fd1314, %fd1310, %fd1310, %fd1313;
	setp.le.f64 	%p948, %fd1314, 0d3FF0000000000000;
	selp.u64 	%rd1722, 1, 0, %p948;
	add.s64 	%rd1723, %rd1721, %rd1722;
	mul.hi.u32 	%r5339, %r5337, -1131474031;
	shr.u32 	%r5340, %r5339, 15;
	mul.lo.s32 	%r5341, %r5340, 44488;
	sub.s32 	%r5342, %r5337, %r5341;
	mul.lo.s32 	%r5343, %r5342, 48271;
	mul.lo.s32 	%r5344, %r5340, 3399;
	setp.lt.u32 	%p949, %r5343, %r5344;
	xor.b32  	%r5345, %r5344, 2147483647;
	neg.s32 	%r5346, %r5344;
	selp.b32 	%r5347, %r5345, %r5346, %p949;
	add.s32 	%r5348, %r5347, %r5343;
	add.s32 	%r5349, %r5348, -1;
	cvt.rn.f64.u32 	%fd1315, %r5349;
	div.rn.f64 	%fd1316, %fd1315, 0d41DFFFFFFF800000;
	mul.hi.u32 	%r5350, %r5348, -1131474031;
	shr.u32 	%r5351, %r5350, 15;
	mul.lo.s32 	%r5352, %r5351, 44488;
	sub.s32 	%r5353, %r5348, %r5352;
	mul.lo.s32 	%r5354, %r5353, 48271;
	mul.lo.s32 	%r5355, %r5351, 3399;
	setp.lt.u32 	%p950, %r5354, %r5355;
	xor.b32  	%r5356, %r5355, 2147483647;
	neg.s32 	%r5357, %r5355;
	selp.b32 	%r5358, %r5356, %r5357, %p950;
	add.s32 	%r5359, %r5358, %r5354;
	add.s32 	%r5360, %r5359, -1;
	cvt.rn.f64.u32 	%fd1317, %r5360;
	div.rn.f64 	%fd1318, %fd1317, 0d41DFFFFFFF800000;
	mul.f64 	%fd1319, %fd1318, %fd1318;
	fma.rn.f64 	%fd1320, %fd1316, %fd1316, %fd1319;
	setp.le.f64 	%p951, %fd1320, 0d3FF0000000000000;
	selp.u64 	%rd1724, 1, 0, %p951;
	add.s64 	%rd1725, %rd1723, %rd1724;
	mul.hi.u32 	%r5361, %r5359, -1131474031;
	shr.u32 	%r5362, %r5361, 15;
	mul.lo.s32 	%r5363, %r5362, 44488;
	sub.s32 	%r5364, %r5359, %r5363;
	mul.lo.s32 	%r5365, %r5364, 48271;
	mul.lo.s32 	%r5366, %r5362, 3399;
	setp.lt.u32 	%p952, %r5365, %r5366;
	xor.b32  	%r5367, %r5366, 2147483647;
	neg.s32 	%r5368, %r5366;
	selp.b32 	%r5369, %r5367, %r5368, %p952;
	add.s32 	%r5370, %r5369, %r5365;
	add.s32 	%r5371, %r5370, -1;
	cvt.rn.f64.u32 	%fd1321, %r5371;
	div.rn.f64 	%fd1322, %fd1321, 0d41DFFFFFFF800000;
	mul.hi.u32 	%r5372, %r5370, -1131474031;
	shr.u32 	%r5373, %r5372, 15;
	mul.lo.s32 	%r5374, %r5373, 44488;
	sub.s32 	%r5375, %r5370, %r5374;
	mul.lo.s32 	%r5376, %r5375, 48271;
	mul.lo.s32 	%r5377, %r5373, 3399;
	setp.lt.u32 	%p953, %r5376, %r5377;
	xor.b32  	%r5378, %r5377, 2147483647;
	neg.s32 	%r5379, %r5377;
	selp.b32 	%r5380, %r5378, %r5379, %p953;
	add.s32 	%r6188, %r5380, %r5376;
	add.s32 	%r5381, %r6188, -1;
	cvt.rn.f64.u32 	%fd1323, %r5381;
	div.rn.f64 	%fd1324, %fd1323, 0d41DFFFFFFF800000;
	mul.f64 	%fd1325, %fd1324, %fd1324;
	fma.rn.f64 	%fd1326, %fd1322, %fd1322, %fd1325;
	setp.le.f64 	%p954, %fd1326, 0d3FF0000000000000;
	selp.u64 	%rd1726, 1, 0, %p954;
	add.s64 	%rd2142, %rd1725, %rd1726;
	add.s32 	%r6187, %r6187, 4;
	setp.ne.s32 	%p955, %r6187, %r234;
	@%p955 bra 	$L__BB4_431;
$L__BB4_432:
	setp.eq.s32 	%p956, %r233, 0;
	@%p956 bra 	$L__BB4_436;
	setp.eq.s32 	%p957, %r233, 1;
	mul.hi.u32 	%r5382, %r6188, -1131474031;
	shr.u32 	%r5383, %r5382, 15;
	mul.lo.s32 	%r5384, %r5383, 44488;
	sub.s32 	%r5385, %r6188, %r5384;
	mul.lo.s32 	%r5386, %r5385, 48271;
	mul.lo.s32 	%r5387, %r5383, 3399;
	setp.lt.u32 	%p958, %r5386, %r5387;
	xor.b32  	%r5388, %r5387, 2147483647;
	neg.s32 	%r5389, %r5387;
	selp.b32 	%r5390, %r5388, %r5389, %p958;
	add.s32 	%r5391, %r5390, %r5386;
	add.s32 	%r5392, %r5391, -1;
	cvt.rn.f64.u32 	%fd1327, %r5392;
	div.rn.f64 	%fd1328, %fd1327, 0d41DFFFFFFF800000;
	mul.hi.u32 	%r5393, %r5391, -1131474031;
	shr.u32 	%r5394, %r5393, 15;
	mul.lo.s32 	%r5395, %r5394, 44488;
	sub.s32 	%r5396, %r5391, %r5395;
	mul.lo.s32 	%r5397, %r5396, 48271;
	mul.lo.s32 	%r5398, %r5394, 3399;
	setp.lt.u32 	%p959, %r5397, %r5398;
	xor.b32  	%r5399, %r5398, 2147483647;
	neg.s32 	%r5400, %r5398;
	selp.b32 	%r5401, %r5399, %r5400, %p959;
	add.s32 	%r396, %r5401, %r5397;
	add.s32 	%r5402, %r396, -1;
	cvt.rn.f64.u32 	%fd1329, %r5402;
	div.rn.f64 	%fd1330, %fd1329, 0d41DFFFFFFF800000;
	mul.f64 	%fd1331, %fd1330, %fd1330;
	fma.rn.f64 	%fd1332, %fd1328, %fd1328, %fd1331;
	setp.le.f64 	%p960, %fd1332, 0d3FF0000000000000;
	selp.u64 	%rd1727, 1, 0, %p960;
	add.s64 	%rd2142, %rd2142, %rd1727;
	@%p957 bra 	$L__BB4_436;
	setp.eq.s32 	%p961, %r233, 2;
	mul.hi.u32 	%r5403, %r396, -1131474031;
	shr.u32 	%r5404, %r5403, 15;
	mul.lo.s32 	%r5405, %r5404, 44488;
	sub.s32 	%r5406, %r396, %r5405;
	mul.lo.s32 	%r5407, %r5406, 48271;
	mul.lo.s32 	%r5408, %r5404, 3399;
	setp.lt.u32 	%p962, %r5407, %r5408;
	xor.b32  	%r5409, %r5408, 2147483647;
	neg.s32 	%r5410, %r5408;
	selp.b32 	%r5411, %r5409, %r5410, %p962;
	add.s32 	%r5412, %r5411, %r5407;
	add.s32 	%r5413, %r5412, -1;
	cvt.rn.f64.u32 	%fd1333, %r5413;
	div.rn.f64 	%fd1334, %fd1333, 0d41DFFFFFFF800000;
	mul.hi.u32 	%r5414, %r5412, -1131474031;
	shr.u32 	%r5415, %r5414, 15;
	mul.lo.s32 	%r5416, %r5415, 44488;
	sub.s32 	%r5417, %r5412, %r5416;
	mul.lo.s32 	%r5418, %r5417, 48271;
	mul.lo.s32 	%r5419, %r5415, 3399;
	setp.lt.u32 	%p963, %r5418, %r5419;
	xor.b32  	%r5420, %r5419, 2147483647;
	neg.s32 	%r5421, %r5419;
	selp.b32 	%r5422, %r5420, %r5421, %p963;
	add.s32 	%r397, %r5422, %r5418;
	add.s32 	%r5423, %r397, -1;
	cvt.rn.f64.u32 	%fd1335, %r5423;
	div.rn.f64 	%fd1336, %fd1335, 0d41DFFFFFFF800000;
	mul.f64 	%fd1337, %fd1336, %fd1336;
	fma.rn.f64 	%fd1338, %fd1334, %fd1334, %fd1337;
	setp.le.f64 	%p964, %fd1338, 0d3FF0000000000000;
	selp.u64 	%rd1728, 1, 0, %p964;
	add.s64 	%rd2142, %rd2142, %rd1728;
	@%p961 bra 	$L__BB4_436;
	mul.hi.u32 	%r5424, %r397, -1131474031;
	shr.u32 	%r5425, %r5424, 15;
	mul.lo.s32 	%r5426, %r5425, 44488;
	sub.s32 	%r5427, %r397, %r5426;
	mul.lo.s32 	%r5428, %r5427, 48271;
	mul.lo.s32 	%r5429, %r5425, 3399;
	setp.lt.u32 	%p965, %r5428, %r5429;
	xor.b32  	%r5430, %r5429, 2147483647;
	neg.s32 	%r5431, %r5429;
	selp.b32 	%r5432, %r5430, %r5431, %p965;
	add.s32 	%r5433, %r5432, %r5428;
	add.s32 	%r5434, %r5433, -1;
	cvt.rn.f64.u32 	%fd1339, %r5434;
	div.rn.f64 	%fd1340, %fd1339, 0d41DFFFFFFF800000;
	mul.hi.u32 	%r5435, %r5433, -1131474031;
	shr.u32 	%r5436, %r5435, 15;
	mul.lo.s32 	%r5437, %r5436, 44488;
	sub.s32 	%r5438, %r5433, %r5437;
	mul.lo.s32 	%r5439, %r5438, 48271;
	mul.lo.s32 	%r5440, %r5436, 3399;
	setp.lt.u32 	%p966, %r5439, %r5440;
	xor.b32  	%r5441, %r5440, 2147483647;
	neg.s32 	%r5442, %r5440;
	selp.b32 	%r5443, %r5441, %r5442, %p966;
	add.s32 	%r5444, %r5443, %r5439;
	add.s32 	%r5445, %r5444, -1;
	cvt.rn.f64.u32 	%fd1341, %r5445;
	div.rn.f64 	%fd1342, %fd1341, 0d41DFFFFFFF800000;
	mul.f64 	%fd1343, %fd1342, %fd1342;
	fma.rn.f64 	%fd1344, %fd1340, %fd1340, %fd1343;
	setp.le.f64 	%p967, %fd1344, 0d3FF0000000000000;
	selp.u64 	%rd1729, 1, 0, %p967;
	add.s64 	%rd2142, %rd2142, %rd1729;
$L__BB4_436:
	cvt.u32.u64 	%r5446, %rd2142;
	add.s32 	%r5447, %r6195, %r245;
	add.s32 	%r5448, %r5447, %r256;
	add.s32 	%r5449, %r5448, %r267;
	add.s32 	%r5450, %r5449, %r277;
	add.s32 	%r5451, %r5450, %r288;
	add.s32 	%r5452, %r5451, %r298;
	add.s32 	%r5453, %r5452, %r308;
	add.s32 	%r5454, %r5453, %r318;
	add.s32 	%r5455, %r5454, %r328;
	add.s32 	%r5456, %r5455, %r338;
	add.s32 	%r5457, %r5456, %r348;
	add.s32 	%r5458, %r5457, %r358;
	add.s32 	%r5459, %r5458, %r368;
	add.s32 	%r5460, %r5459, %r378;
	add.s32 	%r5461, %r5460, %r388;
	add.s32 	%r6195, %r5461, %r5446;
	sub.s64 	%rd1730, %rd604, %rd2144;
	setp.lt.u64 	%p968, %rd1730, 4096;
	@%p968 bra 	$L__BB4_455;
	add.s64 	%rd2144, %rd2144, 4096;
	setp.gt.u64 	%p969, %rd2144, %rd309;
	@%p969 bra 	$L__BB4_438;
	bra.uni 	$L__BB4_244;
$L__BB4_438:
	setp.le.u64 	%p970, %rd604, %rd2144;
	@%p970 bra 	$L__BB4_455;
	cvt.u32.u64 	%r5462, %rd2144;
	cvt.u32.u64 	%r5463, %rd604;
	sub.s32 	%r400, %r5463, %r5462;
	setp.ge.s32 	%p971, %r47, %r400;
	@%p971 bra 	$L__BB4_455;
	setp.lt.s32 	%p972, %r425, 1;
	add.s32 	%r401, %r422, %r5462;
	@%p972 bra 	$L__BB4_455;
	add.s32 	%r402, %r425, -1;
	and.b32  	%r403, %r425, 3;
	and.b32  	%r404, %r425, 2147483644;
	mov.u32 	%r6190, %r47;
$L__BB4_442:
	add.s32 	%r5465, %r401, %r6190;
	mul.lo.s32 	%r407, %r49, %r5465;
	setp.eq.s32 	%p973, %r407, 0;
	mov.b64 	%rd2148, 1;
	@%p973 bra 	$L__BB4_447;
	cvt.s64.s32 	%rd2146, %r407;
	mov.b64 	%rd2147, 48271;
	mov.b64 	%rd2148, 1;
$L__BB4_444:
	and.b64  	%rd1734, %rd2146, 1;
	setp.eq.b64 	%p974, %rd1734, 1;
	not.pred 	%p975, %p974;
	@%p975 bra 	$L__BB4_446;
	mul.lo.s64 	%rd1735, %rd2148, %rd2147;
	mul.hi.u64 	%rd1736, %rd1735, 8589934597;
	sub.s64 	%rd1737, %rd1735, %rd1736;
	shr.u64 	%rd1738, %rd1737, 1;
	add.s64 	%rd1739, %rd1738, %rd1736;
	shr.u64 	%rd1740, %rd1739, 30;
	mul.lo.s64 	%rd1741, %rd1740, 2147483647;
	sub.s64 	%rd2148, %rd1735, %rd1741;
$L__BB4_446:
	shr.u64 	%rd593, %rd2146, 1;
	mul.lo.s64 	%rd1742, %rd2147, %rd2147;
	mul.hi.u64 	%rd1743, %rd1742, -9223372032559808509;
	shr.u64 	%rd1744, %rd1743, 30;
	mul.lo.s64 	%rd1745, %rd1744, 2147483647;
	sub.s64 	%rd2147, %rd1742, %rd1745;
	setp.gt.u64 	%p976, %rd2146, 1;
	mov.u64 	%rd2146, %rd593;
	@%p976 bra 	$L__BB4_444;
$L__BB4_447:
	setp.lt.u32 	%p977, %r402, 3;
	mul.lo.s64 	%rd1748, %rd2148, %rd36;
	mul.hi.u64 	%rd1749, %rd1748, 8589934597;
	sub.s64 	%rd1750, %rd1748, %rd1749;
	shr.u64 	%rd1751, %rd1750, 1;
	add.s64 	%rd1752, %rd1751, %rd1749;
	shr.u64 	%rd1753, %rd1752, 30;
	cvt.u32.u64 	%r5466, %rd1753;
	mov.b64 	%rd1754, 2147483647;
	cvt.u32.u64 	%r5467, %rd1754;
	mul.lo.s32 	%r5468, %r5466, %r5467;
	cvt.u32.u64 	%r5469, %rd1748;
	sub.s32 	%r6194, %r5469, %r5468;
	mov.b64 	%rd2153, 0;
	@%p977 bra 	$L__BB4_450;
	mov.b32 	%r6193, 0;
	mov.b64 	%rd2153, 0;
$L__BB4_449:
	mul.hi.u32 	%r5471, %r6194, -1131474031;
	shr.u32 	%r5472, %r5471, 15;
	mul.lo.s32 	%r5473, %r5472, 44488;
	sub.s32 	%r5474, %r6194, %r5473;
	mul.lo.s32 	%r5475, %r5474, 48271;
	mul.lo.s32 	%r5476, %r5472, 3399;
	setp.lt.u32 	%p978, %r5475, %r5476;
	xor.b32  	%r5477, %r5476, 2147483647;
	neg.s32 	%r5478, %r5476;
	selp.b32 	%r5479, %r5477, %r5478, %p978;
	add.s32 	%r5480, %r5479, %r5475;
	add.s32 	%r5481, %r5480, -1;
	cvt.rn.f64.u32 	%fd1345, %r5481;
	div.rn.f64 	%fd1346, %fd1345, 0d41DFFFFFFF800000;
	mul.hi.u32 	%r5482, %r5480, -1131474031;
	shr.u32 	%r5483, %r5482, 15;
	mul.lo.s32 	%r5484, %r5483, 44488;
	sub.s32 	%r5485, %r5480, %r5484;
	mul.lo.s32 	%r5486, %r5485, 48271;
	mul.lo.s32 	%r5487, %r5483, 3399;
	setp.lt.u32 	%p979, %r5486, %r5487;
	xor.b32  	%r5488, %r5487, 2147483647;
	neg.s32 	%r5489, %r5487;
	selp.b32 	%r5490, %r5488, %r5489, %p979;
	add.s32 	%r5491, %r5490, %r5486;
	add.s32 	%r5492, %r5491, -1;
	cvt.rn.f64.u32 	%fd1347, %r5492;
	div.rn.f64 	%fd1348, %fd1347, 0d41DFFFFFFF800000;
	mul.f64 	%fd1349, %fd1348, %fd1348;
	fma.rn.f64 	%fd1350, %fd1346, %fd1346, %fd1349;
	setp.le.f64 	%p980, %fd1350, 0d3FF0000000000000;
	selp.u64 	%rd1756, 1, 0, %p980;
	add.s64 	%rd1757, %rd2153, %rd1756;
	mul.hi.u32 	%r5493, %r5491, -1131474031;
	shr.u32 	%r5494, %r5493, 15;
	mul.lo.s32 	%r5495, %r5494, 44488;
	sub.s32 	%r5496, %r5491, %r5495;
	mul.lo.s32 	%r5497, %r5496, 48271;
	mul.lo.s32 	%r5498, %r5494, 3399;
	setp.lt.u32 	%p981, %r5497, %r5498;
	xor.b32  	%r5499, %r5498, 2147483647;
	neg.s32 	%r5500, %r5498;
	selp.b32 	%r5501, %r5499, %r5500, %p981;
	add.s32 	%r5502, %r5501, %r5497;
	add.s32 	%r5503, %r5502, -1;
	cvt.rn.f64.u32 	%fd1351, %r5503;
	div.rn.f64 	%fd1352, %fd1351, 0d41DFFFFFFF800000;
	mul.hi.u32 	%r5504, %r5502, -1131474031;
	shr.u32 	%r5505, %r5504, 15;
	mul.lo.s32 	%r5506, %r5505, 44488;
	sub.s32 	%r5507, %r5502, %r5506;
	mul.lo.s32 	%r5508, %r5507, 48271;
	mul.lo.s32 	%r5509, %r5505, 3399;
	setp.lt.u32 	%p982, %r5508, %r5509;
	xor.b32  	%r5510, %r5509, 2147483647;
	neg.s32 	%r5511, %r5509;
	selp.b32 	%r5512, %r5510, %r5511, %p982;
	add.s32 	%r5513, %r5512, %r5508;
	add.s32 	%r5514, %r5513, -1;
	cvt.rn.f64.u32 	%fd1353, %r5514;
	div.rn.f64 	%fd1354, %fd1353, 0d41DFFFFFFF800000;
	mul.f64 	%fd1355, %fd1354, %fd1354;
	fma.rn.f64 	%fd1356, %fd1352, %fd1352, %fd1355;
	setp.le.f64 	%p983, %fd1356, 0d3FF0000000000000;
	selp.u64 	%rd1758, 1, 0, %p983;
	add.s64 	%rd1759, %rd1757, %rd1758;
	mul.hi.u32 	%r5515, %r5513, -1131474031;
	shr.u32 	%r5516, %r5515, 15;
	mul.lo.s32 	%r5517, %r5516, 44488;
	sub.s32 	%r5518, %r5513, %r5517;
	mul.lo.s32 	%r5519, %r5518, 48271;
	mul.lo.s32 	%r5520, %r5516, 3399;
	setp.lt.u32 	%p984, %r5519, %r5520;
	xor.b32  	%r5521, %r5520, 2147483647;
	neg.s32 	%r5522, %r5520;
	selp.b32 	%r5523, %r5521, %r5522, %p984;
	add.s32 	%r5524, %r5523, %r5519;
	add.s32 	%r5525, %r5524, -1;
	cvt.rn.f64.u32 	%fd1357, %r5525;
	div.rn.f64 	%fd1358, %fd1357, 0d41DFFFFFFF800000;
	mul.hi.u32 	%r5526, %r5524, -1131474031;
	shr.u32 	%r5527, %r5526, 15;
	mul.lo.s32 	%r5528, %r5527, 44488;
	sub.s32 	%r5529, %r5524, %r5528;
	mul.lo.s32 	%r5530, %r5529, 48271;
	mul.lo.s32 	%r5531, %r5527, 3399;
	setp.lt.u32 	%p985, %r5530, %r5531;
	xor.b32  	%r5532, %r5531, 2147483647;
	neg.s32 	%r5533, %r5531;
	selp.b32 	%r5534, %r5532, %r5533, %p985;
	add.s32 	%r5535, %r5534, %r5530;
	add.s32 	%r5536, %r5535, -1;
	cvt.rn.f64.u32 	%fd1359, %r5536;
	div.rn.f64 	%fd1360, %fd1359, 0d41DFFFFFFF800000;
	mul.f64 	%fd1361, %fd1360, %fd1360;
	fma.rn.f64 	%fd1362, %fd1358, %fd1358, %fd1361;
	setp.le.f64 	%p986, %fd1362, 0d3FF0000000000000;
	selp.u64 	%rd1760, 1, 0, %p986;
	add.s64 	%rd1761, %rd1759, %rd1760;
	mul.hi.u32 	%r5537, %r5535, -1131474031;
	shr.u32 	%r5538, %r5537, 15;
	mul.lo.s32 	%r5539, %r5538, 44488;
	sub.s32 	%r5540, %r5535, %r5539;
	mul.lo.s32 	%r5541, %r5540, 48271;
	mul.lo.s32 	%r5542, %r5538, 3399;
	setp.lt.u32 	%p987, %r5541, %r5542;
	xor.b32  	%r5543, %r5542, 2147483647;
	neg.s32 	%r5544, %r5542;
	selp.b32 	%r5545, %r5543, %r5544, %p987;
	add.s32 	%r5546, %r5545, %r5541;
	add.s32 	%r5547, %r5546, -1;
	cvt.rn.f64.u32 	%fd1363, %r5547;
	div.rn.f64 	%fd1364, %fd1363, 0d41DFFFFFFF800000;
	mul.hi.u32 	%r5548, %r5546, -1131474031;
	shr.u32 	%r5549, %r5548, 15;
	mul.lo.s32 	%r5550, %r5549, 44488;
	sub.s32 	%r5551, %r5546, %r5550;
	mul.lo.s32 	%r5552, %r5551, 48271;
	mul.lo.s32 	%r5553, %r5549, 3399;
	setp.lt.u32 	%p988, %r5552, %r5553;
	xor.b32  	%r5554, %r5553, 2147483647;
	neg.s32 	%r5555, %r5553;
	selp.b32 	%r5556, %r5554, %r5555, %p988;
	add.s32 	%r6194, %r5556, %r5552;
	add.s32 	%r5557, %r6194, -1;
	cvt.rn.f64.u32 	%fd1365, %r5557;
	div.rn.f64 	%fd1366, %fd1365, 0d41DFFFFFFF800000;
	mul.f64 	%fd1367, %fd1366, %fd1366;
	fma.rn.f64 	%fd1368, %fd1364, %fd1364, %fd1367;
	setp.le.f64 	%p989, %fd1368, 0d3FF0000000000000;
	selp.u64 	%rd1762, 1, 0, %p989;
	add.s64 	%rd2153, %rd1761, %rd1762;
	add.s32 	%r6193, %r6193, 4;
	setp.ne.s32 	%p990, %r6193, %r404;
	@%p990 bra 	$L__BB4_449;
$L__BB4_450:
	setp.eq.s32 	%p991, %r403, 0;
	@%p991 bra 	$L__BB4_454;
	setp.eq.s32 	%p992, %r403, 1;
	mul.hi.u32 	%r5558, %r6194, -1131474031;
	shr.u32 	%r5559, %r5558, 15;
	mul.lo.s32 	%r5560, %r5559, 44488;
	sub.s32 	%r5561, %r6194, %r5560;
	mul.lo.s32 	%r5562, %r5561, 48271;
	mul.lo.s32 	%r5563, %r5559, 3399;
	setp.lt.u32 	%p993, %r5562, %r5563;
	xor.b32  	%r5564, %r5563, 2147483647;
	neg.s32 	%r5565, %r5563;
	selp.b32 	%r5566, %r5564, %r5565, %p993;
	add.s32 	%r5567, %r5566, %r5562;
	add.s32 	%r5568, %r5567, -1;
	cvt.rn.f64.u32 	%fd1369, %r5568;
	div.rn.f64 	%fd1370, %fd1369, 0d41DFFFFFFF800000;
	mul.hi.u32 	%r5569, %r5567, -1131474031;
	shr.u32 	%r5570, %r5569, 15;
	mul.lo.s32 	%r5571, %r5570, 44488;
	sub.s32 	%r5572, %r5567, %r5571;
	mul.lo.s32 	%r5573, %r5572, 48271;
	mul.lo.s32 	%r5574, %r5570, 3399;
	setp.lt.u32 	%p994, %r5573, %r5574;
	xor.b32  	%r5575, %r5574, 2147483647;
	neg.s32 	%r5576, %r5574;
	selp.b32 	%r5577, %r5575, %r5576, %p994;
	add.s32 	%r414, %r5577, %r5573;
	add.s32 	%r5578, %r414, -1;
	cvt.rn.f64.u32 	%fd1371, %r5578;
	div.rn.f64 	%fd1372, %fd1371, 0d41DFFFFFFF800000;
	mul.f64 	%fd1373, %fd1372, %fd1372;
	fma.rn.f64 	%fd1374, %fd1370, %fd1370, %fd1373;
	setp.le.f64 	%p995, %fd1374, 0d3FF0000000000000;
	selp.u64 	%rd1763, 1, 0, %p995;
	add.s64 	%rd2153, %rd2153, %rd1763;
	@%p992 bra 	$L__BB4_454;
	setp.eq.s32 	%p996, %r403, 2;
	mul.hi.u32 	%r5579, %r414, -1131474031;
	shr.u32 	%r5580, %r5579, 15;
	mul.lo.s32 	%r5581, %r5580, 44488;
	sub.s32 	%r5582, %r414, %r5581;
	mul.lo.s32 	%r5583, %r5582, 48271;
	mul.lo.s32 	%r5584, %r5580, 3399;
	setp.lt.u32 	%p997, %r5583, %r5584;
	xor.b32  	%r5585, %r5584, 2147483647;
	neg.s32 	%r5586, %r5584;
	selp.b32 	%r5587, %r5585, %r5586, %p997;
	add.s32 	%r5588, %r5587, %r5583;
	add.s32 	%r5589, %r5588, -1;
	cvt.rn.f64.u32 	%fd1375, %r5589;
	div.rn.f64 	%fd1376, %fd1375, 0d41DFFFFFFF800000;
	mul.hi.u32 	%r5590, %r5588, -1131474031;
	shr.u32 	%r5591, %r5590, 15;
	mul.lo.s32 	%r5592, %r5591, 44488;
	sub.s32 	%r5593, %r5588, %r5592;
	mul.lo.s32 	%r5594, %r5593, 48271;
	mul.lo.s32 	%r5595, %r5591, 3399;
	setp.lt.u32 	%p998, %r5594, %r5595;
	xor.b32  	%r5596, %r5595, 2147483647;
	neg.s32 	%r5597, %r5595;
	selp.b32 	%r5598, %r5596, %r5597, %p998;
	add.s32 	%r415, %r5598, %r5594;
	add.s32 	%r5599, %r415, -1;
	cvt.rn.f64.u32 	%fd1377, %r5599;
	div.rn.f64 	%fd1378, %fd1377, 0d41DFFFFFFF800000;
	mul.f64 	%fd1379, %fd1378, %fd1378;
	fma.rn.f64 	%fd1380, %fd1376, %fd1376, %fd1379;
	setp.le.f64 	%p999, %fd1380, 0d3FF0000000000000;
	selp.u64 	%rd1764, 1, 0, %p999;
	add.s64 	%rd2153, %rd2153, %rd1764;
	@%p996 bra 	$L__BB4_454;
	mul.hi.u32 	%r5600, %r415, -1131474031;
	shr.u32 	%r5601, %r5600, 15;
	mul.lo.s32 	%r5602, %r5601, 44488;
	sub.s32 	%r5603, %r415, %r5602;
	mul.lo.s32 	%r5604, %r5603, 48271;
	mul.lo.s32 	%r5605, %r5601, 3399;
	setp.lt.u32 	%p1000, %r5604, %r5605;
	xor.b32  	%r5606, %r5605, 2147483647;
	neg.s32 	%r5607, %r5605;
	selp.b32 	%r5608, %r5606, %r5607, %p1000;
	add.s32 	%r5609, %r5608, %r5604;
	add.s32 	%r5610, %r5609, -1;
	cvt.rn.f64.u32 	%fd1381, %r5610;
	div.rn.f64 	%fd1382, %fd1381, 0d41DFFFFFFF800000;
	mul.hi.u32 	%r5611, %r5609, -1131474031;
	shr.u32 	%r5612, %r5611, 15;
	mul.lo.s32 	%r5613, %r5612, 44488;
	sub.s32 	%r5614, %r5609, %r5613;
	mul.lo.s32 	%r5615, %r5614, 48271;
	mul.lo.s32 	%r5616, %r5612, 3399;
	setp.lt.u32 	%p1001, %r5615, %r5616;
	xor.b32  	%r5617, %r5616, 2147483647;
	neg.s32 	%r5618, %r5616;
	selp.b32 	%r5619, %r5617, %r5618, %p1001;
	add.s32 	%r5620, %r5619, %r5615;
	add.s32 	%r5621, %r5620, -1;
	cvt.rn.f64.u32 	%fd1383, %r5621;
	div.rn.f64 	%fd1384, %fd1383, 0d41DFFFFFFF800000;
	mul.f64 	%fd1385, %fd1384, %fd1384;
	fma.rn.f64 	%fd1386, %fd1382, %fd1382, %fd1385;
	setp.le.f64 	%p1002, %fd1386, 0d3FF0000000000000;
	selp.u64 	%rd1765, 1, 0, %p1002;
	add.s64 	%rd2153, %rd2153, %rd1765;
$L__BB4_454:
	cvt.u32.u64 	%r5622, %rd2153;
	add.s32 	%r6195, %r6195, %r5622;
	add.s32 	%r6190, %r6190, 256;
	setp.lt.s32 	%p1003, %r6190, %r400;
	@%p1003 bra 	$L__BB4_442;
$L__BB4_455:
	// begin inline asm
	mov.u32 %r5623, %laneid;
	// end inline asm
	mov.b32 	%r5626, 1;
	mov.b32 	%r5647, 31;
	mov.b32 	%r5648, -1;
	// begin inline asm
	shfl.sync.down.b32 %r5624, %r6195, %r5626, %r5647, %r5648;
	// end inline asm
	setp.gt.s32 	%p1004, %r5623, 30;
	selp.b32 	%r5649, 0, %r5624, %p1004;
	add.s32 	%r5630, %r5649, %r6195;
	mov.b32 	%r5631, 2;
	// begin inline asm
	shfl.sync.down.b32 %r5629, %r5630, %r5631, %r5647, %r5648;
	// end inline asm
	setp.gt.s32 	%p1005, %r5623, 29;
	selp.b32 	%r5650, 0, %r5629, %p1005;
	add.s32 	%r5635, %r5630, %r5650;
	mov.b32 	%r5636, 4;
	// begin inline asm
	shfl.sync.down.b32 %r5634, %r5635, %r5636, %r5647, %r5648;
	// end inline asm
	setp.gt.s32 	%p1006, %r5623, 27;
	selp.b32 	%r5651, 0, %r5634, %p1006;
	add.s32 	%r5640, %r5635, %r5651;
	mov.b32 	%r5641, 8;
	// begin inline asm
	shfl.sync.down.b32 %r5639, %r5640, %r5641, %r5647, %r5648;
	// end inline asm
	setp.gt.s32 	%p1007, %r5623, 23;
	selp.b32 	%r5652, 0, %r5639, %p1007;
	add.s32 	%r5645, %r5640, %r5652;
	mov.b32 	%r5646, 16;
	// begin inline asm
	shfl.sync.down.b32 %r5644, %r5645, %r5646, %r5647, %r5648;
	// end inline asm
	setp.gt.s32 	%p1008, %r5623, 15;
	selp.b32 	%r5653, 0, %r5644, %p1008;
	add.s32 	%r6196, %r5645, %r5653;
	setp.ne.s32 	%p1009, %r5623, 0;
	@%p1009 bra 	$L__BB4_457;
	shr.u32 	%r5654, %r47, 3;
	and.b32  	%r5655, %r5654, 124;
	mov.u32 	%r5656, _ZZN3cub18CUB_300001_SM_10006detail6reduce28DeviceReduceSingleTileKernelINS2_10policy_hubIiyN4cuda3std3__44plusIiEEE10Policy1000EN6thrust24THRUST_300001_SM_1000_NS17counting_iteratorIiNSD_11use_defaultESF_SF_EEPiyS9_ii12MonteCarloPiEEvT0_T1_T2_T3_T4_T6_E12temp_storage;
	add.s32 	%r5657, %r5656, %r5655;
	st.shared.u32 	[%r5657+8], %r6196;
$L__BB4_457:
	bar.sync 	0;
	setp.ne.s32 	%p1010, %r47, 0;
	@%p1010 bra 	$L__BB4_459;
	ld.shared.u32 	%r5658, [_ZZN3cub18CUB_300001_SM_10006detail6reduce28DeviceReduceSingleTileKernelINS2_10policy_hubIiyN4cuda3std3__44plusIiEEE10Policy1000EN6thrust24THRUST_300001_SM_1000_NS17counting_iteratorIiNSD_11use_defaultESF_SF_EEPiyS9_ii12MonteCarloPiEEvT0_T1_T2_T3_T4_T6_E12temp_storage+12];
	add.s32 	%r5659, %r5658, %r6196;
	ld.shared.u32 	%r5660, [_ZZN3cub18CUB_300001_SM_10006detail6reduce28DeviceReduceSingleTileKernelINS2_10policy_hubIiyN4cuda3std3__44plusIiEEE10Policy1000EN6thrust24THRUST_300001_SM_1000_NS17counting_iteratorIiNSD_11use_defaultESF_SF_EEPiyS9_ii12MonteCarloPiEEvT0_T1_T2_T3_T4_T6_E12temp_storage+16];
	add.s32 	%r5661, %r5659, %r5660;
	ld.shared.u32 	%r5662, [_ZZN3cub18CUB_300001_SM_10006detail6reduce28DeviceReduceSingleTileKernelINS2_10policy_hubIiyN4cuda3std3__44plusIiEEE10Policy1000EN6thrust24THRUST_300001_SM_1000_NS17counting_iteratorIiNSD_11use_defaultESF_SF_EEPiyS9_ii12MonteCarloPiEEvT0_T1_T2_T3_T4_T6_E12temp_storage+20];
	add.s32 	%r5663, %r5661, %r5662;
	ld.shared.u32 	%r5664, [_ZZN3cub18CUB_300001_SM_10006detail6reduce28DeviceReduceSingleTileKernelINS2_10policy_hubIiyN4cuda3std3__44plusIiEEE10Policy1000EN6thrust24THRUST_300001_SM_1000_NS17counting_iteratorIiNSD_11use_defaultESF_SF_EEPiyS9_ii12MonteCarloPiEEvT0_T1_T2_T3_T4_T6_E12temp_storage+24];
	add.s32 	%r5665, %r5663, %r5664;
	ld.shared.u32 	%r5666, [_ZZN3cub18CUB_300001_SM_10006detail6reduce28DeviceReduceSingleTileKernelINS2_10policy_hubIiyN4cuda3std3__44plusIiEEE10Policy1000EN6thrust24THRUST_300001_SM_1000_NS17counting_iteratorIiNSD_11use_defaultESF_SF_EEPiyS9_ii12MonteCarloPiEEvT0_T1_T2_T3_T4_T6_E12temp_storage+28];
	add.s32 	%r5667, %r5665, %r5666;
	ld.shared.u32 	%r5668, [_ZZN3cub18CUB_300001_SM_10006detail6reduce28DeviceReduceSingleTileKernelINS2_10policy_hubIiyN4cuda3std3__44plusIiEEE10Policy1000EN6thrust24THRUST_300001_SM_1000_NS17counting_iteratorIiNSD_11use_defaultESF_SF_EEPiyS9_ii12MonteCarloPiEEvT0_T1_T2_T3_T4_T6_E12temp_storage+32];
	add.s32 	%r5669, %r5667, %r5668;
	ld.shared.u32 	%r5670, [_ZZN3cub18CUB_300001_SM_10006detail6reduce28DeviceReduceSingleTileKernelINS2_10policy_hubIiyN4cuda3std3__44plusIiEEE10Policy1000EN6thrust24THRUST_300001_SM_1000_NS17counting_iteratorIiNSD_11use_defaultESF_SF_EEPiyS9_ii12MonteCarloPiEEvT0_T1_T2_T3_T4_T6_E12temp_storage+36];
	add.s32 	%r6196, %r5669, %r5670;
$L__BB4_459:
	mov.u32 	%r6074, %tid.x;
	setp.ne.s32 	%p1092, %r6074, 0;
	@%p1092 bra 	$L__BB4_461;
	add.s32 	%r6075, %r6196, %r423;
	st.global.u32 	[%rd1], %r6075;
$L__BB4_461:
	ret;

}
	// .globl	_ZN3cub18CUB_300001_SM_10006detail6reduce18DeviceReduceKernelINS2_10policy_hubIiyN4cuda3std3__44plusIiEEE10Policy1000EN6thrust24THRUST_300001_SM_1000_NS17counting_iteratorIiNSD_11use_defaultESF_SF_EEyS9_i12MonteCarloPiEEvT0_PT3_T1_NS0_13GridEvenShareISL_EET2_T4_
.visible .entry _ZN3cub18CUB_300001_SM_10006detail6reduce18DeviceReduceKernelINS2_10policy_hubIiyN4cuda3std3__44plusIiEEE10Policy1000EN6thrust24THRUST_300001_SM_1000_NS17counting_iteratorIiNSD_11use_defaultESF_SF_EEyS9_i12MonteCarloPiEEvT0_PT3_T1_NS0_13GridEvenShareISL_EET2_T4_(
	.param .align 4 .b8 _ZN3cub18CUB_300001_SM_10006detail6reduce18DeviceReduceKernelINS2_10policy_hubIiyN4cuda3std3__44plusIiEEE10Policy1000EN6thrust24THRUST_300001_SM_1000_NS17counting_iteratorIiNSD_11use_defaultESF_SF_EEyS9_i12MonteCarloPiEEvT0_PT3_T1_NS0_13GridEvenShareISL_EET2_T4__param_0[4],
	.param .u64 .ptr .align 1 _ZN3cub18CUB_300001_SM_10006detail6reduce18DeviceReduceKernelINS2_10policy_hubIiyN4cuda3std3__44plusIiEEE10Policy1000EN6thrust24THRUST_300001_SM_1000_NS17counting_iteratorIiNSD_11use_defaultESF_SF_EEyS9_i12MonteCarloPiEEvT0_PT3_T1_NS0_13GridEvenShareISL_EET2_T4__param_1,
	.param .u64 _ZN3cub18CUB_300001_SM_10006detail6reduce18DeviceReduceKernelINS2_10policy_hubIiyN4cuda3std3__44plusIiEEE10Policy1000EN6thrust24THRUST_300001_SM_1000_NS17counting_iteratorIiNSD_11use_defaultESF_SF_EEyS9_i12MonteCarloPiEEvT0_PT3_T1_NS0_13GridEvenShareISL_EET2_T4__param_2,
	.param .align 8 .b8 _ZN3cub18CUB_300001_SM_10006detail6reduce18DeviceReduceKernelINS2_10policy_hubIiyN4cuda3std3__44plusIiEEE10Policy1000EN6thrust24THRUST_300001_SM_1000_NS17counting_iteratorIiNSD_11use_defaultESF_SF_EEyS9_i12MonteCarloPiEEvT0_PT3_T1_NS0_13GridEvenShareISL_EET2_T4__param_3[72],
	.param .align 1 .b8 _ZN3cub18CUB_300001_SM_10006detail6reduce18DeviceReduceKernelINS2_10policy_hubIiyN4cuda3std3__44plusIiEEE10Policy1000EN6thrust24THRUST_300001_SM_1000_NS17counting_iteratorIiNSD_11use_defaultESF_SF_EEyS9_i12MonteCarloPiEEvT0_PT3_T1_NS0_13GridEvenShareISL_EET2_T4__param_4[1],
	.param .align 4 .b8 _ZN3cub18CUB_300001_SM_10006detail6reduce18DeviceReduceKernelINS2_10policy_hubIiyN4cuda3std3__44plusIiEEE10Policy1000EN6thrust24THRUST_300001_SM_1000_NS17counting_iteratorIiNSD_11use_defaultESF_SF_EEyS9_i12MonteCarloPiEEvT0_PT3_T1_NS0_13GridEvenShareISL_EET2_T4__param_5[8]
)
.maxntid 256
{
	.reg .pred 	%p<1092>;
	.reg .b32 	%r<6207>;
	.reg .b64 	%rd<2168>;
	.reg .b64 	%fd<1459>;
	// demoted variable
	.shared .align 4 .b8 _ZZN3cub18CUB_300001_SM_10006detail6reduce18DeviceReduceKernelINS2_10policy_hubIiyN4cuda3std3__44plusIiEEE10Policy1000EN6thrust24THRUST_300001_SM_1000_NS17counting_iteratorIiNSD_11use_defaultESF_SF_EEyS9_i12MonteCarloPiEEvT0_PT3_T1_NS0_13GridEvenShareISL_EET2_T4_E12temp_storage[44];
	ld.param.u32 	%r1, [_ZN3cub18CUB_300001_SM_10006detail6reduce18DeviceReduceKernelINS2_10policy_hubIiyN4cuda3std3__44plusIiEEE10Policy1000EN6thrust24THRUST_300001_SM_1000_NS17counting_iteratorIiNSD_11use_defaultESF_SF_EEyS9_i12MonteCarloPiEEvT0_PT3_T1_NS0_13GridEvenShareISL_EET2_T4__param_0];
	ld.param.u32 	%r2, [_ZN3cub18CUB_300001_SM_10006detail6reduce18DeviceReduceKernelINS2_10policy_hubIiyN4cuda3std3__44plusIiEEE10Policy1000EN6thrust24THRUST_300001_SM_1000_NS17counting_iteratorIiNSD_11use_defaultESF_SF_EEyS9_i12MonteCarloPiEEvT0_PT3_T1_NS0_13GridEvenShareISL_EET2_T4__param_5];
	ld.param.u32 	%r3, [_ZN3cub18CUB_300001_SM_10006detail6reduce18DeviceReduceKernelINS2_10policy_hubIiyN4cuda3std3__44plusIiEEE10Policy1000EN6thrust24THRUST_300001_SM_1000_NS17counting_iteratorIiNSD_11use_defaultESF_SF_EEyS9_i12MonteCarloPiEEvT0_PT3_T1_NS0_13GridEvenShareISL_EET2_T4__param_5+4];
	ld.param.u64 	%rd612, [_ZN3cub18CUB_300001_SM_10006detail6reduce18DeviceReduceKernelINS2_10policy_hubIiyN4cuda3std3__44plusIiEEE10Policy1000EN6thrust24THRUST_300001_SM_1000_NS17counting_iteratorIiNSD_11use_defaultESF_SF_EEyS9_i12MonteCarloPiEEvT0_PT3_T1_NS0_13GridEvenShareISL_EET2_T4__param_3+32];
	ld.param.u32 	%r414, [_ZN3cub18CUB_300001_SM_10006detail6reduce18DeviceReduceKernelINS2_10policy_hubIiyN4cuda3std3__44plusIiEEE10Policy1000EN6thrust24THRUST_300001_SM_1000_NS17counting_iteratorIiNSD_11use_defaultESF_SF_EEyS9_i12MonteCarloPiEEvT0_PT3_T1_NS0_13GridEvenShareISL_EET2_T4__param_3+40];
	mov.u32 	%r415, %ctaid.x;
	shl.b32 	%r416, %r414, 12;
	cvt.s64.s32 	%rd2, %r416;
	shl.b32 	%r417, %r415, 12;
	cvt.u64.u32 	%rd2158, %r417;
	sub.s64 	%rd616, %rd612, %rd2158;
	setp.gt.u64 	%p1, %rd616, 4095;
	@%p1 bra 	$L__BB5_41;
	cvt.u32.u64 	%r5678, %rd2158;
	cvt.u32.u64 	%r5679, %rd612;
	sub.s32 	%r4, %r5679, %r5678;
	mov.u32 	%r5, %tid.x;
	setp.ge.s32 	%p1010, %r5, %r4;
	mov.b32 	%r6100, 0;
	mov.u32 	%r6095, %r5;
	@%p1010 bra 	$L__BB5_16;
	add.s32 	%r5681, %r5678, %r5;
	add.s32 	%r5682, %r5681, %r1;
	mul.lo.s32 	%r5683, %r5682, %r3;
	shl.b32 	%r6, %r5683, 1;
	setp.eq.s32 	%p1011, %r6, 0;
	mov.b64 	%rd1852, 1;
	@%p1011 bra 	$L__BB5_7;
	cvt.s64.s32 	%rd1850, %r6;
	mov.b64 	%rd1851, 48271;
	mov.b64 	%rd1852, 1;
$L__BB5_4:
	and.b64  	%rd1779, %rd1850, 1;
	setp.eq.b64 	%p1012, %rd1779, 1;
	not.pred 	%p1013, %p1012;
	@%p1013 bra 	$L__BB5_6;
	mul.lo.s64 	%rd1780, %rd1852, %rd1851;
	mul.hi.u64 	%rd1781, %rd1780, 8589934597;
	sub.s64 	%rd1782, %rd1780, %rd1781;
	shr.u64 	%rd1783, %rd1782, 1;
	add.s64 	%rd1784, %rd1783, %rd1781;
	shr.u64 	%rd1785, %rd1784, 30;
	mul.lo.s64 	%rd1786, %rd1785, 2147483647;
	sub.s64 	%rd1852, %rd1780, %rd1786;
$L__BB5_6:
	shr.u64 	%rd10, %rd1850, 1;
	mul.lo.s64 	%rd1787, %rd1851, %rd1851;
	mul.hi.u64 	%rd1788, %rd1787, -9223372032559808509;
	shr.u64 	%rd1789, %rd1788, 30;
	mul.lo.s64 	%rd1790, %rd1789, 2147483647;
	sub.s64 	%rd1851, %rd1787, %rd1790;
	setp.gt.u64 	%p1014, %rd1850, 1;
	mov.u64 	%rd1850, %rd10;
	@%p1014 bra 	$L__BB5_4;
$L__BB5_7:
	setp.lt.s32 	%p1015, %r3, 1;
	mov.b32 	%r6100, 0;
	@%p1015 bra 	$L__BB5_15;
	mul.hi.u32 	%r5685, %r2, 3;
	sub.s32 	%r5686, %r2, %r5685;
	shr.u32 	%r5687, %r5686, 1;
	add.s32 	%r5688, %r5687, %r5685;
	shr.u32 	%r5689, %r5688, 30;
	mul.lo.s32 	%r5690, %r5689, 2147483647;
	sub.s32 	%r5691, %r2, %r5690;
	max.u32 	%r5692, %r5691, 1;
	cvt.u64.u32 	%rd1793, %r5692;
	mul.lo.s64 	%rd1794, %rd1852, %rd1793;
	mul.hi.u64 	%rd1795, %rd1794, 8589934597;
	sub.s64 	%rd1796, %rd1794, %rd1795;
	shr.u64 	%rd1797, %rd1796, 1;
	add.s64 	%rd1798, %rd1797, %rd1795;
	shr.u64 	%rd1799, %rd1798, 30;
	cvt.u32.u64 	%r5693, %rd1799;
	mov.b64 	%rd1800, 2147483647;
	cvt.u32.u64 	%r5694, %rd1800;
	mul.lo.s32 	%r5695, %r5693, %r5694;
	cvt.u32.u64 	%r5696, %rd1794;
	sub.s32 	%r6089, %r5696, %r5695;
	add.s32 	%r5697, %r3, -1;
	and.b32  	%r8, %r3, 3;
	setp.lt.u32 	%p1016, %r5697, 3;
	mov.b64 	%rd1858, 0;
	@%p1016 bra 	$L__BB5_11;
	and.b32  	%r9, %r3, 2147483644;
	mov.b32 	%r6088, 0;
	mov.b64 	%rd1858, 0;
$L__BB5_10:
	mul.hi.u32 	%r5699, %r6089, -1131474031;
	shr.u32 	%r5700, %r5699, 15;
	mul.lo.s32 	%r5701, %r5700, 44488;
	sub.s32 	%r5702, %r6089, %r5701;
	mul.lo.s32 	%r5703, %r5702, 48271;
	mul.lo.s32 	%r5704, %r5700, 3399;
	setp.lt.u32 	%p1017, %r5703, %r5704;
	xor.b32  	%r5705, %r5704, 2147483647;
	neg.s32 	%r5706, %r5704;
	selp.b32 	%r5707, %r5705, %r5706, %p1017;
	add.s32 	%r5708, %r5707, %r5703;
	add.s32 	%r5709, %r5708, -1;
	cvt.rn.f64.u32 	%fd1387, %r5709;
	div.rn.f64 	%fd1388, %fd1387, 0d41DFFFFFFF800000;
	mul.hi.u32 	%r5710, %r5708, -1131474031;
	shr.u32 	%r5711, %r5710, 15;
	mul.lo.s32 	%r5712, %r5711, 44488;
	sub.s32 	%r5713, %r5708, %r5712;
	mul.lo.s32 	%r5714, %r5713, 48271;
	mul.lo.s32 	%r5715, %r5711, 3399;
	setp.lt.u32 	%p1018, %r5714, %r5715;
	xor.b32  	%r5716, %r5715, 2147483647;
	neg.s32 	%r5717, %r5715;
	selp.b32 	%r5718, %r5716, %r5717, %p1018;
	add.s32 	%r5719, %r5718, %r5714;
	add.s32 	%r5720, %r5719, -1;
	cvt.rn.f64.u32 	%fd1389, %r5720;
	div.rn.f64 	%fd1390, %fd1389, 0d41DFFFFFFF800000;
	mul.f64 	%fd1391, %fd1390, %fd1390;
	fma.rn.f64 	%fd1392, %fd1388, %fd1388, %fd1391;
	setp.le.f64 	%p1019, %fd1392, 0d3FF0000000000000;
	selp.u64 	%rd1802, 1, 0, %p1019;
	add.s64 	%rd1803, %rd1858, %rd1802;
	mul.hi.u32 	%r5721, %r5719, -1131474031;
	shr.u32 	%r5722, %r5721, 15;
	mul.lo.s32 	%r5723, %r5722, 44488;
	sub.s32 	%r5724, %r5719, %r5723;
	mul.lo.s32 	%r5725, %r5724, 48271;
	mul.lo.s32 	%r5726, %r5722, 3399;
	setp.lt.u32 	%p1020, %r5725, %r5726;
	xor.b32  	%r5727, %r5726, 2147483647;
	neg.s32 	%r5728, %r5726;
	selp.b32 	%r5729, %r5727, %r5728, %p1020;
	add.s32 	%r5730, %r5729, %r5725;
	add.s32 	%r5731, %r5730, -1;
	cvt.rn.f64.u32 	%fd1393, %r5731;
	div.rn.f64 	%fd1394, %fd1393, 0d41DFFFFFFF800000;
	mul.hi.u32 	%r5732, %r5730, -1131474031;
	shr.u32 	%r5733, %r5732, 15;
	mul.lo.s32 	%r5734, %r5733, 44488;
	sub.s32 	%r5735, %r5730, %r5734;
	mul.lo.s32 	%r5736, %r5735, 48271;
	mul.lo.s32 	%r5737, %r5733, 3399;
	setp.lt.u32 	%p1021, %r5736, %r5737;
	xor.b32  	%r5738, %r5737, 2147483647;
	neg.s32 	%r5739, %r5737;
	selp.b32 	%r5740, %r5738, %r5739, %p1021;
	add.s32 	%r5741, %r5740, %r5736;
	add.s32 	%r5742, %r5741, -1;
	cvt.rn.f64.u32 	%fd1395, %r5742;
	div.rn.f64 	%fd1396, %fd1395, 0d41DFFFFFFF800000;
	mul.f64 	%fd1397, %fd1396, %fd1396;
	fma.rn.f64 	%fd1398, %fd1394, %fd1394, %fd1397;
	setp.le.f64 	%p1022, %fd1398, 0d3FF0000000000000;
	selp.u64 	%rd1804, 1, 0, %p1022;
	add.s64 	%rd1805, %rd1803, %rd1804;
	mul.hi.u32 	%r5743, %r5741, -1131474031;
	shr.u32 	%r5744, %r5743, 15;
	mul.lo.s32 	%r5745, %r5744, 44488;
	sub.s32 	%r5746, %r5741, %r5745;
	mul.lo.s32 	%r5747, %r5746, 48271;
	mul.lo.s32 	%r5748, %r5744, 3399;
	setp.lt.u32 	%p1023, %r5747, %r5748;
	xor.b32  	%r5749, %r5748, 2147483647;
	neg.s32 	%r5750, %r5748;
	selp.b32 	%r5751, %r5749, %r5750, %p1023;
	add.s32 	%r5752, %r5751, %r5747;
	add.s32 	%r5753, %r5752, -1;
	cvt.rn.f64.u32 	%fd1399, %r5753;
	div.rn.f64 	%fd1400, %fd1399, 0d41DFFFFFFF800000;
	mul.hi.u32 	%r5754, %r5752, -1131474031;
	shr.u32 	%r5755, %r5754, 15;
	mul.lo.s32 	%r5756, %r5755, 44488;
	sub.s32 	%r5757, %r5752, %r5756;
	mul.lo.s32 	%r5758, %r5757, 48271;
	mul.lo.s32 	%r5759, %r5755, 3399;
	setp.lt.u32 	%p1024, %r5758, %r5759;
	xor.b32  	%r5760, %r5759, 2147483647;
	neg.s32 	%r5761, %r5759;
	selp.b32 	%r5762, %r5760, %r5761, %p1024;
	add.s32 	%r5763, %r5762, %r5758;
	add.s32 	%r5764, %r5763, -1;
	cvt.rn.f64.u32 	%fd1401, %r5764;
	div.rn.f64 	%fd1402, %fd1401, 0d41DFFFFFFF800000;
	mul.f64 	%fd1403, %fd1402, %fd1402;
	fma.rn.f64 	%fd1404, %fd1400, %fd1400, %fd1403;
	setp.le.f64 	%p1025, %fd1404, 0d3FF0000000000000;
	selp.u64 	%rd1806, 1, 0, %p1025;
	add.s64 	%rd1807, %rd1805, %rd1806;
	mul.hi.u32 	%r5765, %r5763, -1131474031;
	shr.u32 	%r5766, %r5765, 15;
	mul.lo.s32 	%r5767, %r5766, 44488;
	sub.s32 	%r5768, %r5763, %r5767;
	mul.lo.s32 	%r5769, %r5768, 48271;
	mul.lo.s32 	%r5770, %r5766, 3399;
	setp.lt.u32 	%p1026, %r5769, %r5770;
	xor.b32  	%r5771, %r5770, 2147483647;
	neg.s32 	%r5772, %r5770;
	selp.b32 	%r5773, %r5771, %r5772, %p1026;
	add.s32 	%r5774, %r5773, %r5769;
	add.s32 	%r5775, %r5774, -1;
	cvt.rn.f64.u32 	%fd1405, %r5775;
	div.rn.f64 	%fd1406, %fd1405, 0d41DFFFFFFF800000;
	mul.hi.u32 	%r5776, %r5774, -1131474031;
	shr.u32 	%r5777, %r5776, 15;
	mul.lo.s32 	%r5778, %r5777, 44488;
	sub.s32 	%r5779, %r5774, %r5778;
	mul.lo.s32 	%r5780, %r5779, 48271;
	mul.lo.s32 	%r5781, %r5777, 3399;
	setp.lt.u32 	%p1027, %r5780, %r5781;
	xor.b32  	%r5782, %r5781, 2147483647;
	neg.s32 	%r5783, %r5781;
	selp.b32 	%r5784, %r5782, %r5783, %p1027;
	add.s32 	%r6089, %r5784, %r5780;
	add.s32 	%r5785, %r6089, -1;
	cvt.rn.f64.u32 	%fd1407, %r5785;
	div.rn.f64 	%fd1408, %fd1407, 0d41DFFFFFFF800000;
	mul.f64 	%fd1409, %fd1408, %fd1408;
	fma.rn.f64 	%fd1410, %fd1406, %fd1406, %fd1409;
	setp.le.f64 	%p1028, %fd1410, 0d3FF0000000000000;
	selp.u64 	%rd1808, 1, 0, %p1028;
	add.s64 	%rd1858, %rd1807, %rd1808;
	add.s32 	%r6088, %r6088, 4;
	setp.ne.s32 	%p1029, %r6088, %r9;
	@%p1029 bra 	$L__BB5_10;
$L__BB5_11:
	setp.eq.s32 	%p1030, %r8, 0;
	@%p1030 bra 	$L__BB5_14;
	mov.b32 	%r6091, 0;
$L__BB5_13:
	.pragma "nounroll";
	mul.hi.u32 	%r5787, %r6089, -1131474031;
	shr.u32 	%r5788, %r5787, 15;
	mul.lo.s32 	%r5789, %r5788, 44488;
	sub.s32 	%r5790, %r6089, %r5789;
	mul.lo.s32 	%r5791, %r5790, 48271;
	mul.lo.s32 	%r5792, %r5788, 3399;
	setp.lt.u32 	%p1031, %r5791, %r5792;
	xor.b32  	%r5793, %r5792, 2147483647;
	neg.s32 	%r5794, %r5792;
	selp.b32 	%r5795, %r5793, %r5794, %p1031;
	add.s32 	%r5796, %r5795, %r5791;
	add.s32 	%r5797, %r5796, -1;
	cvt.rn.f64.u32 	%fd1411, %r5797;
	div.rn.f64 	%fd1412, %fd1411, 0d41DFFFFFFF800000;
	mul.hi.u32 	%r5798, %r5796, -1131474031;
	shr.u32 	%r5799, %r5798, 15;
	mul.lo.s32 	%r5800, %r5799, 44488;
	sub.s32 	%r5801, %r5796, %r5800;
	mul.lo.s32 	%r5802, %r5801, 48271;
	mul.lo.s32 	%r5803, %r5799, 3399;
	setp.lt.u32 	%p1032, %r5802, %r5803;
	xor.b32  	%r5804, %r5803, 2147483647;
	neg.s32 	%r5805, %r5803;
	selp.b32 	%r5806, %r5804, %r5805, %p1032;
	add.s32 	%r6089, %r5806, %r5802;
	add.s32 	%r5807, %r6089, -1;
	cvt.rn.f64.u32 	%fd1413, %r5807;
	div.rn.f64 	%fd1414, %fd1413, 0d41DFFFFFFF800000;
	mul.f64 	%fd1415, %fd1414, %fd1414;
	fma.rn.f64 	%fd1416, %fd1412, %fd1412, %fd1415;
	setp.le.f64 	%p1033, %fd1416, 0d3FF0000000000000;
	selp.u64 	%rd1809, 1, 0, %p1033;
	add.s64 	%rd1858, %rd1858, %rd1809;
	add.s32 	%r6091, %r6091, 1;
	setp.ne.s32 	%p1034, %r6091, %r8;
	@%p1034 bra 	$L__BB5_13;
$L__BB5_14:
	cvt.u32.u64 	%r6100, %rd1858;
$L__BB5_15:
	add.s32 	%r6095, %r5, 256;
$L__BB5_16:
	setp.ge.s32 	%p1035, %r6095, %r4;
	@%p1035 bra 	$L__BB5_32;
	add.s32 	%r24, %r1, %r5678;
	mul.hi.u32 	%r5809, %r2, 3;
	sub.s32 	%r5810, %r2, %r5809;
	shr.u32 	%r5811, %r5810, 1;
	add.s32 	%r5812, %r5811, %r5809;
	shr.u32 	%r5813, %r5812, 30;
	mul.lo.s32 	%r5814, %r5813, 2147483647;
	sub.s32 	%r5815, %r2, %r5814;
	max.u32 	%r25, %r5815, 1;
	setp.lt.s32 	%p1036, %r3, 1;
	@%p1036 bra 	$L__BB5_32;
	add.s32 	%r26, %r3, -1;
	and.b32  	%r27, %r3, 3;
	and.b32  	%r5816, %r3, 2147483644;
	neg.s32 	%r28, %r5816;
	cvt.u64.u32 	%rd20, %r25;
	shl.b32 	%r29, %r3, 1;
$L__BB5_19:
	add.s32 	%r5817, %r24, %r6095;
	mul.lo.s32 	%r32, %r29, %r5817;
	setp.eq.s32 	%p1037, %r32, 0;
	mov.b64 	%rd1862, 1;
	@%p1037 bra 	$L__BB5_24;
	cvt.s64.s32 	%rd1860, %r32;
	mov.b64 	%rd1861, 48271;
	mov.b64 	%rd1862, 1;
$L__BB5_21:
	and.b64  	%rd1813, %rd1860, 1;
	setp.eq.b64 	%p1038, %rd1813, 1;
	not.pred 	%p1039, %p1038;
	@%p1039 bra 	$L__BB5_23;
	mul.lo.s64 	%rd1814, %rd1862, %rd1861;
	mul.hi.u64 	%rd1815, %rd1814, 8589934597;
	sub.s64 	%rd1816, %rd1814, %rd1815;
	shr.u64 	%rd1817, %rd1816, 1;
	add.s64 	%rd1818, %rd1817, %rd1815;
	shr.u64 	%rd1819, %rd1818, 30;
	mul.lo.s64 	%rd1820, %rd1819, 2147483647;
	sub.s64 	%rd1862, %rd1814, %rd1820;
$L__BB5_23:
	shr.u64 	%rd27, %rd1860, 1;
	mul.lo.s64 	%rd1821, %rd1861, %rd1861;
	mul.hi.u64 	%rd1822, %rd1821, -9223372032559808509;
	shr.u64 	%rd1823, %rd1822, 30;
	mul.lo.s64 	%rd1824, %rd1823, 2147483647;
	sub.s64 	%rd1861, %rd1821, %rd1824;
	setp.gt.u64 	%p1040, %rd1860, 1;
	mov.u64 	%rd1860, %rd27;
	@%p1040 bra 	$L__BB5_21;
$L__BB5_24:
	setp.lt.u32 	%p1041, %r26, 3;
	mul.lo.s64 	%rd1827, %rd1862, %rd20;
	mul.hi.u64 	%rd1828, %rd1827, 8589934597;
	sub.s64 	%rd1829, %rd1827, %rd1828;
	shr.u64 	%rd1830, %rd1829, 1;
	add.s64 	%rd1831, %rd1830, %rd1828;
	shr.u64 	%rd1832, %rd1831, 30;
	cvt.u32.u64 	%r5818, %rd1832;
	mov.b64 	%rd1833, 2147483647;
	cvt.u32.u64 	%r5819, %rd1833;
	mul.lo.s32 	%r5820, %r5818, %r5819;
	cvt.u32.u64 	%r5821, %rd1827;
	sub.s32 	%r6099, %r5821, %r5820;
	mov.b64 	%rd1867, 0;
	@%p1041 bra 	$L__BB5_27;
	mov.b64 	%rd1867, 0;
	mov.u32 	%r6097, %r28;
$L__BB5_26:
	mul.hi.u32 	%r5822, %r6099, -1131474031;
	shr.u32 	%r5823, %r5822, 15;
	mul.lo.s32 	%r5824, %r5823, 44488;
	sub.s32 	%r5825, %r6099, %r5824;
	mul.lo.s32 	%r5826, %r5825, 48271;
	mul.lo.s32 	%r5827, %r5823, 3399;
	setp.lt.u32 	%p1042, %r5826, %r5827;
	xor.b32  	%r5828, %r5827, 2147483647;
	neg.s32 	%r5829, %r5827;
	selp.b32 	%r5830, %r5828, %r5829, %p1042;
	add.s32 	%r5831, %r5830, %r5826;
	add.s32 	%r5832, %r5831, -1;
	cvt.rn.f64.u32 	%fd1417, %r5832;
	div.rn.f64 	%fd1418, %fd1417, 0d41DFFFFFFF800000;
	mul.hi.u32 	%r5833, %r5831, -1131474031;
	shr.u32 	%r5834, %r5833, 15;
	mul.lo.s32 	%r5835, %r5834, 44488;
	sub.s32 	%r5836, %r5831, %r5835;
	mul.lo.s32 	%r5837, %r5836, 48271;
	mul.lo.s32 	%r5838, %r5834, 3399;
	setp.lt.u32 	%p1043, %r5837, %r5838;
	xor.b32  	%r5839, %r5838, 2147483647;
	neg.s32 	%r5840, %r5838;
	selp.b32 	%r5841, %r5839, %r5840, %p1043;
	add.s32 	%r5842, %r5841, %r5837;
	add.s32 	%r5843, %r5842, -1;
	cvt.rn.f64.u32 	%fd1419, %r5843;
	div.rn.f64 	%fd1420, %fd1419, 0d41DFFFFFFF800000;
	mul.f64 	%fd1421, %fd1420, %fd1420;
	fma.rn.f64 	%fd1422, %fd1418, %fd1418, %fd1421;
	setp.le.f64 	%p1044, %fd1422, 0d3FF0000000000000;
	selp.u64 	%rd1835, 1, 0, %p1044;
	add.s64 	%rd1836, %rd1867, %rd1835;
	mul.hi.u32 	%r5844, %r5842, -1131474031;
	shr.u32 	%r5845, %r5844, 15;
	mul.lo.s32 	%r5846, %r5845, 44488;
	sub.s32 	%r5847, %r5842, %r5846;
	mul.lo.s32 	%r5848, %r5847, 48271;
	mul.lo.s32 	%r5849, %r5845, 3399;
	setp.lt.u32 	%p1045, %r5848, %r5849;
	xor.b32  	%r5850, %r5849, 2147483647;
	neg.s32 	%r5851, %r5849;
	selp.b32 	%r5852, %r5850, %r5851, %p1045;
	add.s32 	%r5853, %r5852, %r5848;
	add.s32 	%r5854, %r5853, -1;
	cvt.rn.f64.u32 	%fd1423, %r5854;
	div.rn.f64 	%fd1424, %fd1423, 0d41DFFFFFFF800000;
	mul.hi.u32 	%r5855, %r5853, -1131474031;
	shr.u32 	%r5856, %r5855, 15;
	mul.lo.s32 	%r5857, %r5856, 44488;
	sub.s32 	%r5858, %r5853, %r5857;
	mul.lo.s32 	%r5859, %r5858, 48271;
	mul.lo.s32 	%r5860, %r5856, 3399;
	setp.lt.u32 	%p1046, %r5859, %r5860;
	xor.b32  	%r5861, %r5860, 2147483647;
	neg.s32 	%r5862, %r5860;
	selp.b32 	%r5863, %r5861, %r5862, %p1046;
	add.s32 	%r5864, %r5863, %r5859;
	add.s32 	%r5865, %r5864, -1;
	cvt.rn.f64.u32 	%fd1425, %r5865;
	div.rn.f64 	%fd1426, %fd1425, 0d41DFFFFFFF800000;
	mul.f64 	%fd1427, %fd1426, %fd1426;
	fma.rn.f64 	%fd1428, %fd1424, %fd1424, %fd1427;
	setp.le.f64 	%p1047, %fd1428, 0d3FF0000000000000;
	selp.u64 	%rd1837, 1, 0, %p1047;
	add.s64 	%rd1838, %rd1836, %rd1837;
	mul.hi.u32 	%r5866, %r5864, -1131474031;
	shr.u32 	%r5867, %r5866, 15;
	mul.lo.s32 	%r5868, %r5867, 44488;
	sub.s32 	%r5869, %r5864, %r5868;
	mul.lo.s32 	%r5870, %r5869, 48271;
	mul.lo.s32 	%r5871, %r5867, 3399;
	setp.lt.u32 	%p1048, %r5870, %r5871;
	xor.b32  	%r5872, %r5871, 2147483647;
	neg.s32 	%r5873, %r5871;
	selp.b32 	%r5874, %r5872, %r5873, %p1048;
	add.s32 	%r5875, %r5874, %r5870;
	add.s32 	%r5876, %r5875, -1;
	cvt.rn.f64.u32 	%fd1429, %r5876;
	div.rn.f64 	%fd1430, %fd1429, 0d41DFFFFFFF800000;
	mul.hi.u32 	%r5877, %r5875, -1131474031;
	shr.u32 	%r5878, %r5877, 15;
	mul.lo.s32 	%r5879, %r5878, 44488;
	sub.s32 	%r5880, %r5875, %r5879;
	mul.lo.s32 	%r5881, %r5880, 48271;
	mul.lo.s32 	%r5882, %r5878, 3399;
	setp.lt.u32 	%p1049, %r5881, %r5882;
	xor.b32  	%r5883, %r5882, 2147483647;
	neg.s32 	%r5884, %r5882;
	selp.b32 	%r5885, %r5883, %r5884, %p1049;
	add.s32 	%r5886, %r5885, %r5881;
	add.s32 	%r5887, %r5886, -1;
	cvt.rn.f64.u32 	%fd1431, %r5887;
	div.rn.f64 	%fd1432, %fd1431, 0d41DFFFFFFF800000;
	mul.f64 	%fd1433, %fd1432, %fd1432;
	fma.rn.f64 	%fd1434, %fd1430, %fd1430, %fd1433;
	setp.le.f64 	%p1050, %fd1434, 0d3FF0000000000000;
	selp.u64 	%rd1839, 1, 0, %p1050;
	add.s64 	%rd1840, %rd1838, %rd1839;
	mul.hi.u32 	%r5888, %r5886, -1131474031;
	shr.u32 	%r5889, %r5888, 15;
	mul.lo.s32 	%r5890, %r5889, 44488;
	sub.s32 	%r5891, %r5886, %r5890;
	mul.lo.s32 	%r5892, %r5891, 48271;
	mul.lo.s32 	%r5893, %r5889, 3399;
	setp.lt.u32 	%p1051, %r5892, %r5893;
	xor.b32  	%r5894, %r5893, 2147483647;
	neg.s32 	%r5895, %r5893;
	selp.b32 	%r5896, %r5894, %r5895, %p1051;
	add.s32 	%r5897, %r5896, %r5892;
	add.s32 	%r5898, %r5897, -1;
	cvt.rn.f64.u32 	%fd1435, %r5898;
	div.rn.f64 	%fd1436, %fd1435, 0d41DFFFFFFF800000;
	mul.hi.u32 	%r5899, %r5897, -1131474031;
	shr.u32 	%r5900, %r5899, 15;
	mul.lo.s32 	%r5901, %r5900, 44488;
	sub.s32 	%r5902, %r5897, %r5901;
	mul.lo.s32 	%r5903, %r5902, 48271;
	mul.lo.s32 	%r5904, %r5900, 3399;
	setp.lt.u32 	%p1052, %r5903, %r5904;
	xor.b32  	%r5905, %r5904, 2147483647;
	neg.s32 	%r5906, %r5904;
	selp.b32 	%r5907, %r5905, %r5906, %p1052;
	add.s32 	%r6099, %r5907, %r5903;
	add.s32 	%r5908, %r6099, -1;
	cvt.rn.f64.u32 	%fd1437, %r5908;
	div.rn.f64 	%fd1438, %fd1437, 0d41DFFFFFFF800000;
	mul.f64 	%fd1439, %fd1438, %fd1438;
	fma.rn.f64 	%fd1440, %fd1436, %fd1436, %fd1439;
	setp.le.f64 	%p1053, %fd1440, 0d3FF0000000000000;
	selp.u64 	%rd1841, 1, 0, %p1053;
	add.s64 	%rd1867, %rd1840, %rd1841;
	add.s32 	%r6097, %r6097, 4;
	setp.ne.s32 	%p1054, %r6097, 0;
	@%p1054 bra 	$L__BB5_26;
$L__BB5_27:
	setp.eq.s32 	%p1055, %r27, 0;
	@%p1055 bra 	$L__BB5_31;
	setp.eq.s32 	%p1056, %r27, 1;
	mul.hi.u32 	%r5909, %r6099, -1131474031;
	shr.u32 	%r5910, %r5909, 15;
	mul.lo.s32 	%r5911, %r5910, 44488;
	sub.s32 	%r5912, %r6099, %r5911;
	mul.lo.s32 	%r5913, %r5912, 48271;
	mul.lo.s32 	%r5914, %r5910, 3399;
	setp.lt.u32 	%p1057, %r5913, %r5914;
	xor.b32  	%r5915, %r5914, 2147483647;
	neg.s32 	%r5916, %r5914;
	selp.b32 	%r5917, %r5915, %r5916, %p1057;
	add.s32 	%r5918, %r5917, %r5913;
	add.s32 	%r5919, %r5918, -1;
	cvt.rn.f64.u32 	%fd1441, %r5919;
	div.rn.f64 	%fd1442, %fd1441, 0d41DFFFFFFF800000;
	mul.hi.u32 	%r5920, %r5918, -1131474031;
	shr.u32 	%r5921, %r5920, 15;
	mul.lo.s32 	%r5922, %r5921, 44488;
	sub.s32 	%r5923, %r5918, %r5922;
	mul.lo.s32 	%r5924, %r5923, 48271;
	mul.lo.s32 	%r5925, %r5921, 3399;
	setp.lt.u32 	%p1058, %r5924, %r5925;
	xor.b32  	%r5926, %r5925, 2147483647;
	neg.s32 	%r5927, %r5925;
	selp.b32 	%r5928, %r5926, %r5927, %p1058;
	add.s32 	%r39, %r5928, %r5924;
	add.s32 	%r5929, %r39, -1;
	cvt.rn.f64.u32 	%fd1443, %r5929;
	div.rn.f64 	%fd1444, %fd1443, 0d41DFFFFFFF800000;
	mul.f64 	%fd1445, %fd1444, %fd1444;
	fma.rn.f64 	%fd1446, %fd1442, %fd1442, %fd1445;
	setp.le.f64 	%p1059, %fd1446, 0d3FF0000000000000;
	selp.u64 	%rd1842, 1, 0, %p1059;
	add.s64 	%rd1867, %rd1867, %rd1842;
	@%p1056 bra 	$L__BB5_31;
	setp.eq.s32 	%p1060, %r27, 2;
	mul.hi.u32 	%r5930, %r39, -1131474031;
	shr.u32 	%r5931, %r5930, 15;
	mul.lo.s32 	%r5932, %r5931, 44488;
	sub.s32 	%r5933, %r39, %r5932;
	mul.lo.s32 	%r5934, %r5933, 48271;
	mul.lo.s32 	%r5935, %r5931, 3399;
	setp.lt.u32 	%p1061, %r5934, %r5935;
	xor.b32  	%r5936, %r5935, 2147483647;
	neg.s32 	%r5937, %r5935;
	selp.b32 	%r5938, %r5936, %r5937, %p1061;
	add.s32 	%r5939, %r5938, %r5934;
	add.s32 	%r5940, %r5939, -1;
	cvt.rn.f64.u32 	%fd1447, %r5940;
	div.rn.f64 	%fd1448, %fd1447, 0d41DFFFFFFF800000;
	mul.hi.u32 	%r5941, %r5939, -1131474031;
	shr.u32 	%r5942, %r5941, 15;
	mul.lo.s32 	%r5943, %r5942, 44488;
	sub.s32 	%r5944, %r5939, %r5943;
	mul.lo.s32 	%r5945, %r5944, 48271;
	mul.lo.s32 	%r5946, %r5942, 3399;
	setp.lt.u32 	%p1062, %r5945, %r5946;
	xor.b32  	%r5947, %r5946, 2147483647;
	neg.s32 	%r5948, %r5946;
	selp.b32 	%r5949, %r5947, %r5948, %p1062;
	add.s32 	%r40, %r5949, %r5945;
	add.s32 	%r5950, %r40, -1;
	cvt.rn.f64.u32 	%fd1449, %r5950;
	div.rn.f64 	%fd1450, %fd1449, 0d41DFFFFFFF800000;
	mul.f64 	%fd1451, %fd1450, %fd1450;
	fma.rn.f64 	%fd1452, %fd1448, %fd1448, %fd1451;
	setp.le.f64 	%p1063, %fd1452, 0d3FF0000000000000;
	selp.u64 	%rd1843, 1, 0, %p1063;
	add.s64 	%rd1867, %rd1867, %rd1843;
	@%p1060 bra 	$L__BB5_31;
	mul.hi.u32 	%r5951, %r40, -1131474031;
	shr.u32 	%r5952, %r5951, 15;
	mul.lo.s32 	%r5953, %r5952, 44488;
	sub.s32 	%r5954, %r40, %r5953;
	mul.lo.s32 	%r5955, %r5954, 48271;
	mul.lo.s32 	%r5956, %r5952, 3399;
	setp.lt.u32 	%p1064, %r5955, %r5956;
	xor.b32  	%r5957, %r5956, 2147483647;
	neg.s32 	%r5958, %r5956;
	selp.b32 	%r5959, %r5957, %r5958, %p1064;
	add.s32 	%r5960, %r5959, %r5955;
	add.s32 	%r5961, %r5960, -1;
	cvt.rn.f64.u32 	%fd1453, %r5961;
	div.rn.f64 	%fd1454, %fd1453, 0d41DFFFFFFF800000;
	mul.hi.u32 	%r5962, %r5960, -1131474031;
	shr.u32 	%r5963, %r5962, 15;
	mul.lo.s32 	%r5964, %r5963, 44488;
	sub.s32 	%r5965, %r5960, %r5964;
	mul.lo.s32 	%r5966, %r5965, 48271;
	mul.lo.s32 	%r5967, %r5963, 3399;
	setp.lt.u32 	%p1065, %r5966, %r5967;
	xor.b32  	%r5968, %r5967, 2147483647;
	neg.s32 	%r5969, %r5967;
	selp.b32 	%r5970, %r5968, %r5969, %p1065;
	add.s32 	%r5971, %r5970, %r5966;
	add.s32 	%r5972, %r5971, -1;
	cvt.rn.f64.u32 	%fd1455, %r5972;
	div.rn.f64 	%fd1456, %fd1455, 0d41DFFFFFFF800000;
	mul.f64 	%fd1457, %fd1456, %fd1456;
	fma.rn.f64 	%fd1458, %fd1454, %fd1454, %fd1457;
	setp.le.f64 	%p1066, %fd1458, 0d3FF0000000000000;
	selp.u64 	%rd1844, 1, 0, %p1066;
	add.s64 	%rd1867, %rd1867, %rd1844;
$L__BB5_31:
	cvt.u32.u64 	%r5973, %rd1867;
	add.s32 	%r6100, %r6100, %r5973;
	add.s32 	%r6095, %r6095, 256;
	setp.lt.s32 	%p1067, %r6095, %r4;
	@%p1067 bra 	$L__BB5_19;
$L__BB5_32:
	setp.lt.s32 	%p1068, %r4, 256;
	@%p1068 bra 	$L__BB5_37;
	// begin inline asm
	mov.u32 %r6037, %laneid;
	// end inline asm
	mov.b32 	%r6040, 1;
	mov.b32 	%r6061, 31;
	mov.b32 	%r6062, -1;
	// begin inline asm
	shfl.sync.down.b32 %r6038, %r6100, %r6040, %r6061, %r6062;
	// end inline asm
	setp.gt.s32 	%p1084, %r6037, 30;
	selp.b32 	%r6063, 0, %r6038, %p1084;
	add.s32 	%r6044, %r6063, %r6100;
	mov.b32 	%r6045, 2;
	// begin inline asm
	shfl.sync.down.b32 %r6043, %r6044, %r6045, %r6061, %r6062;
	// end inline asm
	setp.gt.s32 	%p1085, %r6037, 29;
	selp.b32 	%r6064, 0, %r6043, %p1085;
	add.s32 	%r6049, %r6044, %r6064;
	mov.b32 	%r6050, 4;
	// begin inline asm
	shfl.sync.down.b32 %r6048, %r6049, %r6050, %r6061, %r6062;
	// end inline asm
	setp.gt.s32 	%p1086, %r6037, 27;
	selp.b32 	%r6065, 0, %r6048, %p1086;
	add.s32 	%r6054, %r6049, %r6065;
	mov.b32 	%r6055, 8;
	// begin inline asm
	shfl.sync.down.b32 %r6053, %r6054, %r6055, %r6061, %r6062;
	// end inline asm
	setp.gt.s32 	%p1087, %r6037, 23;
	selp.b32 	%r6066, 0, %r6053, %p1087;
	add.s32 	%r6059, %r6054, %r6066;
	mov.b32 	%r6060, 16;
	// begin inline asm
	shfl.sync.down.b32 %r6058, %r6059, %r6060, %r6061, %r6062;
	// end inline asm
	setp.gt.s32 	%p1088, %r6037, 15;
	selp.b32 	%r6067, 0, %r6058, %p1088;
	add.s32 	%r6206, %r6059, %r6067;
	setp.ne.s32 	%p1089, %r6037, 0;
	@%p1089 bra 	$L__BB5_35;
	shr.u32 	%r6068, %r5, 3;
	and.b32  	%r6069, %r6068, 124;
	mov.u32 	%r6070, _ZZN3cub18CUB_300001_SM_10006detail6reduce18DeviceReduceKernelINS2_10policy_hubIiyN4cuda3std3__44plusIiEEE10Policy1000EN6thrust24THRUST_300001_SM_1000_NS17counting_iteratorIiNSD_11use_defaultESF_SF_EEyS9_i12MonteCarloPiEEvT0_PT3_T1_NS0_13GridEvenShareISL_EET2_T4_E12temp_storage;
	add.s32 	%r6071, %r6070, %r6069;
	st.shared.u32 	[%r6071+8], %r6206;
$L__BB5_35:
	bar.sync 	0;
	setp.ne.s32 	%p1090, %r5, 0;
	@%p1090 bra 	$L__BB5_455;
	ld.shared.u32 	%r6072, [_ZZN3cub18CUB_300001_SM_10006detail6reduce18DeviceReduceKernelINS2_10policy_hubIiyN4cuda3std3__44plusIiEEE10Policy1000EN6thrust24THRUST_300001_SM_1000_NS17counting_iteratorIiNSD_11use_defaultESF_SF_EEyS9_i12MonteCarloPiEEvT0_PT3_T1_NS0_13GridEvenShareISL_EET2_T4_E12temp_storage+12];
	add.s32 	%r6073, %r6072, %r6206;
	ld.shared.u32 	%r6074, [_ZZN3cub18CUB_300001_SM_10006detail6reduce18DeviceReduceKernelINS2_10policy_hubIiyN4cuda3std3__44plusIiEEE10Policy1000EN6thrust24THRUST_300001_SM_1000_NS17counting_iteratorIiNSD_11use_defaultESF_SF_EEyS9_i12MonteCarloPiEEvT0_PT3_T1_NS0_13GridEvenShareISL_EET2_T4_E12temp_storage+16];
	add.s32 	%r6075, %r6073, %r6074;
	ld.shared.u32 	%r6076, [_ZZN3cub18CUB_300001_SM_10006detail6reduce18DeviceReduceKernelINS2_10policy_hubIiyN4cuda3std3__44plusIiEEE10Policy1000EN6thrust24THRUST_300001_SM_1000_NS17counting_iteratorIiNSD_11use_defaultESF_SF_EEyS9_i12MonteCarloPiEEvT0_PT3_T1_NS0_13GridEvenShareISL_EET2_T4_E12temp_storage+20];
	add.s32 	%r6077, %r6075, %r6076;
	ld.shared.u32 	%r6078, [_ZZN3cub18CUB_300001_SM_10006detail6reduce18DeviceReduceKernelINS2_10policy_hubIiyN4cuda3std3__44plusIiEEE10Policy1000EN6thrust24THRUST_300001_SM_1000_NS17counting_iteratorIiNSD_11use_defaultESF_SF_EEyS9_i12MonteCarloPiEEvT0_PT3_T1_NS0_13GridEvenShareISL_EET2_T4_E12temp_storage+24];
	add.s32 	%r6079, %r6077, %r6078;
	ld.shared.u32 	%r6080, [_ZZN3cub18CUB_300001_SM_10006detail6reduce18DeviceReduceKernelINS2_10policy_hubIiyN4cuda3std3__44plusIiEEE10Policy1000EN6thrust24THRUST_300001_SM_1000_NS17counting_iteratorIiNSD_11use_defaultESF_SF_EEyS9_i12MonteCarloPiEEvT0_PT3_T1_NS0_13GridEvenShareISL_EET2_T4_E12temp_storage+28];
	add.s32 	%r6081, %r6079, %r6080;
	ld.shared.u32 	%r6082, [_ZZN3cub18CUB_300001_SM_10006detail6reduce18DeviceReduceKernelINS2_10policy_hubIiyN4cuda3std3__44plusIiEEE10Policy1000EN6thrust24THRUST_300001_SM_1000_NS17counting_iteratorIiNSD_11use_defaultESF_SF_EEyS9_i12MonteCarloPiEEvT0_PT3_T1_NS0_13GridEvenShareISL_EET2_T4_E12temp_storage+32];
	add.s32 	%r6083, %r6081, %r6082;
	ld.shared.u32 	%r6084, [_ZZN3cub18CUB_300001_SM_10006detail6reduce18DeviceReduceKernelINS2_10policy_hubIiyN4cuda3std3__44plusIiEEE10Policy1000EN6thrust24THRUST_300001_SM_1000_NS17counting_iteratorIiNSD_11use_defaultESF_SF_EEyS9_i12MonteCarloPiEEvT0_PT3_T1_NS0_13GridEvenShareISL_EET2_T4_E12temp_storage+36];
	add.s32 	%r6206, %r6083, %r6084;
	bra.uni 	$L__BB5_455;
$L__BB5_37:
	// begin inline asm
	mov.u32 %r5974, %laneid;
	// end inline asm
	and.b32  	%r6000, %r5, 992;
	add.s32 	%r6001, %r6000, 32;
	setp.gt.s32 	%p1069, %r6001, %r4;
	not.b32 	%r6002, %r6000;
	add.s32 	%r6003, %r4, %r6002;
	selp.b32 	%r5998, %r6003, 31, %p1069;
	mov.b32 	%r5977, 1;
	mov.b32 	%r5999, -1;
	// begin inline asm
	shfl.sync.down.b32 %r5975, %r6100, %r5977, %r5998, %r5999;
	// end inline asm
	setp.lt.s32 	%p1070, %r5974, %r5998;
	selp.b32 	%r6004, %r5975, 0, %p1070;
	add.s32 	%r5981, %r6004, %r6100;
	mov.b32 	%r5982, 2;
	// begin inline asm
	shfl.sync.down.b32 %r5980, %r5981, %r5982, %r5998, %r5999;
	// end inline asm
	add.s32 	%r6005, %r5974, 2;
	setp.gt.s32 	%p1071, %r6005, %r5998;
	selp.b32 	%r6006, 0, %r5980, %p1071;
	add.s32 	%r5986, %r5981, %r6006;
	mov.b32 	%r5987, 4;
	// begin inline asm
	shfl.sync.down.b32 %r5985, %r5986, %r5987, %r5998, %r5999;
	// end inline asm
	add.s32 	%r6007, %r5974, 4;
	setp.gt.s32 	%p1072, %r6007, %r5998;
	selp.b32 	%r6008, 0, %r5985, %p1072;
	add.s32 	%r5991, %r5986, %r6008;
	mov.b32 	%r5992, 8;
	// begin inline asm
	shfl.sync.down.b32 %r5990, %r5991, %r5992, %r5998, %r5999;
	// end inline asm
	add.s32 	%r6009, %r5974, 8;
	setp.gt.s32 	%p1073, %r6009, %r5998;
	selp.b32 	%r6010, 0, %r5990, %p1073;
	add.s32 	%r5996, %r5991, %r6010;
	mov.b32 	%r5997, 16;
	// begin inline asm
	shfl.sync.down.b32 %r5995, %r5996, %r5997, %r5998, %r5999;
	// end inline asm
	add.s32 	%r6011, %r5974, 16;
	setp.gt.s32 	%p1074, %r6011, %r5998;
	selp.b32 	%r6012, 0, %r5995, %p1074;
	add.s32 	%r6206, %r5996, %r6012;
	setp.ne.s32 	%p1075, %r5974, 0;
	@%p1075 bra 	$L__BB5_39;
	shr.u32 	%r6013, %r5, 3;
	and.b32  	%r6014, %r6013, 124;
	mov.u32 	%r6015, _ZZN3cub18CUB_300001_SM_10006detail6reduce18DeviceReduceKernelINS2_10policy_hubIiyN4cuda3std3__44plusIiEEE10Policy1000EN6thrust24THRUST_300001_SM_1000_NS17counting_iteratorIiNSD_11use_defaultESF_SF_EEyS9_i12MonteCarloPiEEvT0_PT3_T1_NS0_13GridEvenShareISL_EET2_T4_E12temp_storage;
	add.s32 	%r6016, %r6015, %r6014;
	st.shared.u32 	[%r6016+8], %r6206;
$L__BB5_39:
	bar.sync 	0;
	setp.ne.s32 	%p1076, %r5, 0;
	@%p1076 bra 	$L__BB5_455;
	setp.gt.s32 	%p1077, %r4, 32;
	ld.shared.u32 	%r6017, [_ZZN3cub18CUB_300001_SM_10006detail6reduce18DeviceReduceKernelINS2_10policy_hubIiyN4cuda3std3__44plusIiEEE10Policy1000EN6thrust24THRUST_300001_SM_1000_NS17counting_iteratorIiNSD_11use_defaultESF_SF_EEyS9_i12MonteCarloPiEEvT0_PT3_T1_NS0_13GridEvenShareISL_EET2_T4_E12temp_storage+12];
	selp.b32 	%r6018, %r6017, 0, %p1077;
	add.s32 	%r6019, %r6018, %r6206;
	setp.gt.s32 	%p1078, %r4, 64;
	ld.shared.u32 	%r6020, [_ZZN3cub18CUB_300001_SM_10006detail6reduce18DeviceReduceKernelINS2_10policy_hubIiyN4cuda3std3__44plusIiEEE10Policy1000EN6thrust24THRUST_300001_SM_1000_NS17counting_iteratorIiNSD_11use_defaultESF_SF_EEyS9_i12MonteCarloPiEEvT0_PT3_T1_NS0_13GridEvenShareISL_EET2_T4_E12temp_storage+16];
	selp.b32 	%r6021, %r6020, 0, %p1078;
	add.s32 	%r6022, %r6019, %r6021;
	setp.gt.s32 	%p1079, %r4, 96;
	ld.shared.u32 	%r6023, [_ZZN3cub18CUB_300001_SM_10006detail6reduce18DeviceReduceKernelINS2_10policy_hubIiyN4cuda3std3__44plusIiEEE10Policy1000EN6thrust24THRUST_300001_SM_1000_NS17counting_iteratorIiNSD_11use_defaultESF_SF_EEyS9_i12MonteCarloPiEEvT0_PT3_T1_NS0_13GridEvenShareISL_EET2_T4_E12temp_storage+20];
	selp.b32 	%r6024, %r6023, 0, %p1079;
	add.s32 	%r6025, %r6022, %r6024;
	setp.gt.s32 	%p1080, %r4, 128;
	ld.shared.u32 	%r6026, [_ZZN3cub18CUB_300001_SM_10006detail6reduce18DeviceReduceKernelINS2_10policy_hubIiyN4cuda3std3__44plusIiEEE10Policy1000EN6thrust24THRUST_300001_SM_1000_NS17counting_iteratorIiNSD_11use_defaultESF_SF_EEyS9_i12MonteCarloPiEEvT0_PT3_T1_NS0_13GridEvenShareISL_EET2_T4_E12temp_storage+24];
	selp.b32 	%r6027, %r6026, 0, %p1080;
	add.s32 	%r6028, %r6025, %r6027;
	setp.gt.s32 	%p1081, %r4, 160;
	ld.shared.u32 	%r6029, [_ZZN3cub18CUB_300001_SM_10006detail6reduce18DeviceReduceKernelINS2_10policy_hubIiyN4cuda3std3__44plusIiEEE10Policy1000EN6thrust24THRUST_300001_SM_1000_NS17counting_iteratorIiNSD_11use_defaultESF_SF_EEyS9_i12MonteCarloPiEEvT0_PT3_T1_NS0_13GridEvenShareISL_EET2_T4_E12temp_storage+28];
	selp.b32 	%r6030, %r6029, 0, %p1081;
	add.s32 	%r6031, %r6028, %r6030;
	setp.gt.s32 	%p1082, %r4, 192;
	ld.shared.u32 	%r6032, [_ZZN3cub18CUB_300001_SM_10006detail6reduce18DeviceReduceKernelINS2_10policy_hubIiyN4cuda3std3__44plusIiEEE10Policy1000EN6thrust24THRUST_300001_SM_1000_NS17counting_iteratorIiNSD_11use_defaultESF_SF_EEyS9_i12MonteCarloPiEEvT0_PT3_T1_NS0_13GridEvenShareISL_EET2_T4_E12temp_storage+32];
	selp.b32 	%r6033, %r6032, 0, %p1082;
	add.s32 	%r6034, %r6031, %r6033;
	setp.gt.s32 	%p1083, %r4, 224;
	ld.shared.u32 	%r6035, [_ZZN3cub18CUB_300001_SM_10006detail6reduce18DeviceReduceKernelINS2_10policy_hubIiyN4cuda3std3__44plusIiEEE10Policy1000EN6thrust24THRUST_300001_SM_1000_NS17counting_iteratorIiNSD_11use_defaultESF_SF_EEyS9_i12MonteCarloPiEEvT0_PT3_T1_NS0_13GridEvenShareISL_EET2_T4_E12temp_storage+36];
	selp.b32 	%r6036, %r6035, 0, %p1083;
	add.s32 	%r6206, %r6034, %r6036;
	bra.uni 	$L__BB5_455;
$L__BB5_41:
	mov.u32 	%r48, %tid.x;
	mul.hi.u32 	%r419, %r2, 3;
	sub.s32 	%r420, %r2, %r419;
	shr.u32 	%r421, %r420, 1;
	add.s32 	%r422, %r421, %r419;
	shr.u32 	%r423, %r422, 30;
	mul.lo.s32 	%r424, %r423, 2147483647;
	sub.s32 	%r425, %r2, %r424;
	max.u32 	%r426, %r425, 1;
	shl.b32 	%r49, %r3, 1;
	cvt.u64.u32 	%rd38, %r426;
	setp.lt.s32 	%p2, %r3, 1;
	mov.b32 	%r6205, 0;
	@%p2 bra 	$L__BB5_235;
	add.s32 	%r50, %r3, -1;
	cvt.u32.u64 	%r427, %rd2158;
	add.s32 	%r428, %r427, %r48;
	add.s32 	%r429, %r428, %r1;
	mul.lo.s32 	%r51, %r49, %r429;
	setp.eq.s32 	%p3, %r51, 0;
	mov.b64 	%rd1871, 1;
	@%p3 bra 	$L__BB5_47;
	cvt.s64.s32 	%rd1869, %r51;
	mov.b64 	%rd1870, 48271;
	mov.b64 	%rd1871, 1;
$L__BB5_44:
	and.b64  	%rd620, %rd1869, 1;
	setp.eq.b64 	%p4, %rd620, 1;
	not.pred 	%p5, %p4;
	@%p5 bra 	$L__BB5_46;
	mul.lo.s64 	%rd621, %rd1871, %rd1870;
	mul.hi.u64 	%rd622, %rd621, 8589934597;
	sub.s64 	%rd623, %rd621, %rd622;
	shr.u64 	%rd624, %rd623, 1;
	add.s64 	%rd625, %rd624, %rd622;
	shr.u64 	%rd626, %rd625, 30;
	mul.lo.s64 	%rd627, %rd626, 2147483647;
	sub.s64 	%rd1871, %rd621, %rd627;
$L__BB5_46:
	shr.u64 	%rd45, %rd1869, 1;
	mul.lo.s64 	%rd628, %rd1870, %rd1870;
	mul.hi.u64 	%rd629, %rd628, -9223372032559808509;
	shr.u64 	%rd630, %rd629, 30;
	mul.lo.s64 	%rd631, %rd630, 2147483647;
	sub.s64 	%rd1870, %rd628, %rd631;
	setp.gt.u64 	%p6, %rd1869, 1;
	mov.u64 	%rd1869, %rd45;
	@%p6 bra 	$L__BB5_44;
$L__BB5_47:
	mul.lo.s64 	%rd634, %rd1871, %rd38;
	mul.hi.u64 	%rd635, %rd634, 8589934597;
	sub.s64 	%rd636, %rd634, %rd635;
	shr.u64 	%rd637, %rd636, 1;
	add.s64 	%rd638, %rd637, %rd635;
	shr.u64 	%rd639, %rd638, 30;
	cvt.u32.u64 	%r430, %rd639;
	mov.b64 	%rd640, 2147483647;
	cvt.u32.u64 	%r431, %rd640;
	mul.lo.s32 	%r432, %r430, %r431;
	cvt.u32.u64 	%r433, %rd634;
	sub.s32 	%r6103, %r433, %r432;
	and.b32  	%r53, %r3, 3;
	setp.lt.u32 	%p7, %r50, 3;
	mov.b64 	%rd1876, 0;
	@%p7 bra 	$L__BB5_50;
	and.b32  	%r54, %r3, 2147483644;
	mov.b32 	%r6102, 0;
	mov.b64 	%rd1876, 0;
$L__BB5_49:
	mul.hi.u32 	%r435, %r6103, -1131474031;
	shr.u32 	%r436, %r435, 15;
	mul.lo.s32 	%r437, %r436, 44488;
	sub.s32 	%r438, %r6103, %r437;
	mul.lo.s32 	%r439, %r438, 48271;
	mul.lo.s32 	%r440, %r436, 3399;
	setp.lt.u32 	%p8, %r439, %r440;
	xor.b32  	%r441, %r440, 2147483647;
	neg.s32 	%r442, %r440;
	selp.b32 	%r443, %r441, %r442, %p8;
	add.s32 	%r444, %r443, %r439;
	add.s32 	%r445, %r444, -1;
	cvt.rn.f64.u32 	%fd1, %r445;
	div.rn.f64 	%fd2, %fd1, 0d41DFFFFFFF800000;
	mul.hi.u32 	%r446, %r444, -1131474031;
	shr.u32 	%r447, %r446, 15;
	mul.lo.s32 	%r448, %r447, 44488;
	sub.s32 	%r449, %r444, %r448;
	mul.lo.s32 	%r450, %r449, 48271;
	mul.lo.s32 	%r451, %r447, 3399;
	setp.lt.u32 	%p9, %r450, %r451;
	xor.b32  	%r452, %r451, 2147483647;
	neg.s32 	%r453, %r451;
	selp.b32 	%r454, %r452, %r453, %p9;
	add.s32 	%r455, %r454, %r450;
	add.s32 	%r456, %r455, -1;
	cvt.rn.f64.u32 	%fd3, %r456;
	div.rn.f64 	%fd4, %fd3, 0d41DFFFFFFF800000;
	mul.f64 	%fd5, %fd4, %fd4;
	fma.rn.f64 	%fd6, %fd2, %fd2, %fd5;
	setp.le.f64 	%p10, %fd6, 0d3FF0000000000000;
	selp.u64 	%rd642, 1, 0, %p10;
	add.s64 	%rd643, %rd1876, %rd642;
	mul.hi.u32 	%r457, %r455, -1131474031;
	shr.u32 	%r458, %r457, 15;
	mul.lo.s32 	%r459, %r458, 44488;
	sub.s32 	%r460, %r455, %r459;
	mul.lo.s32 	%r461, %r460, 48271;
	mul.lo.s32 	%r462, %r458, 3399;
	setp.lt.u32 	%p11, %r461, %r462;
	xor.b32  	%r463, %r462, 2147483647;
	neg.s32 	%r464, %r462;
	selp.b32 	%r465, %r463, %r464, %p11;
	add.s32 	%r466, %r465, %r461;
	add.s32 	%r467, %r466, -1;
	cvt.rn.f64.u32 	%fd7, %r467;
	div.rn.f64 	%fd8, %fd7, 0d41DFFFFFFF800000;
	mul.hi.u32 	%r468, %r466, -1131474031;
	shr.u32 	%r469, %r468, 15;
	mul.lo.s32 	%r470, %r469, 44488;
	sub.s32 	%r471, %r466, %r470;
	mul.lo.s32 	%r472, %r471, 48271;
	mul.lo.s32 	%r473, %r469, 3399;
	setp.lt.u32 	%p12, %r472, %r473;
	xor.b32  	%r474, %r473, 2147483647;
	neg.s32 	%r475, %r473;
	selp.b32 	%r476, %r474, %r475, %p12;
	add.s32 	%r477, %r476, %r472;
	add.s32 	%r478, %r477, -1;
	cvt.rn.f64.u32 	%fd9, %r478;
	div.rn.f64 	%fd10, %fd9, 0d41DFFFFFFF800000;
	mul.f64 	%fd11, %fd10, %fd10;
	fma.rn.f64 	%fd12, %fd8, %fd8, %fd11;
	setp.le.f64 	%p13, %fd12, 0d3FF0000000000000;
	selp.u64 	%rd644, 1, 0, %p13;
	add.s64 	%rd645, %rd643, %rd644;
	mul.hi.u32 	%r479, %r477, -1131474031;
	shr.u32 	%r480, %r479, 15;
	mul.lo.s32 	%r481, %r480, 44488;
	sub.s32 	%r482, %r477, %r481;
	mul.lo.s32 	%r483, %r482, 48271;
	mul.lo.s32 	%r484, %r480, 3399;
	setp.lt.u32 	%p14, %r483, %r484;
	xor.b32  	%r485, %r484, 2147483647;
	neg.s32 	%r486, %r484;
	selp.b32 	%r487, %r485, %r486, %p14;
	add.s32 	%r488, %r487, %r483;
	add.s32 	%r489, %r488, -1;
	cvt.rn.f64.u32 	%fd13, %r489;
	div.rn.f64 	%fd14, %fd13, 0d41DFFFFFFF800000;
	mul.hi.u32 	%r490, %r488, -1131474031;
	shr.u32 	%r491, %r490, 15;
	mul.lo.s32 	%r492, %r491, 44488;
	sub.s32 	%r493, %r488, %r492;
	mul.lo.s32 	%r494, %r493, 48271;
	mul.lo.s32 	%r495, %r491, 3399;
	setp.lt.u32 	%p15, %r494, %r495;
	xor.b32  	%r496, %r495, 2147483647;
	neg.s32 	%r497, %r495;
	selp.b32 	%r498, %r496, %r497, %p15;
	add.s32 	%r499, %r498, %r494;
	add.s32 	%r500, %r499, -1;
	cvt.rn.f64.u32 	%fd15, %r500;
	div.rn.f64 	%fd16, %fd15, 0d41DFFFFFFF800000;
	mul.f64 	%fd17, %fd16, %fd16;
	fma.rn.f64 	%fd18, %fd14, %fd14, %fd17;
	setp.le.f64 	%p16, %fd18, 0d3FF0000000000000;
	selp.u64 	%rd646, 1, 0, %p16;
	add.s64 	%rd647, %rd645, %rd646;
	mul.hi.u32 	%r501, %r499, -1131474031;
	shr.u32 	%r502, %r501, 15;
	mul.lo.s32 	%r503, %r502, 44488;
	sub.s32 	%r504, %r499, %r503;
	mul.lo.s32 	%r505, %r504, 48271;
	mul.lo.s32 	%r506, %r502, 3399;
	setp.lt.u32 	%p17, %r505, %r506;
	xor.b32  	%r507, %r506, 2147483647;
	neg.s32 	%r508, %r506;
	selp.b32 	%r509, %r507, %r508, %p17;
	add.s32 	%r510, %r509, %r505;
	add.s32 	%r511, %r510, -1;
	cvt.rn.f64.u32 	%fd19, %r511;
	div.rn.f64 	%fd20, %fd19, 0d41DFFFFFFF800000;
	mul.hi.u32 	%r512, %r510, -1131474031;
	shr.u32 	%r513, %r512, 15;
	mul.lo.s32 	%r514, %r513, 44488;
	sub.s32 	%r515, %r510, %r514;
	mul.lo.s32 	%r516, %r515, 48271;
	mul.lo.s32 	%r517, %r513, 3399;
	setp.lt.u32 	%p18, %r516, %r517;
	xor.b32  	%r518, %r517, 2147483647;
	neg.s32 	%r519, %r517;
	selp.b32 	%r520, %r518, %r519, %p18;
	add.s32 	%r6103, %r520, %r516;
	add.s32 	%r521, %r6103, -1;
	cvt.rn.f64.u32 	%fd21, %r521;
	div.rn.f64 	%fd22, %fd21, 0d41DFFFFFFF800000;
	mul.f64 	%fd23, %fd22, %fd22;
	fma.rn.f64 	%fd24, %fd20, %fd20, %fd23;
	setp.le.f64 	%p19, %fd24, 0d3FF0000000000000;
	selp.u64 	%rd648, 1, 0, %p19;
	add.s64 	%rd1876, %rd647, %rd648;
	add.s32 	%r6102, %r6102, 4;
	setp.ne.s32 	%p20, %r6102, %r54;
	@%p20 bra 	$L__BB5_49;
$L__BB5_50:
	setp.eq.s32 	%p21, %r53, 0;
	@%p21 bra 	$L__BB5_54;
	mul.hi.u32 	%r522, %r6103, -1131474031;
	shr.u32 	%r523, %r522, 15;
	mul.lo.s32 	%r524, %r523, 44488;
	sub.s32 	%r525, %r6103, %r524;
	mul.lo.s32 	%r526, %r525, 48271;
	mul.lo.s32 	%r527, %r523, 3399;
	setp.lt.u32 	%p22, %r526, %r527;
	xor.b32  	%r528, %r527, 2147483647;
	neg.s32 	%r529, %r527;
	selp.b32 	%r530, %r528, %r529, %p22;
	add.s32 	%r531, %r530, %r526;
	add.s32 	%r532, %r531, -1;
	cvt.rn.f64.u32 	%fd25, %r532;
	div.rn.f64 	%fd26, %fd25, 0d41DFFFFFFF800000;
	mul.hi.u32 	%r533, %r531, -1131474031;
	shr.u32 	%r534, %r533, 15;
	mul.lo.s32 	%r535, %r534, 44488;
	sub.s32 	%r536, %r531, %r535;
	mul.lo.s32 	%r537, %r536, 48271;
	mul.lo.s32 	%r538, %r534, 3399;
	setp.lt.u32 	%p23, %r537, %r538;
	xor.b32  	%r539, %r538, 2147483647;
	neg.s32 	%r540, %r538;
	selp.b32 	%r541, %r539, %r540, %p23;
	add.s32 	%r60, %r541, %r537;
	add.s32 	%r542, %r60, -1;
	cvt.rn.f64.u32 	%fd27, %r542;
	div.rn.f64 	%fd28, %fd27, 0d41DFFFFFFF800000;
	mul.f64 	%fd29, %fd28, %fd28;
	fma.rn.f64 	%fd30, %fd26, %fd26, %fd29;
	setp.le.f64 	%p24, %fd30, 0d3FF0000000000000;
	selp.u64 	%rd649, 1, 0, %p24;
	add.s64 	%rd1876, %rd1876, %rd649;
	setp.eq.s32 	%p25, %r53, 1;
	@%p25 bra 	$L__BB5_54;
	mul.hi.u32 	%r543, %r60, -1131474031;
	shr.u32 	%r544, %r543, 15;
	mul.lo.s32 	%r545, %r544, 44488;
	sub.s32 	%r546, %r60, %r545;
	mul.lo.s32 	%r547, %r546, 48271;
	mul.lo.s32 	%r548, %r544, 3399;
	setp.lt.u32 	%p26, %r547, %r548;
	xor.b32  	%r549, %r548, 2147483647;
	neg.s32 	%r550, %r548;
	selp.b32 	%r551, %r549, %r550, %p26;
	add.s32 	%r552, %r551, %r547;
	add.s32 	%r553, %r552, -1;
	cvt.rn.f64.u32 	%fd31, %r553;
	div.rn.f64 	%fd32, %fd31, 0d41DFFFFFFF800000;
	mul.hi.u32 	%r554, %r552, -1131474031;
	shr.u32 	%r555, %r554, 15;
	mul.lo.s32 	%r556, %r555, 44488;
	sub.s32 	%r557, %r552, %r556;
	mul.lo.s32 	%r558, %r557, 48271;
	mul.lo.s32 	%r559, %r555, 3399;
	setp.lt.u32 	%p27, %r558, %r559;
	xor.b32  	%r560, %r559, 2147483647;
	neg.s32 	%r561, %r559;
	selp.b32 	%r562, %r560, %r561, %p27;
	add.s32 	%r61, %r562, %r558;
	add.s32 	%r563, %r61, -1;
	cvt.rn.f64.u32 	%fd33, %r563;
	div.rn.f64 	%fd34, %fd33, 0d41DFFFFFFF800000;
	mul.f64 	%fd35, %fd34, %fd34;
	fma.rn.f64 	%fd36, %fd32, %fd32, %fd35;
	setp.le.f64 	%p28, %fd36, 0d3FF0000000000000;
	selp.u64 	%rd650, 1, 0, %p28;
	add.s64 	%rd1876, %rd1876, %rd650;
	setp.eq.s32 	%p29, %r53, 2;
	@%p29 bra 	$L__BB5_54;
	mul.hi.u32 	%r564, %r61, -1131474031;
	shr.u32 	%r565, %r564, 15;
	mul.lo.s32 	%r566, %r565, 44488;
	sub.s32 	%r567, %r61, %r566;
	mul.lo.s32 	%r568, %r567, 48271;
	mul.lo.s32 	%r569, %r565, 3399;
	setp.lt.u32 	%p30, %r568, %r569;
	xor.b32  	%r570, %r569, 2147483647;
	neg.s32 	%r571, %r569;
	selp.b32 	%r572, %r570, %r571, %p30;
	add.s32 	%r573, %r572, %r568;
	add.s32 	%r574, %r573, -1;
	cvt.rn.f64.u32 	%fd37, %r574;
	div.rn.f64 	%fd38, %fd37, 0d41DFFFFFFF800000;
	mul.hi.u32 	%r575, %r573, -1131474031;
	shr.u32 	%r576, %r575, 15;
	mul.lo.s32 	%r577, %r576, 44488;
	sub.s32 	%r578, %r573, %r577;
	mul.lo.s32 	%r579, %r578, 48271;
	mul.lo.s32 	%r580, %r576, 3399;
	setp.lt.u32 	%p31, %r579, %r580;
	xor.b32  	%r581, %r580, 2147483647;
	neg.s32 	%r582, %r580;
	selp.b32 	%r583, %r581, %r582, %p31;
	add.s32 	%r584, %r583, %r579;
	add.s32 	%r585, %r584, -1;
	cvt.rn.f64.u32 	%fd39, %r585;
	div.rn.f64 	%fd40, %fd39, 0d41DFFFFFFF800000;
	mul.f64 	%fd41, %fd40, %fd40;
	fma.rn.f64 	%fd42, %fd38, %fd38, %fd41;
	setp.le.f64 	%p32, %fd42, 0d3FF0000000000000;
	selp.u64 	%rd651, 1, 0, %p32;
	add.s64 	%rd1876, %rd1876, %rd651;
$L__BB5_54:
	cvt.u32.u64 	%r62, %rd1876;
	shl.b32 	%r63, %r3, 9;
	add.s32 	%r64, %r51, %r63;
	setp.eq.s32 	%p33, %r64, 0;
	mov.b64 	%rd1880, 1;
	@%p33 bra 	$L__BB5_59;
	cvt.s64.s32 	%rd1878, %r64;
	mov.b64 	%rd1879, 48271;
	mov.b64 	%rd1880, 1;
$L__BB5_56:
	and.b64  	%rd655, %rd1878, 1;
	setp.eq.b64 	%p34, %rd655, 1;
	not.pred 	%p35, %p34;
	@%p35 bra 	$L__BB5_58;
	mul.lo.s64 	%rd656, %rd1880, %rd1879;
	mul.hi.u64 	%rd657, %rd656, 8589934597;
	sub.s64 	%rd658, %rd656, %rd657;
	shr.u64 	%rd659, %rd658, 1;
	add.s64 	%rd660, %rd659, %rd657;
	shr.u64 	%rd661, %rd660, 30;
	mul.lo.s64 	%rd662, %rd661, 2147483647;
	sub.s64 	%rd1880, %rd656, %rd662;
$L__BB5_58:
	shr.u64 	%rd62, %rd1878, 1;
	mul.lo.s64 	%rd663, %rd1879, %rd1879;
	mul.hi.u64 	%rd664, %rd663, -9223372032559808509;
	shr.u64 	%rd665, %rd664, 30;
	mul.lo.s64 	%rd666, %rd665, 2147483647;
	sub.s64 	%rd1879, %rd663, %rd666;
	setp.gt.u64 	%p36, %rd1878, 1;
	mov.u64 	%rd1878, %rd62;
	@%p36 bra 	$L__BB5_56;
$L__BB5_59:
	setp.lt.u32 	%p37, %r50, 3;
	mul.lo.s64 	%rd669, %rd1880, %rd38;
	mul.hi.u64 	%rd670, %rd669, 8589934597;
	sub.s64 	%rd671, %rd669, %rd670;
	shr.u64 	%rd672, %rd671, 1;
	add.s64 	%rd673, %rd672, %rd670;
	shr.u64 	%rd674, %rd673, 30;
	cvt.u32.u64 	%r586, %rd674;
	mov.b64 	%rd675, 2147483647;
	cvt.u32.u64 	%r587, %rd675;
	mul.lo.s32 	%r588, %r586, %r587;
	cvt.u32.u64 	%r589, %rd669;
	sub.s32 	%r6106, %r589, %r588;
	mov.b64 	%rd1885, 0;
	@%p37 bra 	$L__BB5_62;
	and.b32  	%r66, %r3, 2147483644;
	mov.b32 	%r6105, 0;
	mov.b64 	%rd1885, 0;
$L__BB5_61:
	mul.hi.u32 	%r591, %r6106, -1131474031;
	shr.u32 	%r592, %r591, 15;
	mul.lo.s32 	%r593, %r592, 44488;
	sub.s32 	%r594, %r6106, %r593;
	mul.lo.s32 	%r595, %r594, 48271;
	mul.lo.s32 	%r596, %r592, 3399;
	setp.lt.u32 	%p38, %r595, %r596;
	xor.b32  	%r597, %r596, 2147483647;
	neg.s32 	%r598, %r596;
	selp.b32 	%r599, %r597, %r598, %p38;
	add.s32 	%r600, %r599, %r595;
	add.s32 	%r601, %r600, -1;
	cvt.rn.f64.u32 	%fd43, %r601;
	div.rn.f64 	%fd44, %fd43, 0d41DFFFFFFF800000;
	mul.hi.u32 	%r602, %r600, -1131474031;
	shr.u32 	%r603, %r602, 15;
	mul.lo.s32 	%r604, %r603, 44488;
	sub.s32 	%r605, %r600, %r604;
	mul.lo.s32 	%r606, %r605, 48271;
	mul.lo.s32 	%r607, %r603, 3399;
	setp.lt.u32 	%p39, %r606, %r607;
	xor.b32  	%r608, %r607, 2147483647;
	neg.s32 	%r609, %r607;
	selp.b32 	%r610, %r608, %r609, %p39;
	add.s32 	%r611, %r610, %r606;
	add.s32 	%r612, %r611, -1;
	cvt.rn.f64.u32 	%fd45, %r612;
	div.rn.f64 	%fd46, %fd45, 0d41DFFFFFFF800000;
	mul.f64 	%fd47, %fd46, %fd46;
	fma.rn.f64 	%fd48, %fd44, %fd44, %fd47;
	setp.le.f64 	%p40, %fd48, 0d3FF0000000000000;
	selp.u64 	%rd677, 1, 0, %p40;
	add.s64 	%rd678, %rd1885, %rd677;
	mul.hi.u32 	%r613, %r611, -1131474031;
	shr.u32 	%r614, %r613, 15;
	mul.lo.s32 	%r615, %r614, 44488;
	sub.s32 	%r616, %r611, %r615;
	mul.lo.s32 	%r617, %r616, 48271;
	mul.lo.s32 	%r618, %r614, 3399;
	setp.lt.u32 	%p41, %r617, %r618;
	xor.b32  	%r619, %r618, 2147483647;
	neg.s32 	%r620, %r618;
	selp.b32 	%r621, %r619, %r620, %p41;
	add.s32 	%r622, %r621, %r617;
	add.s32 	%r623, %r622, -1;
	cvt.rn.f64.u32 	%fd49, %r623;
	div.rn.f64 	%fd50, %fd49, 0d41DFFFFFFF800000;
	mul.hi.u32 	%r624, %r622, -1131474031;
	shr.u32 	%r625, %r624, 15;
	mul.lo.s32 	%r626, %r625, 44488;
	sub.s32 	%r627, %r622, %r626;
	mul.lo.s32 	%r628, %r627, 48271;
	mul.lo.s32 	%r629, %r625, 3399;
	setp.lt.u32 	%p42, %r628, %r629;
	xor.b32  	%r630, %r629, 2147483647;
	neg.s32 	%r631, %r629;
	selp.b32 	%r632, %r630, %r631, %p42;
	add.s32 	%r633, %r632, %r628;
	add.s32 	%r634, %r633, -1;
	cvt.rn.f64.u32 	%fd51, %r634;
	div.rn.f64 	%fd52, %fd51, 0d41DFFFFFFF800000;
	mul.f64 	%fd53, %fd52, %fd52;
	fma.rn.f64 	%fd54, %fd50, %fd50, %fd53;
	setp.le.f64 	%p43, %fd54, 0d3FF0000000000000;
	selp.u64 	%rd679, 1, 0, %p43;
	add.s64 	%rd680, %rd678, %rd679;
	mul.hi.u32 	%r635, %r633, -1131474031;
	shr.u32 	%r636, %r635, 15;
	mul.lo.s32 	%r637, %r636, 44488;
	sub.s32 	%r638, %r633, %r637;
	mul.lo.s32 	%r639, %r638, 48271;
	mul.lo.s32 	%r640, %r636, 3399;
	setp.lt.u32 	%p44, %r639, %r640;
	xor.b32  	%r641, %r640, 2147483647;
	neg.s32 	%r642, %r640;
	selp.b32 	%r643, %r641, %r642, %p44;
	add.s32 	%r644, %r643, %r639;
	add.s32 	%r645, %r644, -1;
	cvt.rn.f64.u32 	%fd55, %r645;
	div.rn.f64 	%fd56, %fd55, 0d41DFFFFFFF800000;
	mul.hi.u32 	%r646, %r644, -1131474031;
	shr.u32 	%r647, %r646, 15;
	mul.lo.s32 	%r648, %r647, 44488;
	sub.s32 	%r649, %r644, %r648;
	mul.lo.s32 	%r650, %r649, 48271;
	mul.lo.s32 	%r651, %r647, 3399;
	setp.lt.u32 	%p45, %r650, %r651;
	xor.b32  	%r652, %r651, 2147483647;
	neg.s32 	%r653, %r651;
	selp.b32 	%r654, %r652, %r653, %p45;
	add.s32 	%r655, %r654, %r650;
	add.s32 	%r656, %r655, -1;
	cvt.rn.f64.u32 	%fd57, %r656;
	div.rn.f64 	%fd58, %fd57, 0d41DFFFFFFF800000;
	mul.f64 	%fd59, %fd58, %fd58;
	fma.rn.f64 	%fd60, %fd56, %fd56, %fd59;
	setp.le.f64 	%p46, %fd60, 0d3FF0000000000000;
	selp.u64 	%rd681, 1, 0, %p46;
	add.s64 	%rd682, %rd680, %rd681;
	mul.hi.u32 	%r657, %r655, -1131474031;
	shr.u32 	%r658, %r657, 15;
	mul.lo.s32 	%r659, %r658, 44488;
	sub.s32 	%r660, %r655, %r659;
	mul.lo.s32 	%r661, %r660, 48271;
	mul.lo.s32 	%r662, %r658, 3399;
	setp.lt.u32 	%p47, %r661, %r662;
	xor.b32  	%r663, %r662, 2147483647;
	neg.s32 	%r664, %r662;
	selp.b32 	%r665, %r663, %r664, %p47;
	add.s32 	%r666, %r665, %r661;
	add.s32 	%r667, %r666, -1;
	cvt.rn.f64.u32 	%fd61, %r667;
	div.rn.f64 	%fd62, %fd61, 0d41DFFFFFFF800000;
	mul.hi.u32 	%r668, %r666, -1131474031;
	shr.u32 	%r669, %r668, 15;
	mul.lo.s32 	%r670, %r669, 44488;
	sub.s32 	%r671, %r666, %r670;
	mul.lo.s32 	%r672, %r671, 48271;
	mul.lo.s32 	%r673, %r669, 3399;
	setp.lt.u32 	%p48, %r672, %r673;
	xor.b32  	%r674, %r673, 2147483647;
	neg.s32 	%r675, %r673;
	selp.b32 	%r676, %r674, %r675, %p48;
	add.s32 	%r6106, %r676, %r672;
	add.s32 	%r677, %r6106, -1;
	cvt.rn.f64.u32 	%fd63, %r677;
	div.rn.f64 	%fd64, %fd63, 0d41DFFFFFFF800000;
	mul.f64 	%fd65, %fd64, %fd64;
	fma.rn.f64 	%fd66, %fd62, %fd62, %fd65;
	setp.le.f64 	%p49, %fd66, 0d3FF0000000000000;
	selp.u64 	%rd683, 1, 0, %p49;
	add.s64 	%rd1885, %rd682, %rd683;
	add.s32 	%r6105, %r6105, 4;
	setp.ne.s32 	%p50, %r6105, %r66;
	@%p50 bra 	$L__BB5_61;
$L__BB5_62:
	setp.eq.s32 	%p51, %r53, 0;
	@%p51 bra 	$L__BB5_66;
	mul.hi.u32 	%r678, %r6106, -1131474031;
	shr.u32 	%r679, %r678, 15;
	mul.lo.s32 	%r680, %r679, 44488;
	sub.s32 	%r681, %r6106, %r680;
	mul.lo.s32 	%r682, %r681, 48271;
	mul.lo.s32 	%r683, %r679, 3399;
	setp.lt.u32 	%p52, %r682, %r683;
	xor.b32  	%r684, %r683, 2147483647;
	neg.s32 	%r685, %r683;
	selp.b32 	%r686, %r684, %r685, %p52;
	add.s32 	%r687, %r686, %r682;
	add.s32 	%r688, %r687, -1;
	cvt.rn.f64.u32 	%fd67, %r688;
	div.rn.f64 	%fd68, %fd67, 0d41DFFFFFFF800000;
	mul.hi.u32 	%r689, %r687, -1131474031;
	shr.u32 	%r690, %r689, 15;
	mul.lo.s32 	%r691, %r690, 44488;
	sub.s32 	%r692, %r687, %r691;
	mul.lo.s32 	%r693, %r692, 48271;
	mul.lo.s32 	%r694, %r690, 3399;
	setp.lt.u32 	%p53, %r693, %r694;
	xor.b32  	%r695, %r694, 2147483647;
	neg.s32 	%r696, %r694;
	selp.b32 	%r697, %r695, %r696, %p53;
	add.s32 	%r72, %r697, %r693;
	add.s32 	%r698, %r72, -1;
	cvt.rn.f64.u32 	%fd69, %r698;
	div.rn.f64 	%fd70, %fd69, 0d41DFFFFFFF800000;
	mul.f64 	%fd71, %fd70, %fd70;
	fma.rn.f64 	%fd72, %fd68, %fd68, %fd71;
	setp.le.f64 	%p54, %fd72, 0d3FF0000000000000;
	selp.u64 	%rd684, 1, 0, %p54;
	add.s64 	%rd1885, %rd1885, %rd684;
	setp.eq.s32 	%p55, %r53, 1;
	@%p55 bra 	$L__BB5_66;
	mul.hi.u32 	%r699, %r72, -1131474031;
	shr.u32 	%r700, %r699, 15;
	mul.lo.s32 	%r701, %r700, 44488;
	sub.s32 	%r702, %r72, %r701;
	mul.lo.s32 	%r703, %r702, 48271;
	mul.lo.s32 	%r704, %r700, 3399;
	setp.lt.u32 	%p56, %r703, %r704;
	xor.b32  	%r705, %r704, 2147483647;
	neg.s32 	%r706, %r704;
	selp.b32 	%r707, %r705, %r706, %p56;
	add.s32 	%r708, %r707, %r703;
	add.s32 	%r709, %r708, -1;
	cvt.rn.f64.u32 	%fd73, %r709;
	div.rn.f64 	%fd74, %fd73, 0d41DFFFFFFF800000;
	mul.hi.u32 	%r710, %r708, -1131474031;
	shr.u32 	%r711, %r710, 15;
	mul.lo.s32 	%r712, %r711, 44488;
	sub.s32 	%r713, %r708, %r712;
	mul.lo.s32 	%r714, %r713, 48271;
	mul.lo.s32 	%r715, %r711, 3399;
	setp.lt.u32 	%p57, %r714, %r715;
	xor.b32  	%r716, %r715, 2147483647;
	neg.s32 	%r717, %r715;
	selp.b32 	%r718, %r716, %r717, %p57;
	add.s32 	%r73, %r718, %r714;
	add.s32 	%r719, %r73, -1;
	cvt.rn.f64.u32 	%fd75, %r719;
	div.rn.f64 	%fd76, %fd75, 0d41DFFFFFFF800000;
	mul.f64 	%fd77, %fd76, %fd76;
	fma.rn.f64 	%fd78, %fd74, %fd74, %fd77;
	setp.le.f64 	%p58, %fd78, 0d3FF0000000000000;
	selp.u64 	%rd685, 1, 0, %p58;
	add.s64 	%rd1885, %rd1885, %rd685;
	setp.eq.s32 	%p59, %r53, 2;
	@%p59 bra 	$L__BB5_66;
	mul.hi.u32 	%r720, %r73, -1131474031;
	shr.u32 	%r721, %r720, 15;
	mul.lo.s32 	%r722, %r721, 44488;
	sub.s32 	%r723, %r73, %r722;
	mul.lo.s32 	%r724, %r723, 48271;
	mul.lo.s32 	%r725, %r721, 3399;
	setp.lt.u32 	%p60, %r724, %r725;
	xor.b32  	%r726, %r725, 2147483647;
	neg.s32 	%r727, %r725;
	selp.b32 	%r728, %r726, %r727, %p60;
	add.s32 	%r729, %r728, %r724;
	add.s32 	%r730, %r729, -1;
	cvt.rn.f64.u32 	%fd79, %r730;
	div.rn.f64 	%fd80, %fd79, 0d41DFFFFFFF800000;
	mul.hi.u32 	%r731, %r729, -1131474031;
	shr.u32 	%r732, %r731, 15;
	mul.lo.s32 	%r733, %r732, 44488;
	sub.s32 	%r734, %r729, %r733;
	mul.lo.s32 	%r735, %r734, 48271;
	mul.lo.s32 	%r736, %r732, 3399;
	setp.lt.u32 	%p61, %r735, %r736;
	xor.b32  	%r737, %r736, 2147483647;
	neg.s32 	%r738, %r736;
	selp.b32 	%r739, %r737, %r738, %p61;
	add.s32 	%r740, %r739, %r735;
	add.s32 	%r741, %r740, -1;
	cvt.rn.f64.u32 	%fd81, %r741;
	div.rn.f64 	%fd82, %fd81, 0d41DFFFFFFF800000;
	mul.f64 	%fd83, %fd82, %fd82;
	fma.rn.f64 	%fd84, %fd80, %fd80, %fd83;
	setp.le.f64 	%p62, %fd84, 0d3FF0000000000000;
	selp.u64 	%rd686, 1, 0, %p62;
	add.s64 	%rd1885, %rd1885, %rd686;
$L__BB5_66:
	cvt.u32.u64 	%r74, %rd1885;
	shl.b32 	%r75, %r3, 10;
	add.s32 	%r76, %r75, %r51;
	setp.eq.s32 	%p63, %r76, 0;
	mov.b64 	%rd1889, 1;
	@%p63 bra 	$L__BB5_71;
	cvt.s64.s32 	%rd1887, %r76;
	mov.b64 	%rd1888, 48271;
	mov.b64 	%rd1889, 1;
$L__BB5_68:
	and.b64  	%rd690, %rd1887, 1;
	setp.eq.b64 	%p64, %rd690, 1;
	not.pred 	%p65, %p64;
	@%p65 bra 	$L__BB5_70;
	mul.lo.s64 	%rd691, %rd1889, %rd1888;
	mul.hi.u64 	%rd692, %rd691, 8589934597;
	sub.s64 	%rd693, %rd691, %rd692;
	shr.u64 	%rd694, %rd693, 1;
	add.s64 	%rd695, %rd694, %rd692;
	shr.u64 	%rd696, %rd695, 30;
	mul.lo.s64 	%rd697, %rd696, 2147483647;
	sub.s64 	%rd1889, %rd691, %rd697;
$L__BB5_70:
	shr.u64 	%rd79, %rd1887, 1;
	mul.lo.s64 	%rd698, %rd1888, %rd1888;
	mul.hi.u64 	%rd699, %rd698, -9223372032559808509;
	shr.u64 	%rd700, %rd699, 30;
	mul.lo.s64 	%rd701, %rd700, 2147483647;
	sub.s64 	%rd1888, %rd698, %rd701;
	setp.gt.u64 	%p66, %rd1887, 1;
	mov.u64 	%rd1887, %rd79;
	@%p66 bra 	$L__BB5_68;
$L__BB5_71:
	setp.lt.u32 	%p67, %r50, 3;
	mul.lo.s64 	%rd704, %rd1889, %rd38;
	mul.hi.u64 	%rd705, %rd704, 8589934597;
	sub.s64 	%rd706, %rd704, %rd705;
	shr.u64 	%rd707, %rd706, 1;
	add.s64 	%rd708, %rd707, %rd705;
	shr.u64 	%rd709, %rd708, 30;
	cvt.u32.u64 	%r742, %rd709;
	mov.b64 	%rd710, 2147483647;
	cvt.u32.u64 	%r743, %rd710;
	mul.lo.s32 	%r744, %r742, %r743;
	cvt.u32.u64 	%r745, %rd704;
	sub.s32 	%r6109, %r745, %r744;
	mov.b64 	%rd1894, 0;
	@%p67 bra 	$L__BB5_74;
	and.b32  	%r78, %r3, 2147483644;
	mov.b32 	%r6108, 0;
	mov.b64 	%rd1894, 0;
$L__BB5_73:
	mul.hi.u32 	%r747, %r6109, -1131474031;
	shr.u32 	%r748, %r747, 15;
	mul.lo.s32 	%r749, %r748, 44488;
	sub.s32 	%r750, %r6109, %r749;
	mul.lo.s32 	%r751, %r750, 48271;
	mul.lo.s32 	%r752, %r748, 3399;
	setp.lt.u32 	%p68, %r751, %r752;
	xor.b32  	%r753, %r752, 2147483647;
	neg.s32 	%r754, %r752;
	selp.b32 	%r755, %r753, %r754, %p68;
	add.s32 	%r756, %r755, %r751;
	add.s32 	%r757, %r756, -1;
	cvt.rn.f64.u32 	%fd85, %r757;
	div.rn.f64 	%fd86, %fd85, 0d41DFFFFFFF800000;
	mul.hi.u32 	%r758, %r756, -1131474031;
	shr.u32 	%r759, %r758, 15;
	mul.lo.s32 	%r760, %r759, 44488;
	sub.s32 	%r761, %r756, %r760;
	mul.lo.s32 	%r762, %r761, 48271;
	mul.lo.s32 	%r763, %r759, 3399;
	setp.lt.u32 	%p69, %r762, %r763;
	xor.b32  	%r764, %r763, 2147483647;
	neg.s32 	%r765, %r763;
	selp.b32 	%r766, %r764, %r765, %p69;
	add.s32 	%r767, %r766, %r762;
	add.s32 	%r768, %r767, -1;
	cvt.rn.f64.u32 	%fd87, %r768;
	div.rn.f64 	%fd88, %fd87, 0d41DFFFFFFF800000;
	mul.f64 	%fd89, %fd88, %fd88;
	fma.rn.f64 	%fd90, %fd86, %fd86, %fd89;
	setp.le.f64 	%p70, %fd90, 0d3FF0000000000000;
	selp.u64 	%rd712, 1, 0, %p70;
	add.s64 	%rd713, %rd1894, %rd712;
	mul.hi.u32 	%r769, %r767, -1131474031;
	shr.u32 	%r770, %r769, 15;
	mul.lo.s32 	%r771, %r770, 44488;
	sub.s32 	%r772, %r767, %r771;
	mul.lo.s32 	%r773, %r772, 48271;
	mul.lo.s32 	%r774, %r770, 3399;
	setp.lt.u32 	%p71, %r773, %r774;
	xor.b32  	%r775, %r774, 2147483647;
	neg.s32 	%r776, %r774;
	selp.b32 	%r777, %r775, %r776, %p71;
	add.s32 	%r778, %r777, %r773;
	add.s32 	%r779, %r778, -1;
	cvt.rn.f64.u32 	%fd91, %r779;
	div.rn.f64 	%fd92, %fd91, 0d41DFFFFFFF800000;
	mul.hi.u32 	%r780, %r778, -1131474031;
	shr.u32 	%r781, %r780, 15;
	mul.lo.s32 	%r782, %r781, 44488;
	sub.s32 	%r783, %r778, %r782;
	mul.lo.s32 	%r784, %r783, 48271;
	mul.lo.s32 	%r785, %r781, 3399;
	setp.lt.u32 	%p72, %r784, %r785;
	xor.b32  	%r786, %r785, 2147483647;
	neg.s32 	%r787, %r785;
	selp.b32 	%r788, %r786, %r787, %p72;
	add.s32 	%r789, %r788, %r784;
	add.s32 	%r790, %r789, -1;
	cvt.rn.f64.u32 	%fd93, %r790;
	div.rn.f64 	%fd94, %fd93, 0d41DFFFFFFF800000;
	mul.f64 	%fd95, %fd94, %fd94;
	fma.rn.f64 	%fd96, %fd92, %fd92, %fd95;
	setp.le.f64 	%p73, %fd96, 0d3FF0000000000000;
	selp.u64 	%rd714, 1, 0, %p73;
	add.s64 	%rd715, %rd713, %rd714;
	mul.hi.u32 	%r791, %r789, -1131474031;
	shr.u32 	%r792, %r791, 15;
	mul.lo.s32 	%r793, %r792, 44488;
	sub.s32 	%r794, %r789, %r793;
	mul.lo.s32 	%r795, %r794, 48271;
	mul.lo.s32 	%r796, %r792, 3399;
	setp.lt.u32 	%p74, %r795, %r796;
	xor.b32  	%r797, %r796, 2147483647;
	neg.s32 	%r798, %r796;
	selp.b32 	%r799, %r797, %r798, %p74;
	add.s32 	%r800, %r799, %r795;
	add.s32 	%r801, %r800, -1;
	cvt.rn.f64.u32 	%fd97, %r801;
	div.rn.f64 	%fd98, %fd97, 0d41DFFFFFFF800000;
	mul.hi.u32 	%r802, %r800, -1131474031;
	shr.u32 	%r803, %r802, 15;
	mul.lo.s32 	%r804, %r803, 44488;
	sub.s32 	%r805, %r800, %r804;
	mul.lo.s32 	%r806, %r805, 48271;
	mul.lo.s32 	%r807, %r803, 3399;
	setp.lt.u32 	%p75, %r806, %r807;
	xor.b32  	%r808, %r807, 2147483647;
	neg.s32 	%r809, %r807;
	selp.b32 	%r810, %r808, %r809, %p75;
	add.s32 	%r811, %r810, %r806;
	add.s32 	%r812, %r811, -1;
	cvt.rn.f64.u32 	%fd99, %r812;
	div.rn.f64 	%fd100, %fd99, 0d41DFFFFFFF800000;
	mul.f64 	%fd101, %fd100, %fd100;
	fma.rn.f64 	%fd102, %fd98, %fd98, %fd101;
	setp.le.f64 	%p76, %fd102, 0d3FF0000000000000;
	selp.u64 	%rd716, 1, 0, %p76;
	add.s64 	%rd717, %rd715, %rd716;
	mul.hi.u32 	%r813, %r811, -1131474031;
	shr.u32 	%r814, %r813, 15;
	mul.lo.s32 	%r815, %r814, 44488;
	sub.s32 	%r816, %r811, %r815;
	mul.lo.s32 	%r817, %r816, 48271;
	mul.lo.s32 	%r818, %r814, 3399;
	setp.lt.u32 	%p77, %r817, %r818;
	xor.b32  	%r819, %r818, 2147483647;
	neg.s32 	%r820, %r818;
	selp.b32 	%r821, %r819, %r820, %p77;
	add.s32 	%r822, %r821, %r817;
	add.s32 	%r823, %r822, -1;
	cvt.rn.f64.u32 	%fd103, %r823;
	div.rn.f64 	%fd104, %fd103, 0d41DFFFFFFF800000;
	mul.hi.u32 	%r824, %r822, -1131474031;
	shr.u32 	%r825, %r824, 15;
	mul.lo.s32 	%r826, %r825, 44488;
	sub.s32 	%r827, %r822, %r826;
	mul.lo.s32 	%r828, %r827, 48271;
	mul.lo.s32 	%r829, %r825, 3399;
	setp.lt.u32 	%p78, %r828, %r829;
	xor.b32  	%r830, %r829, 2147483647;
	neg.s32 	%r831, %r829;
	selp.b32 	%r832, %r830, %r831, %p78;
	add.s32 	%r6109, %r832, %r828;
	add.s32 	%r833, %r6109, -1;
	cvt.rn.f64.u32 	%fd105, %r833;
	div.rn.f64 	%fd106, %fd105, 0d41DFFFFFFF800000;
	mul.f64 	%fd107, %fd106, %fd106;
	fma.rn.f64 	%fd108, %fd104, %fd104, %fd107;
	setp.le.f64 	%p79, %fd108, 0d3FF0000000000000;
	selp.u64 	%rd718, 1, 0, %p79;
	add.s64 	%rd1894, %rd717, %rd718;
	add.s32 	%r6108, %r6108, 4;
	setp.ne.s32 	%p80, %r6108, %r78;
	@%p80 bra 	$L__BB5_73;
$L__BB5_74:
	setp.eq.s32 	%p81, %r53, 0;
	@%p81 bra 	$L__BB5_78;
	mul.hi.u32 	%r834, %r6109, -1131474031;
	shr.u32 	%r835, %r834, 15;
	mul.lo.s32 	%r836, %r835, 44488;
	sub.s32 	%r837, %r6109, %r836;
	mul.lo.s32 	%r838, %r837, 48271;
	mul.lo.s32 	%r839, %r835, 3399;
	setp.lt.u32 	%p82, %r838, %r839;
	xor.b32  	%r840, %r839, 2147483647;
	neg.s32 	%r841, %r839;
	selp.b32 	%r842, %r840, %r841, %p82;
	add.s32 	%r843, %r842, %r838;
	add.s32 	%r844, %r843, -1;
	cvt.rn.f64.u32 	%fd109, %r844;
	div.rn.f64 	%fd110, %fd109, 0d41DFFFFFFF800000;
	mul.hi.u32 	%r845, %r843, -1131474031;
	shr.u32 	%r846, %r845, 15;
	mul.lo.s32 	%r847, %r846, 44488;
	sub.s32 	%r848, %r843, %r847;
	mul.lo.s32 	%r849, %r848, 48271;
	mul.lo.s32 	%r850, %r846, 3399;
	setp.lt.u32 	%p83, %r849, %r850;
	xor.b32  	%r851, %r850, 2147483647;
	neg.s32 	%r852, %r850;
	selp.b32 	%r853, %r851, %r852, %p83;
	add.s32 	%r84, %r853, %r849;
	add.s32 	%r854, %r84, -1;
	cvt.rn.f64.u32 	%fd111, %r854;
	div.rn.f64 	%fd112, %fd111, 0d41DFFFFFFF800000;
	mul.f64 	%fd113, %fd112, %fd112;
	fma.rn.f64 	%fd114, %fd110, %fd110, %fd113;
	setp.le.f64 	%p84, %fd114, 0d3FF0000000000000;
	selp.u64 	%rd719, 1, 0, %p84;
	add.s64 	%rd1894, %rd1894, %rd719;
	setp.eq.s32 	%p85, %r53, 1;
	@%p85 bra 	$L__BB5_78;
	mul.hi.u32 	%r855, %r84, -1131474031;
	shr.u32 	%r856, %r855, 15;
	mul.lo.s32 	%r857, %r856, 44488;
	sub.s32 	%r858, %r84, %r857;
	mul.lo.s32 	%r859, %r858, 48271;
	mul.lo.s32 	%r860, %r856, 3399;
	setp.lt.u32 	%p86, %r859, %r860;
	xor.b32  	%r861, %r860, 2147483647;
	neg.s32 	%r862, %r860;
	selp.b32 	%r863, %r861, %r862, %p86;
	add.s32 	%r864, %r863, %r859;
	add.s32 	%r865, %r864, -1;
	cvt.rn.f64.u32 	%fd115, %r865;
	div.rn.f64 	%fd116, %fd115, 0d41DFFFFFFF800000;
	mul.hi.u32 	%r866, %r864, -1131474031;
	shr.u32 	%r867, %r866, 15;
	mul.lo.s32 	%r868, %r867, 44488;
	sub.s32 	%r869, %r864, %r868;
	mul.lo.s32 	%r870, %r869, 48271;
	mul.lo.s32 	%r871, %r867, 3399;
	setp.lt.u32 	%p87, %r870, %r871;
	xor.b32  	%r872, %r871, 2147483647;
	neg.s32 	%r873, %r871;
	selp.b32 	%r874, %r872, %r873, %p87;
	add.s32 	%r85, %r874, %r870;
	add.s32 	%r875, %r85, -1;
	cvt.rn.f64.u32 	%fd117, %r875;
	div.rn.f64 	%fd118, %fd117, 0d41DFFFFFFF800000;
	mul.f64 	%fd119, %fd118, %fd118;
	fma.rn.f64 	%fd120, %fd116, %fd116, %fd119;
	setp.le.f64 	%p88, %fd120, 0d3FF0000000000000;
	selp.u64 	%rd720, 1, 0, %p88;
	add.s64 	%rd1894, %rd1894, %rd720;
	setp.eq.s32 	%p89, %r53, 2;
	@%p89 bra 	$L__BB5_78;
	mul.hi.u32 	%r876, %r85, -1131474031;
	shr.u32 	%r877, %r876, 15;
	mul.lo.s32 	%r878, %r877, 44488;
	sub.s32 	%r879, %r85, %r878;
	mul.lo.s32 	%r880, %r879, 48271;
	mul.lo.s32 	%r881, %r877, 3399;
	setp.lt.u32 	%p90, %r880, %r881;
	xor.b32  	%r882, %r881, 2147483647;
	neg.s32 	%r883, %r881;
	selp.b32 	%r884, %r882, %r883, %p90;
	add.s32 	%r885, %r884, %r880;
	add.s32 	%r886, %r885, -1;
	cvt.rn.f64.u32 	%fd121, %r886;
	div.rn.f64 	%fd122, %fd121, 0d41DFFFFFFF800000;
	mul.hi.u32 	%r887, %r885, -1131474031;
	shr.u32 	%r888, %r887, 15;
	mul.lo.s32 	%r889, %r888, 44488;
	sub.s32 	%r890, %r885, %r889;
	mul.lo.s32 	%r891, %r890, 48271;
	mul.lo.s32 	%r892, %r888, 3399;
	setp.lt.u32 	%p91, %r891, %r892;
	xor.b32  	%r893, %r892, 2147483647;
	neg.s32 	%r894, %r892;
	selp.b32 	%r895, %r893, %r894, %p91;
	add.s32 	%r896, %r895, %r891;
	add.s32 	%r897, %r896, -1;
	cvt.rn.f64.u32 	%fd123, %r897;
	div.rn.f64 	%fd124, %fd123, 0d41DFFFFFFF800000;
	mul.f64 	%fd125, %fd124, %fd124;
	fma.rn.f64 	%fd126, %fd122, %fd122, %fd125;
	setp.le.f64 	%p92, %fd126, 0d3FF0000000000000;
	selp.u64 	%rd721, 1, 0, %p92;
	add.s64 	%rd1894, %rd1894, %rd721;
$L__BB5_78:
	cvt.u32.u64 	%r86, %rd1894;
	add.s32 	%r87, %r76, %r63;
	setp.eq.s32 	%p93, %r87, 0;
	mov.b64 	%rd1898, 1;
	@%p93 bra 	$L__BB5_83;
	cvt.s64.s32 	%rd1896, %r87;
	mov.b64 	%rd1897, 48271;
	mov.b64 	%rd1898, 1;
$L__BB5_80:
	and.b64  	%rd725, %rd1896, 1;
	setp.eq.b64 	%p94, %rd725, 1;
	not.pred 	%p95, %p94;
	@%p95 bra 	$L__BB5_82;
	mul.lo.s64 	%rd726, %rd1898, %rd1897;
	mul.hi.u64 	%rd727, %rd726, 8589934597;
	sub.s64 	%rd728, %rd726, %rd727;
	shr.u64 	%rd729, %rd728, 1;
	add.s64 	%rd730, %rd729, %rd727;
	shr.u64 	%rd731, %rd730, 30;
	mul.lo.s64 	%rd732, %rd731, 2147483647;
	sub.s64 	%rd1898, %rd726, %rd732;
$L__BB5_82:
	shr.u64 	%rd96, %rd1896, 1;
	mul.lo.s64 	%rd733, %rd1897, %rd1897;
	mul.hi.u64 	%rd734, %rd733, -9223372032559808509;
	shr.u64 	%rd735, %rd734, 30;
	mul.lo.s64 	%rd736, %rd735, 2147483647;
	sub.s64 	%rd1897, %rd733, %rd736;
	setp.gt.u64 	%p96, %rd1896, 1;
	mov.u64 	%rd1896, %rd96;
	@%p96 bra 	$L__BB5_80;
$L__BB5_83:
	setp.lt.u32 	%p97, %r50, 3;
	mul.lo.s64 	%rd739, %rd1898, %rd38;
	mul.hi.u64 	%rd740, %rd739, 8589934597;
	sub.s64 	%rd741, %rd739, %rd740;
	shr.u64 	%rd742, %rd741, 1;
	add.s64 	%rd743, %rd742, %rd740;
	shr.u64 	%rd744, %rd743, 30;
	cvt.u32.u64 	%r898, %rd744;
	mov.b64 	%rd745, 2147483647;
	cvt.u32.u64 	%r899, %rd745;
	mul.lo.s32 	%r900, %r898, %r899;
	cvt.u32.u64 	%r901, %rd739;
	sub.s32 	%r6112, %r901, %r900;
	mov.b64 	%rd1903, 0;
	@%p97 bra 	$L__BB5_86;
	and.b32  	%r89, %r3, 2147483644;
	mov.b32 	%r6111, 0;
	mov.b64 	%rd1903, 0;
$L__BB5_85:
	mul.hi.u32 	%r903, %r6112, -1131474031;
	shr.u32 	%r904, %r903, 15;
	mul.lo.s32 	%r905, %r904, 44488;
	sub.s32 	%r906, %r6112, %r905;
	mul.lo.s32 	%r907, %r906, 48271;
	mul.lo.s32 	%r908, %r904, 3399;
	setp.lt.u32 	%p98, %r907, %r908;
	xor.b32  	%r909, %r908, 2147483647;
	neg.s32 	%r910, %r908;
	selp.b32 	%r911, %r909, %r910, %p98;
	add.s32 	%r912, %r911, %r907;
	add.s32 	%r913, %r912, -1;
	cvt.rn.f64.u32 	%fd127, %r913;
	div.rn.f64 	%fd128, %fd127, 0d41DFFFFFFF800000;
	mul.hi.u32 	%r914, %r912, -1131474031;
	shr.u32 	%r915, %r914, 15;
	mul.lo.s32 	%r916, %r915, 44488;
	sub.s32 	%r917, %r912, %r916;
	mul.lo.s32 	%r918, %r917, 48271;
	mul.lo.s32 	%r919, %r915, 3399;
	setp.lt.u32 	%p99, %r918, %r919;
	xor.b32  	%r920, %r919, 2147483647;
	neg.s32 	%r921, %r919;
	selp.b32 	%r922, %r920, %r921, %p99;
	add.s32 	%r923, %r922, %r918;
	add.s32 	%r924, %r923, -1;
	cvt.rn.f64.u32 	%fd129, %r924;
	div.rn.f64 	%fd130, %fd129, 0d41DFFFFFFF800000;
	mul.f64 	%fd131, %fd130, %fd130;
	fma.rn.f64 	%fd132, %fd128, %fd128, %fd131;
	setp.le.f64 	%p100, %fd132, 0d3FF0000000000000;
	selp.u64 	%rd747, 1, 0, %p100;
	add.s64 	%rd748, %rd1903, %rd747;
	mul.hi.u32 	%r925, %r923, -1131474031;
	shr.u32 	%r926, %r925, 15;
	mul.lo.s32 	%r927, %r926, 44488;
	sub.s32 	%r928, %r923, %r927;
	mul.lo.s32 	%r929, %r928, 48271;
	mul.lo.s32 	%r930, %r926, 3399;
	setp.lt.u32 	%p101, %r929, %r930;
	xor.b32  	%r931, %r930, 2147483647;
	neg.s32 	%r932, %r930;
	selp.b32 	%r933, %r931, %r932, %p101;
	add.s32 	%r934, %r933, %r929;
	add.s32 	%r935, %r934, -1;
	cvt.rn.f64.u32 	%fd133, %r935;
	div.rn.f64 	%fd134, %fd133, 0d41DFFFFFFF800000;
	mul.hi.u32 	%r936, %r934, -1131474031;
	shr.u32 	%r937, %r936, 15;
	mul.lo.s32 	%r938, %r937, 44488;
	sub.s32 	%r939, %r934, %r938;
	mul.lo.s32 	%r940, %r939, 48271;
	mul.lo.s32 	%r941, %r937, 3399;
	setp.lt.u32 	%p102, %r940, %r941;
	xor.b32  	%r942, %r941, 2147483647;
	neg.s32 	%r943, %r941;
	selp.b32 	%r944, %r942, %r943, %p102;
	add.s32 	%r945, %r944, %r940;
	add.s32 	%r946, %r945, -1;
	cvt.rn.f64.u32 	%fd135, %r946;
	div.rn.f64 	%fd136, %fd135, 0d41DFFFFFFF800000;
	mul.f64 	%fd137, %fd136, %fd136;
	fma.rn.f64 	%fd138, %fd134, %fd134, %fd137;
	setp.le.f64 	%p103, %fd138, 0d3FF0000000000000;
	selp.u64 	%rd749, 1, 0, %p103;
	add.s64 	%rd750, %rd748, %rd749;
	mul.hi.u32 	%r947, %r945, -1131474031;
	shr.u32 	%r948, %r947, 15;
	mul.lo.s32 	%r949, %r948, 44488;
	sub.s32 	%r950, %r945, %r949;
	mul.lo.s32 	%r951, %r950, 48271;
	mul.lo.s32 	%r952, %r948, 3399;
	setp.lt.u32 	%p104, %r951, %r952;
	xor.b32  	%r953, %r952, 2147483647;
	neg.s32 	%r954, %r952;
	selp.b32 	%r955, %r953, %r954, %p104;
	add.s32 	%r956, %r955, %r951;
	add.s32 	%r957, %r956, -1;
	cvt.rn.f64.u32 	%fd139, %r957;
	div.rn.f64 	%fd140, %fd139, 0d41DFFFFFFF800000;
	mul.hi.u32 	%r958, %r956, -1131474031;
	shr.u32 	%r959, %r958, 15;
	mul.lo.s32 	%r960, %r959, 44488;
	sub.s32 	%r961, %r956, %r960;
	mul.lo.s32 	%r962, %r961, 48271;
	mul.lo.s32 	%r963, %r959, 3399;
	setp.lt.u32 	%p105, %r962, %r963;
	xor.b32  	%r964, %r963, 2147483647;
	neg.s32 	%r965, %r963;
	selp.b32 	%r966, %r964, %r965, %p105;
	add.s32 	%r967, %r966, %r962;
	add.s32 	%r968, %r967, -1;
	cvt.rn.f64.u32 	%fd141, %r968;
	div.rn.f64 	%fd142, %fd141, 0d41DFFFFFFF800000;
	mul.f64 	%fd143, %fd142, %fd142;
	fma.rn.f64 	%fd144, %fd140, %fd140, %fd143;
	setp.le.f64 	%p106, %fd144, 0d3FF0000000000000;
	selp.u64 	%rd751, 1, 0, %p106;
	add.s64 	%rd752, %rd750, %rd751;
	mul.hi.u32 	%r969, %r967, -1131474031;
	shr.u32 	%r970, %r969, 15;
	mul.lo.s32 	%r971, %r970, 44488;
	sub.s32 	%r972, %r967, %r971;
	mul.lo.s32 	%r973, %r972, 48271;
	mul.lo.s32 	%r974, %r970, 3399;
	setp.lt.u32 	%p107, %r973, %r974;
	xor.b32  	%r975, %r974, 2147483647;
	neg.s32 	%r976, %r974;
	selp.b32 	%r977, %r975, %r976, %p107;
	add.s32 	%r978, %r977, %r973;
	add.s32 	%r979, %r978, -1;
	cvt.rn.f64.u32 	%fd145, %r979;
	div.rn.f64 	%fd146, %fd145, 0d41DFFFFFFF800000;
	mul.hi.u32 	%r980, %r978, -1131474031;
	shr.u32 	%r981, %r980, 15;
	mul.lo.s32 	%r982, %r981, 44488;
	sub.s32 	%r983, %r978, %r982;
	mul.lo.s32 	%r984, %r983, 48271;
	mul.lo.s32 	%r985, %r981, 3399;
	setp.lt.u32 	%p108, %r984, %r985;
	xor.b32  	%r986, %r985, 2147483647;
	neg.s32 	%r987, %r985;
	selp.b32 	%r988, %r986, %r987, %p108;
	add.s32 	%r6112, %r988, %r984;
	add.s32 	%r989, %r6112, -1;
	cvt.rn.f64.u32 	%fd147, %r989;
	div.rn.f64 	%fd148, %fd147, 0d41DFFFFFFF800000;
	mul.f64 	%fd149, %fd148, %fd148;
	fma.rn.f64 	%fd150, %fd146, %fd146, %fd149;
	setp.le.f64 	%p109, %fd150, 0d3FF0000000000000;
	selp.u64 	%rd753, 1, 0, %p109;
	add.s64 	%rd1903, %rd752, %rd753;
	add.s32 	%r6111, %r6111, 4;
	setp.ne.s32 	%p110, %r6111, %r89;
	@%p110 bra 	$L__BB5_85;
$L__BB5_86:
	setp.eq.s32 	%p111, %r53, 0;
	@%p111 bra 	$L__BB5_90;
	mul.hi.u32 	%r990, %r6112, -1131474031;
	shr.u32 	%r991, %r990, 15;
	mul.lo.s32 	%r992, %r991, 44488;
	sub.s32 	%r993, %r6112, %r992;
	mul.lo.s32 	%r994, %r993, 48271;
	mul.lo.s32 	%r995, %r991, 3399;
	setp.lt.u32 	%p112, %r994, %r995;
	xor.b32  	%r996, %r995, 2147483647;
	neg.s32 	%r997, %r995;
	selp.b32 	%r998, %r996, %r997, %p112;
	add.s32 	%r999, %r998, %r994;
	add.s32 	%r1000, %r999, -1;
	cvt.rn.f64.u32 	%fd151, %r1000;
	div.rn.f64 	%fd152, %fd151, 0d41DFFFFFFF800000;
	mul.hi.u32 	%r1001, %r999, -1131474031;
	shr.u32 	%r1002, %r1001, 15;
	mul.lo.s32 	%r1003, %r1002, 44488;
	sub.s32 	%r1004, %r999, %r1003;
	mul.lo.s32 	%r1005, %r1004, 48271;
	mul.lo.s32 	%r1006, %r1002, 3399;
	setp.lt.u32 	%p113, %r1005, %r1006;
	xor.b32  	%r1007, %r1006, 2147483647;
	neg.s32 	%r1008, %r1006;
	selp.b32 	%r1009, %r1007, %r1008, %p113;
	add.s32 	%r95, %r1009, %r1005;
	add.s32 	%r1010, %r95, -1;
	cvt.rn.f64.u32 	%fd153, %r1010;
	div.rn.f64 	%fd154, %fd153, 0d41DFFFFFFF800000;
	mul.f64 	%fd155, %fd154, %fd154;
	fma.rn.f64 	%fd156, %fd152, %fd152, %fd155;
	setp.le.f64 	%p114, %fd156, 0d3FF0000000000000;
	selp.u64 	%rd754, 1, 0, %p114;
	add.s64 	%rd1903, %rd1903, %rd754;
	setp.eq.s32 	%p115, %r53, 1;
	@%p115 bra 	$L__BB5_90;
	mul.hi.u32 	%r1011, %r95, -1131474031;
	shr.u32 	%r1012, %r1011, 15;
	mul.lo.s32 	%r1013, %r1012, 44488;
	sub.s32 	%r1014, %r95, %r1013;
	mul.lo.s32 	%r1015, %r1014, 48271;
	mul.lo.s32 	%r1016, %r1012, 3399;
	setp.lt.u32 	%p116, %r1015, %r1016;
	xor.b32  	%r1017, %r1016, 2147483647;
	neg.s32 	%r1018, %r1016;
	selp.b32 	%r1019, %r1017, %r1018, %p116;
	add.s32 	%r1020, %r1019, %r1015;
	add.s32 	%r1021, %r1020, -1;
	cvt.rn.f64.u32 	%fd157, %r1021;
	div.rn.f64 	%fd158, %fd157, 0d41DFFFFFFF800000;
	mul.hi.u32 	%r1022, %r1020, -1131474031;
	shr.u32 	%r1023, %r1022, 15;
	mul.lo.s32 	%r1024, %r1023, 44488;
	sub.s32 	%r1025, %r1020, %r1024;
	mul.lo.s32 	%r1026, %r1025, 48271;
	mul.lo.s32 	%r1027, %r1023, 3399;
	setp.lt.u32 	%p117, %r1026, %r1027;
	xor.b32  	%r1028, %r1027, 2147483647;
	neg.s32 	%r1029, %r1027;
	selp.b32 	%r1030, %r1028, %r1029, %p117;
	add.s32 	%r96, %r1030, %r1026;
	add.s32 	%r1031, %r96, -1;
	cvt.rn.f64.u32 	%fd159, %r1031;
	div.rn.f64 	%fd160, %fd159, 0d41DFFFFFFF800000;
	mul.f64 	%fd161, %fd160, %fd160;
	fma.rn.f64 	%fd162, %fd158, %fd158, %fd161;
	setp.le.f64 	%p118, %fd162, 0d3FF0000000000000;
	selp.u64 	%rd755, 1, 0, %p118;
	add.s64 	%rd1903, %rd1903, %rd755;
	setp.eq.s32 	%p119, %r53, 2;
	@%p119 bra 	$L__BB5_90;
	mul.hi.u32 	%r1032, %r96, -1131474031;
	shr.u32 	%r1033, %r1032, 15;
	mul.lo.s32 	%r1034, %r1033, 44488;
	sub.s32 	%r1035, %r96, %r1034;
	mul.lo.s32 	%r1036, %r1035, 48271;
	mul.lo.s32 	%r1037, %r1033, 3399;
	setp.lt.u32 	%p120, %r1036, %r1037;
	xor.b32  	%r1038, %r1037, 2147483647;
	neg.s32 	%r1039, %r1037;
	selp.b32 	%r1040, %r1038, %r1039, %p120;
	add.s32 	%r1041, %r1040, %r1036;
	add.s32 	%r1042, %r1041, -1;
	cvt.rn.f64.u32 	%fd163, %r1042;
	div.rn.f64 	%fd164, %fd163, 0d41DFFFFFFF800000;
	mul.hi.u32 	%r1043, %r1041, -1131474031;
	shr.u32 	%r1044, %r1043, 15;
	mul.lo.s32 	%r1045, %r1044, 44488;
	sub.s32 	%r1046, %r1041, %r1045;
	mul.lo.s32 	%r1047, %r1046, 48271;
	mul.lo.s32 	%r1048, %r1044, 3399;
	setp.lt.u32 	%p121, %r1047, %r1048;
	xor.b32  	%r1049, %r1048, 2147483647;
	neg.s32 	%r1050, %r1048;
	selp.b32 	%r1051, %r1049, %r1050, %p121;
	add.s32 	%r1052, %r1051, %r1047;
	add.s32 	%r1053, %r1052, -1;
	cvt.rn.f64.u32 	%fd165, %r1053;
	div.rn.f64 	%fd166, %fd165, 0d41DFFFFFFF800000;
	mul.f64 	%fd167, %fd166, %fd166;
	fma.rn.f64 	%fd168, %fd164, %fd164, %fd167;
	setp.le.f64 	%p122, %fd168, 0d3FF0000000000000;
	selp.u64 	%rd756, 1, 0, %p122;
	add.s64 	%rd1903, %rd1903, %rd756;
$L__BB5_90:
	cvt.u32.u64 	%r97, %rd1903;
	shl.b32 	%r98, %r3, 11;
	add.s32 	%r99, %r98, %r51;
	setp.eq.s32 	%p123, %r99, 0;
	mov.b64 	%rd1907, 1;
	@%p123 bra 	$L__BB5_95;
	cvt.s64.s32 	%rd1905, %r99;
	mov.b64 	%rd1906, 48271;
	mov.b64 	%rd1907, 1;
$L__BB5_92:
	and.b64  	%rd760, %rd1905, 1;
	setp.eq.b64 	%p124, %rd760, 1;
	not.pred 	%p125, %p124;
	@%p125 bra 	$L__BB5_94;
	mul.lo.s64 	%rd761, %rd1907, %rd1906;
	mul.hi.u64 	%rd762, %rd761, 8589934597;
	sub.s64 	%rd763, %rd761, %rd762;
	shr.u64 	%rd764, %rd763, 1;
	add.s64 	%rd765, %rd764, %rd762;
	shr.u64 	%rd766, %rd765, 30;
	mul.lo.s64 	%rd767, %rd766, 2147483647;
	sub.s64 	%rd1907, %rd761, %rd767;
$L__BB5_94:
	shr.u64 	%rd113, %rd1905, 1;
	mul.lo.s64 	%rd768, %rd1906, %rd1906;
	mul.hi.u64 	%rd769, %rd768, -9223372032559808509;
	shr.u64 	%rd770, %rd769, 30;
	mul.lo.s64 	%rd771, %rd770, 2147483647;
	sub.s64 	%rd1906, %rd768, %rd771;
	setp.gt.u64 	%p126, %rd1905, 1;
	mov.u64 	%rd1905, %rd113;
	@%p126 bra 	$L__BB5_92;
$L__BB5_95:
	setp.lt.u32 	%p127, %r50, 3;
	mul.lo.s64 	%rd774, %rd1907, %rd38;
	mul.hi.u64 	%rd775, %rd774, 8589934597;
	sub.s64 	%rd776, %rd774, %rd775;
	shr.u64 	%rd777, %rd776, 1;
	add.s64 	%rd778, %rd777, %rd775;
	shr.u64 	%rd779, %rd778, 30;
	cvt.u32.u64 	%r1054, %rd779;
	mov.b64 	%rd780, 2147483647;
	cvt.u32.u64 	%r1055, %rd780;
	mul.lo.s32 	%r1056, %r1054, %r1055;
	cvt.u32.u64 	%r1057, %rd774;
	sub.s32 	%r6115, %r1057, %r1056;
	mov.b64 	%rd1912, 0;
	@%p127 bra 	$L__BB5_98;
	and.b32  	%r101, %r3, 2147483644;
	mov.b32 	%r6114, 0;
	mov.b64 	%rd1912, 0;
$L__BB5_97:
	mul.hi.u32 	%r1059, %r6115, -1131474031;
	shr.u32 	%r1060, %r1059, 15;
	mul.lo.s32 	%r1061, %r1060, 44488;
	sub.s32 	%r1062, %r6115, %r1061;
	mul.lo.s32 	%r1063, %r1062, 48271;
	mul.lo.s32 	%r1064, %r1060, 3399;
	setp.lt.u32 	%p128, %r1063, %r1064;
	xor.b32  	%r1065, %r1064, 2147483647;
	neg.s32 	%r1066, %r1064;
	selp.b32 	%r1067, %r1065, %r1066, %p128;
	add.s32 	%r1068, %r1067, %r1063;
	add.s32 	%r1069, %r1068, -1;
	cvt.rn.f64.u32 	%fd169, %r1069;
	div.rn.f64 	%fd170, %fd169, 0d41DFFFFFFF800000;
	mul.hi.u32 	%r1070, %r1068, -1131474031;
	shr.u32 	%r1071, %r1070, 15;
	mul.lo.s32 	%r1072, %r1071, 44488;
	sub.s32 	%r1073, %r1068, %r1072;
	mul.lo.s32 	%r1074, %r1073, 48271;
	mul.lo.s32 	%r1075, %r1071, 3399;
	setp.lt.u32 	%p129, %r1074, %r1075;
	xor.b32  	%r1076, %r1075, 2147483647;
	neg.s32 	%r1077, %r1075;
	selp.b32 	%r1078, %r1076, %r1077, %p129;
	add.s32 	%r1079, %r1078, %r1074;
	add.s32 	%r1080, %r1079, -1;
	cvt.rn.f64.u32 	%fd171, %r1080;
	div.rn.f64 	%fd172, %fd171, 0d41DFFFFFFF800000;
	mul.f64 	%fd173, %fd172, %fd172;
	fma.rn.f64 	%fd174, %fd170, %fd170, %fd173;
	setp.le.f64 	%p130, %fd174, 0d3FF0000000000000;
	selp.u64 	%rd782, 1, 0, %p130;
	add.s64 	%rd783, %rd1912, %rd782;
	mul.hi.u32 	%r1081, %r1079, -1131474031;
	shr.u32 	%r1082, %r1081, 15;
	mul.lo.s32 	%r1083, %r1082, 44488;
	sub.s32 	%r1084, %r1079, %r1083;
	mul.lo.s32 	%r1085, %r1084, 48271;
	mul.lo.s32 	%r1086, %r1082, 3399;
	setp.lt.u32 	%p131, %r1085, %r1086;
	xor.b32  	%r1087, %r1086, 2147483647;
	neg.s32 	%r1088, %r1086;
	selp.b32 	%r1089, %r1087, %r1088, %p131;
	add.s32 	%r1090, %r1089, %r1085;
	add.s32 	%r1091, %r1090, -1;
	cvt.rn.f64.u32 	%fd175, %r1091;
	div.rn.f64 	%fd176, %fd175, 0d41DFFFFFFF800000;
	mul.hi.u32 	%r1092, %r1090, -1131474031;
	shr.u32 	%r1093, %r1092, 15;
	mul.lo.s32 	%r1094, %r1093, 44488;
	sub.s32 	%r1095, %r1090, %r1094;
	mul.lo.s32 	%r1096, %r1095, 48271;
	mul.lo.s32 	%r1097, %r1093, 3399;
	setp.lt.u32 	%p132, %r1096, %r1097;
	xor.b32  	%r1098, %r1097, 2147483647;
	neg.s32 	%r1099, %r1097;
	selp.b32 	%r1100, %r1098, %r1099, %p132;
	add.s32 	%r1101, %r1100, %r1096;
	add.s32 	%r1102, %r1101, -1;
	cvt.rn.f64.u32 	%fd177, %r1102;
	div.rn.f64 	%fd178, %fd177, 0d41DFFFFFFF800000;
	mul.f64 	%fd179, %fd178, %fd178;
	fma.rn.f64 	%fd180, %fd176, %fd176, %fd179;
	setp.le.f64 	%p133, %fd180, 0d3FF0000000000000;
	selp.u64 	%rd784, 1, 0, %p133;
	add.s64 	%rd785, %rd783, %rd784;
	mul.hi.u32 	%r1103, %r1101, -1131474031;
	shr.u32 	%r1104, %r1103, 15;
	mul.lo.s32 	%r1105, %r1104, 44488;
	sub.s32 	%r1106, %r1101, %r1105;
	mul.lo.s32 	%r1107, %r1106, 48271;
	mul.lo.s32 	%r1108, %r1104, 3399;
	setp.lt.u32 	%p134, %r1107, %r1108;
	xor.b32  	%r1109, %r1108, 2147483647;
	neg.s32 	%r1110, %r1108;
	selp.b32 	%r1111, %r1109, %r1110, %p134;
	add.s32 	%r1112, %r1111, %r1107;
	add.s32 	%r1113, %r1112, -1;
	cvt.rn.f64.u32 	%fd181, %r1113;
	div.rn.f64 	%fd182, %fd181, 0d41DFFFFFFF800000;
	mul.hi.u32 	%r1114, %r1112, -1131474031;
	shr.u32 	%r1115, %r1114, 15;
	mul.lo.s32 	%r1116, %r1115, 44488;
	sub.s32 	%r1117, %r1112, %r1116;
	mul.lo.s32 	%r1118, %r1117, 48271;
	mul.lo.s32 	%r1119, %r1115, 3399;
	setp.lt.u32 	%p135, %r1118, %r1119;
	xor.b32  	%r1120, %r1119, 2147483647;
	neg.s32 	%r1121, %r1119;
	selp.b32 	%r1122, %r1120, %r1121, %p135;
	add.s32 	%r1123, %r1122, %r1118;
	add.s32 	%r1124, %r1123, -1;
	cvt.rn.f64.u32 	%fd183, %r1124;
	div.rn.f64 	%fd184, %fd183, 0d41DFFFFFFF800000;
	mul.f64 	%fd185, %fd184, %fd184;
	fma.rn.f64 	%fd186, %fd182, %fd182, %fd185;
	setp.le.f64 	%p136, %fd186, 0d3FF0000000000000;
	selp.u64 	%rd786, 1, 0, %p136;
	add.s64 	%rd787, %rd785, %rd786;
	mul.hi.u32 	%r1125, %r1123, -1131474031;
	shr.u32 	%r1126, %r1125, 15;
	mul.lo.s32 	%r1127, %r1126, 44488;
	sub.s32 	%r1128, %r1123, %r1127;
	mul.lo.s32 	%r1129, %r1128, 48271;
	mul.lo.s32 	%r1130, %r1126, 3399;
	setp.lt.u32 	%p137, %r1129, %r1130;
	xor.b32  	%r1131, %r1130, 2147483647;
	neg.s32 	%r1132, %r1130;
	selp.b32 	%r1133, %r1131, %r1132, %p137;
	add.s32 	%r1134, %r1133, %r1129;
	add.s32 	%r1135, %r1134, -1;
	cvt.rn.f64.u32 	%fd187, %r1135;
	div.rn.f64 	%fd188, %fd187, 0d41DFFFFFFF800000;
	mul.hi.u32 	%r1136, %r1134, -1131474031;
	shr.u32 	%r1137, %r1136, 15;
	mul.lo.s32 	%r1138, %r1137, 44488;
	sub.s32 	%r1139, %r1134, %r1138;
	mul.lo.s32 	%r1140, %r1139, 48271;
	mul.lo.s32 	%r1141, %r1137, 3399;
	setp.lt.u32 	%p138, %r1140, %r1141;
	xor.b32  	%r1142, %r1141, 2147483647;
	neg.s32 	%r1143, %r1141;
	selp.b32 	%r1144, %r1142, %r1143, %p138;
	add.s32 	%r6115, %r1144, %r1140;
	add.s32 	%r1145, %r6115, -1;
	cvt.rn.f64.u32 	%fd189, %r1145;
	div.rn.f64 	%fd190, %fd189, 0d41DFFFFFFF800000;
	mul.f64 	%fd191, %fd190, %fd190;
	fma.rn.f64 	%fd192, %fd188, %fd188, %fd191;
	setp.le.f64 	%p139, %fd192, 0d3FF0000000000000;
	selp.u64 	%rd788, 1, 0, %p139;
	add.s64 	%rd1912, %rd787, %rd788;
	add.s32 	%r6114, %r6114, 4;
	setp.ne.s32 	%p140, %r6114, %r101;
	@%p140 bra 	$L__BB5_97;
$L__BB5_98:
	setp.eq.s32 	%p141, %r53, 0;
	@%p141 bra 	$L__BB5_102;
	mul.hi.u32 	%r1146, %r6115, -1131474031;
	shr.u32 	%r1147, %r1146, 15;
	mul.lo.s32 	%r1148, %r1147, 44488;
	sub.s32 	%r1149, %r6115, %r1148;
	mul.lo.s32 	%r1150, %r1149, 48271;
	mul.lo.s32 	%r1151, %r1147, 3399;
	setp.lt.u32 	%p142, %r1150, %r1151;
	xor.b32  	%r1152, %r1151, 2147483647;
	neg.s32 	%r1153, %r1151;
	selp.b32 	%r1154, %r1152, %r1153, %p142;
	add.s32 	%r1155, %r1154, %r1150;
	add.s32 	%r1156, %r1155, -1;
	cvt.rn.f64.u32 	%fd193, %r1156;
	div.rn.f64 	%fd194, %fd193, 0d41DFFFFFFF800000;
	mul.hi.u32 	%r1157, %r1155, -1131474031;
	shr.u32 	%r1158, %r1157, 15;
	mul.lo.s32 	%r1159, %r1158, 44488;
	sub.s32 	%r1160, %r1155, %r1159;
	mul.lo.s32 	%r1161, %r1160, 48271;
	mul.lo.s32 	%r1162, %r1158, 3399;
	setp.lt.u32 	%p143, %r1161, %r1162;
	xor.b32  	%r1163, %r1162, 2147483647;
	neg.s32 	%r1164, %r1162;
	selp.b32 	%r1165, %r1163, %r1164, %p143;
	add.s32 	%r107, %r1165, %r1161;
	add.s32 	%r1166, %r107, -1;
	cvt.rn.f64.u32 	%fd195, %r1166;
	div.rn.f64 	%fd196, %fd195, 0d41DFFFFFFF800000;
	mul.f64 	%fd197, %fd196, %fd196;
	fma.rn.f64 	%fd198, %fd194, %fd194, %fd197;
	setp.le.f64 	%p144, %fd198, 0d3FF0000000000000;
	selp.u64 	%rd789, 1, 0, %p144;
	add.s64 	%rd1912, %rd1912, %rd789;
	setp.eq.s32 	%p145, %r53, 1;
	@%p145 bra 	$L__BB5_102;
	mul.hi.u32 	%r1167, %r107, -1131474031;
	shr.u32 	%r1168, %r1167, 15;
	mul.lo.s32 	%r1169, %r1168, 44488;
	sub.s32 	%r1170, %r107, %r1169;
	mul.lo.s32 	%r1171, %r1170, 48271;
	mul.lo.s32 	%r1172, %r1168, 3399;
	setp.lt.u32 	%p146, %r1171, %r1172;
	xor.b32  	%r1173, %r1172, 2147483647;
	neg.s32 	%r1174, %r1172;
	selp.b32 	%r1175, %r1173, %r1174, %p146;
	add.s32 	%r1176, %r1175, %r1171;
	add.s32 	%r1177, %r1176, -1;
	cvt.rn.f64.u32 	%fd199, %r1177;
	div.rn.f64 	%fd200, %fd199, 0d41DFFFFFFF800000;
	mul.hi.u32 	%r1178, %r1176, -1131474031;
	shr.u32 	%r1179, %r1178, 15;
	mul.lo.s32 	%r1180, %r1179, 44488;
	sub.s32 	%r1181, %r1176, %r1180;
	mul.lo.s32 	%r1182, %r1181, 48271;
	mul.lo.s32 	%r1183, %r1179, 3399;
	setp.lt.u32 	%p147, %r1182, %r1183;
	xor.b32  	%r1184, %r1183, 2147483647;
	neg.s32 	%r1185, %r1183;
	selp.b32 	%r1186, %r1184, %r1185, %p147;
	add.s32 	%r108, %r1186, %r1182;
	add.s32 	%r1187, %r108, -1;
	cvt.rn.f64.u32 	%fd201, %r1187;
	div.rn.f64 	%fd202, %fd201, 0d41DFFFFFFF800000;
	mul.f64 	%fd203, %fd202, %fd202;
	fma.rn.f64 	%fd204, %fd200, %fd200, %fd203;
	setp.le.f64 	%p148, %fd204, 0d3FF0000000000000;
	selp.u64 	%rd790, 1, 0, %p148;
	add.s64 	%rd1912, %rd1912, %rd790;
	setp.eq.s32 	%p149, %r53, 2;
	@%p149 bra 	$L__BB5_102;
	mul.hi.u32 	%r1188, %r108, -1131474031;
	shr.u32 	%r1189, %r1188, 15;
	mul.lo.s32 	%r1190, %r1189, 44488;
	sub.s32 	%r1191, %r108, %r1190;
	mul.lo.s32 	%r1192, %r1191, 48271;
	mul.lo.s32 	%r1193, %r1189, 3399;
	setp.lt.u32 	%p150, %r1192, %r1193;
	xor.b32  	%r1194, %r1193, 2147483647;
	neg.s32 	%r1195, %r1193;
	selp.b32 	%r1196, %r1194, %r1195, %p150;
	add.s32 	%r1197, %r1196, %r1192;
	add.s32 	%r1198, %r1197, -1;
	cvt.rn.f64.u32 	%fd205, %r1198;
	div.rn.f64 	%fd206, %fd205, 0d41DFFFFFFF800000;
	mul.hi.u32 	%r1199, %r1197, -1131474031;
	shr.u32 	%r1200, %r1199, 15;
	mul.lo.s32 	%r1201, %r1200, 44488;
	sub.s32 	%r1202, %r1197, %r1201;
	mul.lo.s32 	%r1203, %r1202, 48271;
	mul.lo.s32 	%r1204, %r1200, 3399;
	setp.lt.u32 	%p151, %r1203, %r1204;
	xor.b32  	%r1205, %r1204, 2147483647;
	neg.s32 	%r1206, %r1204;
	selp.b32 	%r1207, %r1205, %r1206, %p151;
	add.s32 	%r1208, %r1207, %r1203;
	add.s32 	%r1209, %r1208, -1;
	cvt.rn.f64.u32 	%fd207, %r1209;
	div.rn.f64 	%fd208, %fd207, 0d41DFFFFFFF800000;
	mul.f64 	%fd209, %fd208, %fd208;
	fma.rn.f64 	%fd210, %fd206, %fd206, %fd209;
	setp.le.f64 	%p152, %fd210, 0d3FF0000000000000;
	selp.u64 	%rd791, 1, 0, %p152;
	add.s64 	%rd1912, %rd1912, %rd791;
$L__BB5_102:
	cvt.u32.u64 	%r109, %rd1912;
	add.s32 	%r110, %r99, %r63;
	setp.eq.s32 	%p153, %r110, 0;
	mov.b64 	%rd1916, 1;
	@%p153 bra 	$L__BB5_107;
	cvt.s64.s32 	%rd1914, %r110;
	mov.b64 	%rd1915, 48271;
	mov.b64 	%rd1916, 1;
$L__BB5_104:
	and.b64  	%rd795, %rd1914, 1;
	setp.eq.b64 	%p154, %rd795, 1;
	not.pred 	%p155, %p154;
	@%p155 bra 	$L__BB5_106;
	mul.lo.s64 	%rd796, %rd1916, %rd1915;
	mul.hi.u64 	%rd797, %rd796, 8589934597;
	sub.s64 	%rd798, %rd796, %rd797;
	shr.u64 	%rd799, %rd798, 1;
	add.s64 	%rd800, %rd799, %rd797;
	shr.u64 	%rd801, %rd800, 30;
	mul.lo.s64 	%rd802, %rd801, 2147483647;
	sub.s64 	%rd1916, %rd796, %rd802;
$L__BB5_106:
	shr.u64 	%rd130, %rd1914, 1;
	mul.lo.s64 	%rd803, %rd1915, %rd1915;
	mul.hi.u64 	%rd804, %rd803, -9223372032559808509;
	shr.u64 	%rd805, %rd804, 30;
	mul.lo.s64 	%rd806, %rd805, 2147483647;
	sub.s64 	%rd1915, %rd803, %rd806;
	setp.gt.u64 	%p156, %rd1914, 1;
	mov.u64 	%rd1914, %rd130;
	@%p156 bra 	$L__BB5_104;
$L__BB5_107:
	setp.lt.u32 	%p157, %r50, 3;
	mul.lo.s64 	%rd809, %rd1916, %rd38;
	mul.hi.u64 	%rd810, %rd809, 8589934597;
	sub.s64 	%rd811, %rd809, %rd810;
	shr.u64 	%rd812, %rd811, 1;
	add.s64 	%rd813, %rd812, %rd810;
	shr.u64 	%rd814, %rd813, 30;
	cvt.u32.u64 	%r1210, %rd814;
	mov.b64 	%rd815, 2147483647;
	cvt.u32.u64 	%r1211, %rd815;
	mul.lo.s32 	%r1212, %r1210, %r1211;
	cvt.u32.u64 	%r1213, %rd809;
	sub.s32 	%r6118, %r1213, %r1212;
	mov.b64 	%rd1921, 0;
	@%p157 bra 	$L__BB5_110;
	and.b32  	%r112, %r3, 2147483644;
	mov.b32 	%r6117, 0;
	mov.b64 	%rd1921, 0;
$L__BB5_109:
	mul.hi.u32 	%r1215, %r6118, -1131474031;
	shr.u32 	%r1216, %r1215, 15;
	mul.lo.s32 	%r1217, %r1216, 44488;
	sub.s32 	%r1218, %r6118, %r1217;
	mul.lo.s32 	%r1219, %r1218, 48271;
	mul.lo.s32 	%r1220, %r1216, 3399;
	setp.lt.u32 	%p158, %r1219, %r1220;
	xor.b32  	%r1221, %r1220, 2147483647;
	neg.s32 	%r1222, %r1220;
	selp.b32 	%r1223, %r1221, %r1222, %p158;
	add.s32 	%r1224, %r1223, %r1219;
	add.s32 	%r1225, %r1224, -1;
	cvt.rn.f64.u32 	%fd211, %r1225;
	div.rn.f64 	%fd212, %fd211, 0d41DFFFFFFF800000;
	mul.hi.u32 	%r1226, %r1224, -1131474031;
	shr.u32 	%r1227, %r1226, 15;
	mul.lo.s32 	%r1228, %r1227, 44488;
	sub.s32 	%r1229, %r1224, %r1228;
	mul.lo.s32 	%r1230, %r1229, 48271;
	mul.lo.s32 	%r1231, %r1227, 3399;
	setp.lt.u32 	%p159, %r1230, %r1231;
	xor.b32  	%r1232, %r1231, 2147483647;
	neg.s32 	%r1233, %r1231;
	selp.b32 	%r1234, %r1232, %r1233, %p159;
	add.s32 	%r1235, %r1234, %r1230;
	add.s32 	%r1236, %r1235, -1;
	cvt.rn.f64.u32 	%fd213, %r1236;
	div.rn.f64 	%fd214, %fd213, 0d41DFFFFFFF800000;
	mul.f64 	%fd215, %fd214, %fd214;
	fma.rn.f64 	%fd216, %fd212, %fd212, %fd215;
	setp.le.f64 	%p160, %fd216, 0d3FF0000000000000;
	selp.u64 	%rd817, 1, 0, %p160;
	add.s64 	%rd818, %rd1921, %rd817;
	mul.hi.u32 	%r1237, %r1235, -1131474031;
	shr.u32 	%r1238, %r1237, 15;
	mul.lo.s32 	%r1239, %r1238, 44488;
	sub.s32 	%r1240, %r1235, %r1239;
	mul.lo.s32 	%r1241, %r1240, 48271;
	mul.lo.s32 	%r1242, %r1238, 3399;
	setp.lt.u32 	%p161, %r1241, %r1242;
	xor.b32  	%r1243, %r1242, 2147483647;
	neg.s32 	%r1244, %r1242;
	selp.b32 	%r1245, %r1243, %r1244, %p161;
	add.s32 	%r1246, %r1245, %r1241;
	add.s32 	%r1247, %r1246, -1;
	cvt.rn.f64.u32 	%fd217, %r1247;
	div.rn.f64 	%fd218, %fd217, 0d41DFFFFFFF800000;
	mul.hi.u32 	%r1248, %r1246, -1131474031;
	shr.u32 	%r1249, %r1248, 15;
	mul.lo.s32 	%r1250, %r1249, 44488;
	sub.s32 	%r1251, %r1246, %r1250;
	mul.lo.s32 	%r1252, %r1251, 48271;
	mul.lo.s32 	%r1253, %r1249, 3399;
	setp.lt.u32 	%p162, %r1252, %r1253;
	xor.b32  	%r1254, %r1253, 2147483647;
	neg.s32 	%r1255, %r1253;
	selp.b32 	%r1256, %r1254, %r1255, %p162;
	add.s32 	%r1257, %r1256, %r1252;
	add.s32 	%r1258, %r1257, -1;
	cvt.rn.f64.u32 	%fd219, %r1258;
	div.rn.f64 	%fd220, %fd219, 0d41DFFFFFFF800000;
	mul.f64 	%fd221, %fd220, %fd220;
	fma.rn.f64 	%fd222, %fd218, %fd218, %fd221;
	setp.le.f64 	%p163, %fd222, 0d3FF0000000000000;
	selp.u64 	%rd819, 1, 0, %p163;
	add.s64 	%rd820, %rd818, %rd819;
	mul.hi.u32 	%r1259, %r1257, -1131474031;
	shr.u32 	%r1260, %r1259, 15;
	mul.lo.s32 	%r1261, %r1260, 44488;
	sub.s32 	%r1262, %r1257, %r1261;
	mul.lo.s32 	%r1263, %r1262, 48271;
	mul.lo.s32 	%r1264, %r1260, 3399;
	setp.lt.u32 	%p164, %r1263, %r1264;
	xor.b32  	%r1265, %r1264, 2147483647;
	neg.s32 	%r1266, %r1264;
	selp.b32 	%r1267, %r1265, %r1266, %p164;
	add.s32 	%r1268, %r1267, %r1263;
	add.s32 	%r1269, %r1268, -1;
	cvt.rn.f64.u32 	%fd223, %r1269;
	div.rn.f64 	%fd224, %fd223, 0d41DFFFFFFF800000;
	mul.hi.u32 	%r1270, %r1268, -1131474031;
	shr.u32 	%r1271, %r1270, 15;
	mul.lo.s32 	%r1272, %r1271, 44488;
	sub.s32 	%r1273, %r1268, %r1272;
	mul.lo.s32 	%r1274, %r1273, 48271;
	mul.lo.s32 	%r1275, %r1271, 3399;
	setp.lt.u32 	%p165, %r1274, %r1275;
	xor.b32  	%r1276, %r1275, 2147483647;
	neg.s32 	%r1277, %r1275;
	selp.b32 	%r1278, %r1276, %r1277, %p165;
	add.s32 	%r1279, %r1278, %r1274;
	add.s32 	%r1280, %r1279, -1;
	cvt.rn.f64.u32 	%fd225, %r1280;
	div.rn.f64 	%fd226, %fd225, 0d41DFFFFFFF800000;
	mul.f64 	%fd227, %fd226, %fd226;
	fma.rn.f64 	%fd228, %fd224, %fd224, %fd227;
	setp.le.f64 	%p166, %fd228, 0d3FF0000000000000;
	selp.u64 	%rd821, 1, 0, %p166;
	add.s64 	%rd822, %rd820, %rd821;
	mul.hi.u32 	%r1281, %r1279, -1131474031;
	shr.u32 	%r1282, %r1281, 15;
	mul.lo.s32 	%r1283, %r1282, 44488;
	sub.s32 	%r1284, %r1279, %r1283;
	mul.lo.s32 	%r1285, %r1284, 48271;
	mul.lo.s32 	%r1286, %r1282, 3399;
	setp.lt.u32 	%p167, %r1285, %r1286;
	xor.b32  	%r1287, %r1286, 2147483647;
	neg.s32 	%r1288, %r1286;
	selp.b32 	%r1289, %r1287, %r1288, %p167;
	add.s32 	%r1290, %r1289, %r1285;
	add.s32 	%r1291, %r1290, -1;
	cvt.rn.f64.u32 	%fd229, %r1291;
	div.rn.f64 	%fd230, %fd229, 0d41DFFFFFFF800000;
	mul.hi.u32 	%r1292, %r1290, -1131474031;
	shr.u32 	%r1293, %r1292, 15;
	mul.lo.s32 	%r1294, %r1293, 44488;
	sub.s32 	%r1295, %r1290, %r1294;
	mul.lo.s32 	%r1296, %r1295, 48271;
	mul.lo.s32 	%r1297, %r1293, 3399;
	setp.lt.u32 	%p168, %r1296, %r1297;
	xor.b32  	%r1298, %r1297, 2147483647;
	neg.s32 	%r1299, %r1297;
	selp.b32 	%r1300, %r1298, %r1299, %p168;
	add.s32 	%r6118, %r1300, %r1296;
	add.s32 	%r1301, %r6118, -1;
	cvt.rn.f64.u32 	%fd231, %r1301;
	div.rn.f64 	%fd232, %fd231, 0d41DFFFFFFF800000;
	mul.f64 	%fd233, %fd232, %fd232;
	fma.rn.f64 	%fd234, %fd230, %fd230, %fd233;
	setp.le.f64 	%p169, %fd234, 0d3FF0000000000000;
	selp.u64 	%rd823, 1, 0, %p169;
	add.s64 	%rd1921, %rd822, %rd823;
	add.s32 	%r6117, %r6117, 4;
	setp.ne.s32 	%p170, %r6117, %r112;
	@%p170 bra 	$L__BB5_109;
$L__BB5_110:
	setp.eq.s32 	%p171, %r53, 0;
	@%p171 bra 	$L__BB5_114;
	mul.hi.u32 	%r1302, %r6118, -1131474031;
	shr.u32 	%r1303, %r1302, 15;
	mul.lo.s32 	%r1304, %r1303, 44488;
	sub.s32 	%r1305, %r6118, %r1304;
	mul.lo.s32 	%r1306, %r1305, 48271;
	mul.lo.s32 	%r1307, %r1303, 3399;
	setp.lt.u32 	%p172, %r1306, %r1307;
	xor.b32  	%r1308, %r1307, 2147483647;
	neg.s32 	%r1309, %r1307;
	selp.b32 	%r1310, %r1308, %r1309, %p172;
	add.s32 	%r1311, %r1310, %r1306;
	add.s32 	%r1312, %r1311, -1;
	cvt.rn.f64.u32 	%fd235, %r1312;
	div.rn.f64 	%fd236, %fd235, 0d41DFFFFFFF800000;
	mul.hi.u32 	%r1313, %r1311, -1131474031;
	shr.u32 	%r1314, %r1313, 15;
	mul.lo.s32 	%r1315, %r1314, 44488;
	sub.s32 	%r1316, %r1311, %r1315;
	mul.lo.s32 	%r1317, %r1316, 48271;
	mul.lo.s32 	%r1318, %r1314, 3399;
	setp.lt.u32 	%p173, %r1317, %r1318;
	xor.b32  	%r1319, %r1318, 2147483647;
	neg.s32 	%r1320, %r1318;
	selp.b32 	%r1321, %r1319, %r1320, %p173;
	add.s32 	%r118, %r1321, %r1317;
	add.s32 	%r1322, %r118, -1;
	cvt.rn.f64.u32 	%fd237, %r1322;
	div.rn.f64 	%fd238, %fd237, 0d41DFFFFFFF800000;
	mul.f64 	%fd239, %fd238, %fd238;
	fma.rn.f64 	%fd240, %fd236, %fd236, %fd239;
	setp.le.f64 	%p174, %fd240, 0d3FF0000000000000;
	selp.u64 	%rd824, 1, 0, %p174;
	add.s64 	%rd1921, %rd1921, %rd824;
	setp.eq.s32 	%p175, %r53, 1;
	@%p175 bra 	$L__BB5_114;
	mul.hi.u32 	%r1323, %r118, -1131474031;
	shr.u32 	%r1324, %r1323, 15;
	mul.lo.s32 	%r1325, %r1324, 44488;
	sub.s32 	%r1326, %r118, %r1325;
	mul.lo.s32 	%r1327, %r1326, 48271;
	mul.lo.s32 	%r1328, %r1324, 3399;
	setp.lt.u32 	%p176, %r1327, %r1328;
	xor.b32  	%r1329, %r1328, 2147483647;
	neg.s32 	%r1330, %r1328;
	selp.b32 	%r1331, %r1329, %r1330, %p176;
	add.s32 	%r1332, %r1331, %r1327;
	add.s32 	%r1333, %r1332, -1;
	cvt.rn.f64.u32 	%fd241, %r1333;
	div.rn.f64 	%fd242, %fd241, 0d41DFFFFFFF800000;
	mul.hi.u32 	%r1334, %r1332, -1131474031;
	shr.u32 	%r1335, %r1334, 15;
	mul.lo.s32 	%r1336, %r1335, 44488;
	sub.s32 	%r1337, %r1332, %r1336;
	mul.lo.s32 	%r1338, %r1337, 48271;
	mul.lo.s32 	%r1339, %r1335, 3399;
	setp.lt.u32 	%p177, %r1338, %r1339;
	xor.b32  	%r1340, %r1339, 2147483647;
	neg.s32 	%r1341, %r1339;
	selp.b32 	%r1342, %r1340, %r1341, %p177;
	add.s32 	%r119, %r1342, %r1338;
	add.s32 	%r1343, %r119, -1;
	cvt.rn.f64.u32 	%fd243, %r1343;
	div.rn.f64 	%fd244, %fd243, 0d41DFFFFFFF800000;
	mul.f64 	%fd245, %fd244, %fd244;
	fma.rn.f64 	%fd246, %fd242, %fd242, %fd245;
	setp.le.f64 	%p178, %fd246, 0d3FF0000000000000;
	selp.u64 	%rd825, 1, 0, %p178;
	add.s64 	%rd1921, %rd1921, %rd825;
	setp.eq.s32 	%p179, %r53, 2;
	@%p179 bra 	$L__BB5_114;
	mul.hi.u32 	%r1344, %r119, -1131474031;
	shr.u32 	%r1345, %r1344, 15;
	mul.lo.s32 	%r1346, %r1345, 44488;
	sub.s32 	%r1347, %r119, %r1346;
	mul.lo.s32 	%r1348, %r1347, 48271;
	mul.lo.s32 	%r1349, %r1345, 3399;
	setp.lt.u32 	%p180, %r1348, %r1349;
	xor.b32  	%r1350, %r1349, 2147483647;
	neg.s32 	%r1351, %r1349;
	selp.b32 	%r1352, %r1350, %r1351, %p180;
	add.s32 	%r1353, %r1352, %r1348;
	add.s32 	%r1354, %r1353, -1;
	cvt.rn.f64.u32 	%fd247, %r1354;
	div.rn.f64 	%fd248, %fd247, 0d41DFFFFFFF800000;
	mul.hi.u32 	%r1355, %r1353, -1131474031;
	shr.u32 	%r1356, %r1355, 15;
	mul.lo.s32 	%r1357, %r1356, 44488;
	sub.s32 	%r1358, %r1353, %r1357;
	mul.lo.s32 	%r1359, %r1358, 48271;
	mul.lo.s32 	%r1360, %r1356, 3399;
	setp.lt.u32 	%p181, %r1359, %r1360;
	xor.b32  	%r1361, %r1360, 2147483647;
	neg.s32 	%r1362, %r1360;
	selp.b32 	%r1363, %r1361, %r1362, %p181;
	add.s32 	%r1364, %r1363, %r1359;
	add.s32 	%r1365, %r1364, -1;
	cvt.rn.f64.u32 	%fd249, %r1365;
	div.rn.f64 	%fd250, %fd249, 0d41DFFFFFFF800000;
	mul.f64 	%fd251, %fd250, %fd250;
	fma.rn.f64 	%fd252, %fd248, %fd248, %fd251;
	setp.le.f64 	%p182, %fd252, 0d3FF0000000000000;
	selp.u64 	%rd826, 1, 0, %p182;
	add.s64 	%rd1921, %rd1921, %rd826;
$L__BB5_114:
	cvt.u32.u64 	%r120, %rd1921;
	add.s32 	%r121, %r75, %r99;
	setp.eq.s32 	%p183, %r121, 0;
	mov.b64 	%rd1925, 1;
	@%p183 bra 	$L__BB5_119;
	cvt.s64.s32 	%rd1923, %r121;
	mov.b64 	%rd1924, 48271;
	mov.b64 	%rd1925, 1;
$L__BB5_116:
	and.b64  	%rd830, %rd1923, 1;
	setp.eq.b64 	%p184, %rd830, 1;
	not.pred 	%p185, %p184;
	@%p185 bra 	$L__BB5_118;
	mul.lo.s64 	%rd831, %rd1925, %rd1924;
	mul.hi.u64 	%rd832, %rd831, 8589934597;
	sub.s64 	%rd833, %rd831, %rd832;
	shr.u64 	%rd834, %rd833, 1;
	add.s64 	%rd835, %rd834, %rd832;
	shr.u64 	%rd836, %rd835, 30;
	mul.lo.s64 	%rd837, %rd836, 2147483647;
	sub.s64 	%rd1925, %rd831, %rd837;
$L__BB5_118:
	shr.u64 	%rd147, %rd1923, 1;
	mul.lo.s64 	%rd838, %rd1924, %rd1924;
	mul.hi.u64 	%rd839, %rd838, -9223372032559808509;
	shr.u64 	%rd840, %rd839, 30;
	mul.lo.s64 	%rd841, %rd840, 2147483647;
	sub.s64 	%rd1924, %rd838, %rd841;
	setp.gt.u64 	%p186, %rd1923, 1;
	mov.u64 	%rd1923, %rd147;
	@%p186 bra 	$L__BB5_116;
$L__BB5_119:
	setp.lt.u32 	%p187, %r50, 3;
	mul.lo.s64 	%rd844, %rd1925, %rd38;
	mul.hi.u64 	%rd845, %rd844, 8589934597;
	sub.s64 	%rd846, %rd844, %rd845;
	shr.u64 	%rd847, %rd846, 1;
	add.s64 	%rd848, %rd847, %rd845;
	shr.u64 	%rd849, %rd848, 30;
	cvt.u32.u64 	%r1366, %rd849;
	mov.b64 	%rd850, 2147483647;
	cvt.u32.u64 	%r1367, %rd850;
	mul.lo.s32 	%r1368, %r1366, %r1367;
	cvt.u32.u64 	%r1369, %rd844;
	sub.s32 	%r6121, %r1369, %r1368;
	mov.b64 	%rd1930, 0;
	@%p187 bra 	$L__BB5_122;
	mov.b32 	%r6120, 0;
	mov.b64 	%rd1930, 0;
	and.b32  	%r1458, %r3, 2147483644;
$L__BB5_121:
	mul.hi.u32 	%r1371, %r6121, -1131474031;
	shr.u32 	%r1372, %r1371, 15;
	mul.lo.s32 	%r1373, %r1372, 44488;
	sub.s32 	%r1374, %r6121, %r1373;
	mul.lo.s32 	%r1375, %r1374, 48271;
	mul.lo.s32 	%r1376, %r1372, 3399;
	setp.lt.u32 	%p188, %r1375, %r1376;
	xor.b32  	%r1377, %r1376, 2147483647;
	neg.s32 	%r1378, %r1376;
	selp.b32 	%r1379, %r1377, %r1378, %p188;
	add.s32 	%r1380, %r1379, %r1375;
	add.s32 	%r1381, %r1380, -1;
	cvt.rn.f64.u32 	%fd253, %r1381;
	div.rn.f64 	%fd254, %fd253, 0d41DFFFFFFF800000;
	mul.hi.u32 	%r1382, %r1380, -1131474031;
	shr.u32 	%r1383, %r1382, 15;
	mul.lo.s32 	%r1384, %r1383, 44488;
	sub.s32 	%r1385, %r1380, %r1384;
	mul.lo.s32 	%r1386, %r1385, 48271;
	mul.lo.s32 	%r1387, %r1383, 3399;
	setp.lt.u32 	%p189, %r1386, %r1387;
	xor.b32  	%r1388, %r1387, 2147483647;
	neg.s32 	%r1389, %r1387;
	selp.b32 	%r1390, %r1388, %r1389, %p189;
	add.s32 	%r1391, %r1390, %r1386;
	add.s32 	%r1392, %r1391, -1;
	cvt.rn.f64.u32 	%fd255, %r1392;
	div.rn.f64 	%fd256, %fd255, 0d41DFFFFFFF800000;
	mul.f64 	%fd257, %fd256, %fd256;
	fma.rn.f64 	%fd258, %fd254, %fd254, %fd257;
	setp.le.f64 	%p190, %fd258, 0d3FF0000000000000;
	selp.u64 	%rd852, 1, 0, %p190;
	add.s64 	%rd853, %rd1930, %rd852;
	mul.hi.u32 	%r1393, %r1391, -1131474031;
	shr.u32 	%r1394, %r1393, 15;
	mul.lo.s32 	%r1395, %r1394, 44488;
	sub.s32 	%r1396, %r1391, %r1395;
	mul.lo.s32 	%r1397, %r1396, 48271;
	mul.lo.s32 	%r1398, %r1394, 3399;
	setp.lt.u32 	%p191, %r1397, %r1398;
	xor.b32  	%r1399, %r1398, 2147483647;
	neg.s32 	%r1400, %r1398;
	selp.b32 	%r1401, %r1399, %r1400, %p191;
	add.s32 	%r1402, %r1401, %r1397;
	add.s32 	%r1403, %r1402, -1;
	cvt.rn.f64.u32 	%fd259, %r1403;
	div.rn.f64 	%fd260, %fd259, 0d41DFFFFFFF800000;
	mul.hi.u32 	%r1404, %r1402, -1131474031;
	shr.u32 	%r1405, %r1404, 15;
	mul.lo.s32 	%r1406, %r1405, 44488;
	sub.s32 	%r1407, %r1402, %r1406;
	mul.lo.s32 	%r1408, %r1407, 48271;
	mul.lo.s32 	%r1409, %r1405, 3399;
	setp.lt.u32 	%p192, %r1408, %r1409;
	xor.b32  	%r1410, %r1409, 2147483647;
	neg.s32 	%r1411, %r1409;
	selp.b32 	%r1412, %r1410, %r1411, %p192;
	add.s32 	%r1413, %r1412, %r1408;
	add.s32 	%r1414, %r1413, -1;
	cvt.rn.f64.u32 	%fd261, %r1414;
	div.rn.f64 	%fd262, %fd261, 0d41DFFFFFFF800000;
	mul.f64 	%fd263, %fd262, %fd262;
	fma.rn.f64 	%fd264, %fd260, %fd260, %fd263;
	setp.le.f64 	%p193, %fd264, 0d3FF0000000000000;
	selp.u64 	%rd854, 1, 0, %p193;
	add.s64 	%rd855, %rd853, %rd854;
	mul.hi.u32 	%r1415, %r1413, -1131474031;
	shr.u32 	%r1416, %r1415, 15;
	mul.lo.s32 	%r1417, %r1416, 44488;
	sub.s32 	%r1418, %r1413, %r1417;
	mul.lo.s32 	%r1419, %r1418, 48271;
	mul.lo.s32 	%r1420, %r1416, 3399;
	setp.lt.u32 	%p194, %r1419, %r1420;
	xor.b32  	%r1421, %r1420, 2147483647;
	neg.s32 	%r1422, %r1420;
	selp.b32 	%r1423, %r1421, %r1422, %p194;
	add.s32 	%r1424, %r1423, %r1419;
	add.s32 	%r1425, %r1424, -1;
	cvt.rn.f64.u32 	%fd265, %r1425;
	div.rn.f64 	%fd266, %fd265, 0d41DFFFFFFF800000;
	mul.hi.u32 	%r1426, %r1424, -1131474031;
	shr.u32 	%r1427, %r1426, 15;
	mul.lo.s32 	%r1428, %r1427, 44488;
	sub.s32 	%r1429, %r1424, %r1428;
	mul.lo.s32 	%r1430, %r1429, 48271;
	mul.lo.s32 	%r1431, %r1427, 3399;
	setp.lt.u32 	%p195, %r1430, %r1431;
	xor.b32  	%r1432, %r1431, 2147483647;
	neg.s32 	%r1433, %r1431;
	selp.b32 	%r1434, %r1432, %r1433, %p195;
	add.s32 	%r1435, %r1434, %r1430;
	add.s32 	%r1436, %r1435, -1;
	cvt.rn.f64.u32 	%fd267, %r1436;
	div.rn.f64 	%fd268, %fd267, 0d41DFFFFFFF800000;
	mul.f64 	%fd269, %fd268, %fd268;
	fma.rn.f64 	%fd270, %fd266, %fd266, %fd269;
	setp.le.f64 	%p196, %fd270, 0d3FF0000000000000;
	selp.u64 	%rd856, 1, 0, %p196;
	add.s64 	%rd857, %rd855, %rd856;
	mul.hi.u32 	%r1437, %r1435, -1131474031;
	shr.u32 	%r1438, %r1437, 15;
	mul.lo.s32 	%r1439, %r1438, 44488;
	sub.s32 	%r1440, %r1435, %r1439;
	mul.lo.s32 	%r1441, %r1440, 48271;
	mul.lo.s32 	%r1442, %r1438, 3399;
	setp.lt.u32 	%p197, %r1441, %r1442;
	xor.b32  	%r1443, %r1442, 2147483647;
	neg.s32 	%r1444, %r1442;
	selp.b32 	%r1445, %r1443, %r1444, %p197;
	add.s32 	%r1446, %r1445, %r1441;
	add.s32 	%r1447, %r1446, -1;
	cvt.rn.f64.u32 	%fd271, %r1447;
	div.rn.f64 	%fd272, %fd271, 0d41DFFFFFFF800000;
	mul.hi.u32 	%r1448, %r1446, -1131474031;
	shr.u32 	%r1449, %r1448, 15;
	mul.lo.s32 	%r1450, %r1449, 44488;
	sub.s32 	%r1451, %r1446, %r1450;
	mul.lo.s32 	%r1452, %r1451, 48271;
	mul.lo.s32 	%r1453, %r1449, 3399;
	setp.lt.u32 	%p198, %r1452, %r1453;
	xor.b32  	%r1454, %r1453, 2147483647;
	neg.s32 	%r1455, %r1453;
	selp.b32 	%r1456, %r1454, %r1455, %p198;
	add.s32 	%r6121, %r1456, %r1452;
	add.s32 	%r1457, %r6121, -1;
	cvt.rn.f64.u32 	%fd273, %r1457;
	div.rn.f64 	%fd274, %fd273, 0d41DFFFFFFF800000;
	mul.f64 	%fd275, %fd274, %fd274;
	fma.rn.f64 	%fd276, %fd272, %fd272, %fd275;
	setp.le.f64 	%p199, %fd276, 0d3FF0000000000000;
	selp.u64 	%rd858, 1, 0, %p199;
	add.s64 	%rd1930, %rd857, %rd858;
	add.s32 	%r6120, %r6120, 4;
	setp.ne.s32 	%p200, %r6120, %r1458;
	@%p200 bra 	$L__BB5_121;
$L__BB5_122:
	setp.eq.s32 	%p201, %r53, 0;
	@%p201 bra 	$L__BB5_126;
	mul.hi.u32 	%r1459, %r6121, -1131474031;
	shr.u32 	%r1460, %r1459, 15;
	mul.lo.s32 	%r1461, %r1460, 44488;
	sub.s32 	%r1462, %r6121, %r1461;
	mul.lo.s32 	%r1463, %r1462, 48271;
	mul.lo.s32 	%r1464, %r1460, 3399;
	setp.lt.u32 	%p202, %r1463, %r1464;
	xor.b32  	%r1465, %r1464, 2147483647;
	neg.s32 	%r1466, %r1464;
	selp.b32 	%r1467, %r1465, %r1466, %p202;
	add.s32 	%r1468, %r1467, %r1463;
	add.s32 	%r1469, %r1468, -1;
	cvt.rn.f64.u32 	%fd277, %r1469;
	div.rn.f64 	%fd278, %fd277, 0d41DFFFFFFF800000;
	mul.hi.u32 	%r1470, %r1468, -1131474031;
	shr.u32 	%r1471, %r1470, 15;
	mul.lo.s32 	%r1472, %r1471, 44488;
	sub.s32 	%r1473, %r1468, %r1472;
	mul.lo.s32 	%r1474, %r1473, 48271;
	mul.lo.s32 	%r1475, %r1471, 3399;
	setp.lt.u32 	%p203, %r1474, %r1475;
	xor.b32  	%r1476, %r1475, 2147483647;
	neg.s32 	%r1477, %r1475;
	selp.b32 	%r1478, %r1476, %r1477, %p203;
	add.s32 	%r128, %r1478, %r1474;
	add.s32 	%r1479, %r128, -1;
	cvt.rn.f64.u32 	%fd279, %r1479;
	div.rn.f64 	%fd280, %fd279, 0d41DFFFFFFF800000;
	mul.f64 	%fd281, %fd280, %fd280;
	fma.rn.f64 	%fd282, %fd278, %fd278, %fd281;
	setp.le.f64 	%p204, %fd282, 0d3FF0000000000000;
	selp.u64 	%rd859, 1, 0, %p204;
	add.s64 	%rd1930, %rd1930, %rd859;
	setp.eq.s32 	%p205, %r53, 1;
	@%p205 bra 	$L__BB5_126;
	mul.hi.u32 	%r1480, %r128, -1131474031;
	shr.u32 	%r1481, %r1480, 15;
	mul.lo.s32 	%r1482, %r1481, 44488;
	sub.s32 	%r1483, %r128, %r1482;
	mul.lo.s32 	%r1484, %r1483, 48271;
	mul.lo.s32 	%r1485, %r1481, 3399;
	setp.lt.u32 	%p206, %r1484, %r1485;
	xor.b32  	%r1486, %r1485, 2147483647;
	neg.s32 	%r1487, %r1485;
	selp.b32 	%r1488, %r1486, %r1487, %p206;
	add.s32 	%r1489, %r1488, %r1484;
	add.s32 	%r1490, %r1489, -1;
	cvt.rn.f64.u32 	%fd283, %r1490;
	div.rn.f64 	%fd284, %fd283, 0d41DFFFFFFF800000;
	mul.hi.u32 	%r1491, %r1489, -1131474031;
	shr.u32 	%r1492, %r1491, 15;
	mul.lo.s32 	%r1493, %r1492, 44488;
	sub.s32 	%r1494, %r1489, %r1493;
	mul.lo.s32 	%r1495, %r1494, 48271;
	mul.lo.s32 	%r1496, %r1492, 3399;
	setp.lt.u32 	%p207, %r1495, %r1496;
	xor.b32  	%r1497, %r1496, 2147483647;
	neg.s32 	%r1498, %r1496;
	selp.b32 	%r1499, %r1497, %r1498, %p207;
	add.s32 	%r129, %r1499, %r1495;
	add.s32 	%r1500, %r129, -1;
	cvt.rn.f64.u32 	%fd285, %r1500;
	div.rn.f64 	%fd286, %fd285, 0d41DFFFFFFF800000;
	mul.f64 	%fd287, %fd286, %fd286;
	fma.rn.f64 	%fd288, %fd284, %fd284, %fd287;
	setp.le.f64 	%p208, %fd288, 0d3FF0000000000000;
	selp.u64 	%rd860, 1, 0, %p208;
	add.s64 	%rd1930, %rd1930, %rd860;
	setp.eq.s32 	%p209, %r53, 2;
	@%p209 bra 	$L__BB5_126;
	mul.hi.u32 	%r1501, %r129, -1131474031;
	shr.u32 	%r1502, %r1501, 15;
	mul.lo.s32 	%r1503, %r1502, 44488;
	sub.s32 	%r1504, %r129, %r1503;
	mul.lo.s32 	%r1505, %r1504, 48271;
	mul.lo.s32 	%r1506, %r1502, 3399;
	setp.lt.u32 	%p210, %r1505, %r1506;
	xor.b32  	%r1507, %r1506, 2147483647;
	neg.s32 	%r1508, %r1506;
	selp.b32 	%r1509, %r1507, %r1508, %p210;
	add.s32 	%r1510, %r1509, %r1505;
	add.s32 	%r1511, %r1510, -1;
	cvt.rn.f64.u32 	%fd289, %r1511;
	div.rn.f64 	%fd290, %fd289, 0d41DFFFFFFF800000;
	mul.hi.u32 	%r1512, %r1510, -1131474031;
	shr.u32 	%r1513, %r1512, 15;
	mul.lo.s32 	%r1514, %r1513, 44488;
	sub.s32 	%r1515, %r1510, %r1514;
	mul.lo.s32 	%r1516, %r1515, 48271;
	mul.lo.s32 	%r1517, %r1513, 3399;
	setp.lt.u32 	%p211, %r1516, %r1517;
	xor.b32  	%r1518, %r1517, 2147483647;
	neg.s32 	%r1519, %r1517;
	selp.b32 	%r1520, %r1518, %r1519, %p211;
	add.s32 	%r1521, %r1520, %r1516;
	add.s32 	%r1522, %r1521, -1;
	cvt.rn.f64.u32 	%fd291, %r1522;
	div.rn.f64 	%fd292, %fd291, 0d41DFFFFFFF800000;
	mul.f64 	%fd293, %fd292, %fd292;
	fma.rn.f64 	%fd294, %fd290, %fd290, %fd293;
	setp.le.f64 	%p212, %fd294, 0d3FF0000000000000;
	selp.u64 	%rd861, 1, 0, %p212;
	add.s64 	%rd1930, %rd1930, %rd861;
$L__BB5_126:
	cvt.u32.u64 	%r130, %rd1930;
	add.s32 	%r131, %r121, %r63;
	setp.eq.s32 	%p213, %r131, 0;
	mov.b64 	%rd1934, 1;
	@%p213 bra 	$L__BB5_131;
	cvt.s64.s32 	%rd1932, %r131;
	mov.b64 	%rd1933, 48271;
	mov.b64 	%rd1934, 1;
$L__BB5_128:
	and.b64  	%rd865, %rd1932, 1;
	setp.eq.b64 	%p214, %rd865, 1;
	not.pred 	%p215, %p214;
	@%p215 bra 	$L__BB5_130;
	mul.lo.s64 	%rd866, %rd1934, %rd1933;
	mul.hi.u64 	%rd867, %rd866, 8589934597;
	sub.s64 	%rd868, %rd866, %rd867;
	shr.u64 	%rd869, %rd868, 1;
	add.s64 	%rd870, %rd869, %rd867;
	shr.u64 	%rd871, %rd870, 30;
	mul.lo.s64 	%rd872, %rd871, 2147483647;
	sub.s64 	%rd1934, %rd866, %rd872;
$L__BB5_130:
	shr.u64 	%rd164, %rd1932, 1;
	mul.lo.s64 	%rd873, %rd1933, %rd1933;
	mul.hi.u64 	%rd874, %rd873, -9223372032559808509;
	shr.u64 	%rd875, %rd874, 30;
	mul.lo.s64 	%rd876, %rd875, 2147483647;
	sub.s64 	%rd1933, %rd873, %rd876;
	setp.gt.u64 	%p216, %rd1932, 1;
	mov.u64 	%rd1932, %rd164;
	@%p216 bra 	$L__BB5_128;
$L__BB5_131:
	setp.lt.u32 	%p217, %r50, 3;
	mul.lo.s64 	%rd879, %rd1934, %rd38;
	mul.hi.u64 	%rd880, %rd879, 8589934597;
	sub.s64 	%rd881, %rd879, %rd880;
	shr.u64 	%rd882, %rd881, 1;
	add.s64 	%rd883, %rd882, %rd880;
	shr.u64 	%rd884, %rd883, 30;
	cvt.u32.u64 	%r1523, %rd884;
	mov.b64 	%rd885, 2147483647;
	cvt.u32.u64 	%r1524, %rd885;
	mul.lo.s32 	%r1525, %r1523, %r1524;
	cvt.u32.u64 	%r1526, %rd879;
	sub.s32 	%r6124, %r1526, %r1525;
	mov.b64 	%rd1939, 0;
	@%p217 bra 	$L__BB5_134;
	mov.b32 	%r6123, 0;
	mov.b64 	%rd1939, 0;
	and.b32  	%r1615, %r3, 2147483644;
$L__BB5_133:
	mul.hi.u32 	%r1528, %r6124, -1131474031;
	shr.u32 	%r1529, %r1528, 15;
	mul.lo.s32 	%r1530, %r1529, 44488;
	sub.s32 	%r1531, %r6124, %r1530;
	mul.lo.s32 	%r1532, %r1531, 48271;
	mul.lo.s32 	%r1533, %r1529, 3399;
	setp.lt.u32 	%p218, %r1532, %r1533;
	xor.b32  	%r1534, %r1533, 2147483647;
	neg.s32 	%r1535, %r1533;
	selp.b32 	%r1536, %r1534, %r1535, %p218;
	add.s32 	%r1537, %r1536, %r1532;
	add.s32 	%r1538, %r1537, -1;
	cvt.rn.f64.u32 	%fd295, %r1538;
	div.rn.f64 	%fd296, %fd295, 0d41DFFFFFFF800000;
	mul.hi.u32 	%r1539, %r1537, -1131474031;
	shr.u32 	%r1540, %r1539, 15;
	mul.lo.s32 	%r1541, %r1540, 44488;
	sub.s32 	%r1542, %r1537, %r1541;
	mul.lo.s32 	%r1543, %r1542, 48271;
	mul.lo.s32 	%r1544, %r1540, 3399;
	setp.lt.u32 	%p219, %r1543, %r1544;
	xor.b32  	%r1545, %r1544, 2147483647;
	neg.s32 	%r1546, %r1544;
	selp.b32 	%r1547, %r1545, %r1546, %p219;
	add.s32 	%r1548, %r1547, %r1543;
	add.s32 	%r1549, %r1548, -1;
	cvt.rn.f64.u32 	%fd297, %r1549;
	div.rn.f64 	%fd298, %fd297, 0d41DFFFFFFF800000;
	mul.f64 	%fd299, %fd298, %fd298;
	fma.rn.f64 	%fd300, %fd296, %fd296, %fd299;
	setp.le.f64 	%p220, %fd300, 0d3FF0000000000000;
	selp.u64 	%rd887, 1, 0, %p220;
	add.s64 	%rd888, %rd1939, %rd887;
	mul.hi.u32 	%r1550, %r1548, -1131474031;
	shr.u32 	%r1551, %r1550, 15;
	mul.lo.s32 	%r1552, %r1551, 44488;
	sub.s32 	%r1553, %r1548, %r1552;
	mul.lo.s32 	%r1554, %r1553, 48271;
	mul.lo.s32 	%r1555, %r1551, 3399;
	setp.lt.u32 	%p221, %r1554, %r1555;
	xor.b32  	%r1556, %r1555, 2147483647;
	neg.s32 	%r1557, %r1555;
	selp.b32 	%r1558, %r1556, %r1557, %p221;
	add.s32 	%r1559, %r1558, %r1554;
	add.s32 	%r1560, %r1559, -1;
	cvt.rn.f64.u32 	%fd301, %r1560;
	div.rn.f64 	%fd302, %fd301, 0d41DFFFFFFF800000;
	mul.hi.u32 	%r1561, %r1559, -1131474031;
	shr.u32 	%r1562, %r1561, 15;
	mul.lo.s32 	%r1563, %r1562, 44488;
	sub.s32 	%r1564, %r1559, %r1563;
	mul.lo.s32 	%r1565, %r1564, 48271;
	mul.lo.s32 	%r1566, %r1562, 3399;
	setp.lt.u32 	%p222, %r1565, %r1566;
	xor.b32  	%r1567, %r1566, 2147483647;
	neg.s32 	%r1568, %r1566;
	selp.b32 	%r1569, %r1567, %r1568, %p222;
	add.s32 	%r1570, %r1569, %r1565;
	add.s32 	%r1571, %r1570, -1;
	cvt.rn.f64.u32 	%fd303, %r1571;
	div.rn.f64 	%fd304, %fd303, 0d41DFFFFFFF800000;
	mul.f64 	%fd305, %fd304, %fd304;
	fma.rn.f64 	%fd306, %fd302, %fd302, %fd305;
	setp.le.f64 	%p223, %fd306, 0d3FF0000000000000;
	selp.u64 	%rd889, 1, 0, %p223;
	add.s64 	%rd890, %rd888, %rd889;
	mul.hi.u32 	%r1572, %r1570, -1131474031;
	shr.u32 	%r1573, %r1572, 15;
	mul.lo.s32 	%r1574, %r1573, 44488;
	sub.s32 	%r1575, %r1570, %r1574;
	mul.lo.s32 	%r1576, %r1575, 48271;
	mul.lo.s32 	%r1577, %r1573, 3399;
	setp.lt.u32 	%p224, %r1576, %r1577;
	xor.b32  	%r1578, %r1577, 2147483647;
	neg.s32 	%r1579, %r1577;
	selp.b32 	%r1580, %r1578, %r1579, %p224;
	add.s32 	%r1581, %r1580, %r1576;
	add.s32 	%r1582, %r1581, -1;
	cvt.rn.f64.u32 	%fd307, %r1582;
	div.rn.f64 	%fd308, %fd307, 0d41DFFFFFFF800000;
	mul.hi.u32 	%r1583, %r1581, -1131474031;
	shr.u32 	%r1584, %r1583, 15;
	mul.lo.s32 	%r1585, %r1584, 44488;
	sub.s32 	%r1586, %r1581, %r1585;
	mul.lo.s32 	%r1587, %r1586, 48271;
	mul.lo.s32 	%r1588, %r1584, 3399;
	setp.lt.u32 	%p225, %r1587, %r1588;
	xor.b32  	%r1589, %r1588, 2147483647;
	neg.s32 	%r1590, %r1588;
	selp.b32 	%r1591, %r1589, %r1590, %p225;
	add.s32 	%r1592, %r1591, %r1587;
	add.s32 	%r1593, %r1592, -1;
	cvt.rn.f64.u32 	%fd309, %r1593;
	div.rn.f64 	%fd310, %fd309, 0d41DFFFFFFF800000;
	mul.f64 	%fd311, %fd310, %fd310;
	fma.rn.f64 	%fd312, %fd308, %fd308, %fd311;
	setp.le.f64 	%p226, %fd312, 0d3FF0000000000000;
	selp.u64 	%rd891, 1, 0, %p226;
	add.s64 	%rd892, %rd890, %rd891;
	mul.hi.u32 	%r1594, %r1592, -1131474031;
	shr.u32 	%r1595, %r1594, 15;
	mul.lo.s32 	%r1596, %r1595, 44488;
	sub.s32 	%r1597, %r1592, %r1596;
	mul.lo.s32 	%r1598, %r1597, 48271;
	mul.lo.s32 	%r1599, %r1595, 3399;
	setp.lt.u32 	%p227, %r1598, %r1599;
	xor.b32  	%r1600, %r1599, 2147483647;
	neg.s32 	%r1601, %r1599;
	selp.b32 	%r1602, %r1600, %r1601, %p227;
	add.s32 	%r1603, %r1602, %r1598;
	add.s32 	%r1604, %r1603, -1;
	cvt.rn.f64.u32 	%fd313, %r1604;
	div.rn.f64 	%fd314, %fd313, 0d41DFFFFFFF800000;
	mul.hi.u32 	%r1605, %r1603, -1131474031;
	shr.u32 	%r1606, %r1605, 15;
	mul.lo.s32 	%r1607, %r1606, 44488;
	sub.s32 	%r1608, %r1603, %r1607;
	mul.lo.s32 	%r1609, %r1608, 48271;
	mul.lo.s32 	%r1610, %r1606, 3399;
	setp.lt.u32 	%p228, %r1609, %r1610;
	xor.b32  	%r1611, %r1610, 2147483647;
	neg.s32 	%r1612, %r1610;
	selp.b32 	%r1613, %r1611, %r1612, %p228;
	add.s32 	%r6124, %r1613, %r1609;
	add.s32 	%r1614, %r6124, -1;
	cvt.rn.f64.u32 	%fd315, %r1614;
	div.rn.f64 	%fd316, %fd315, 0d41DFFFFFFF800000;
	mul.f64 	%fd317, %fd316, %fd316;
	fma.rn.f64 	%fd318, %fd314, %fd314, %fd317;
	setp.le.f64 	%p229, %fd318, 0d3FF0000000000000;
	selp.u64 	%rd893, 1, 0, %p229;
	add.s64 	%rd1939, %rd892, %rd893;
	add.s32 	%r6123, %r6123, 4;
	setp.ne.s32 	%p230, %r6123, %r1615;
	@%p230 bra 	$L__BB5_133;
$L__BB5_134:
	setp.eq.s32 	%p231, %r53, 0;
	@%p231 bra 	$L__BB5_138;
	mul.hi.u32 	%r1616, %r6124, -1131474031;
	shr.u32 	%r1617, %r1616, 15;
	mul.lo.s32 	%r1618, %r1617, 44488;
	sub.s32 	%r1619, %r6124, %r1618;
	mul.lo.s32 	%r1620, %r1619, 48271;
	mul.lo.s32 	%r1621, %r1617, 3399;
	setp.lt.u32 	%p232, %r1620, %r1621;
	xor.b32  	%r1622, %r1621, 2147483647;
	neg.s32 	%r1623, %r1621;
	selp.b32 	%r1624, %r1622, %r1623, %p232;
	add.s32 	%r1625, %r1624, %r1620;
	add.s32 	%r1626, %r1625, -1;
	cvt.rn.f64.u32 	%fd319, %r1626;
	div.rn.f64 	%fd320, %fd319, 0d41DFFFFFFF800000;
	mul.hi.u32 	%r1627, %r1625, -1131474031;
	shr.u32 	%r1628, %r1627, 15;
	mul.lo.s32 	%r1629, %r1628, 44488;
	sub.s32 	%r1630, %r1625, %r1629;
	mul.lo.s32 	%r1631, %r1630, 48271;
	mul.lo.s32 	%r1632, %r1628, 3399;
	setp.lt.u32 	%p233, %r1631, %r1632;
	xor.b32  	%r1633, %r1632, 2147483647;
	neg.s32 	%r1634, %r1632;
	selp.b32 	%r1635, %r1633, %r1634, %p233;
	add.s32 	%r138, %r1635, %r1631;
	add.s32 	%r1636, %r138, -1;
	cvt.rn.f64.u32 	%fd321, %r1636;
	div.rn.f64 	%fd322, %fd321, 0d41DFFFFFFF800000;
	mul.f64 	%fd323, %fd322, %fd322;
	fma.rn.f64 	%fd324, %fd320, %fd320, %fd323;
	setp.le.f64 	%p234, %fd324, 0d3FF0000000000000;
	selp.u64 	%rd894, 1, 0, %p234;
	add.s64 	%rd1939, %rd1939, %rd894;
	setp.eq.s32 	%p235, %r53, 1;
	@%p235 bra 	$L__BB5_138;
	mul.hi.u32 	%r1637, %r138, -1131474031;
	shr.u32 	%r1638, %r1637, 15;
	mul.lo.s32 	%r1639, %r1638, 44488;
	sub.s32 	%r1640, %r138, %r1639;
	mul.lo.s32 	%r1641, %r1640, 48271;
	mul.lo.s32 	%r1642, %r1638, 3399;
	setp.lt.u32 	%p236, %r1641, %r1642;
	xor.b32  	%r1643, %r1642, 2147483647;
	neg.s32 	%r1644, %r1642;
	selp.b32 	%r1645, %r1643, %r1644, %p236;
	add.s32 	%r1646, %r1645, %r1641;
	add.s32 	%r1647, %r1646, -1;
	cvt.rn.f64.u32 	%fd325, %r1647;
	div.rn.f64 	%fd326, %fd325, 0d41DFFFFFFF800000;
	mul.hi.u32 	%r1648, %r1646, -1131474031;
	shr.u32 	%r1649, %r1648, 15;
	mul.lo.s32 	%r1650, %r1649, 44488;
	sub.s32 	%r1651, %r1646, %r1650;
	mul.lo.s32 	%r1652, %r1651, 48271;
	mul.lo.s32 	%r1653, %r1649, 3399;
	setp.lt.u32 	%p237, %r1652, %r1653;
	xor.b32  	%r1654, %r1653, 2147483647;
	neg.s32 	%r1655, %r1653;
	selp.b32 	%r1656, %r1654, %r1655, %p237;
	add.s32 	%r139, %r1656, %r1652;
	add.s32 	%r1657, %r139, -1;
	cvt.rn.f64.u32 	%fd327, %r1657;
	div.rn.f64 	%fd328, %fd327, 0d41DFFFFFFF800000;
	mul.f64 	%fd329, %fd328, %fd328;
	fma.rn.f64 	%fd330, %fd326, %fd326, %fd329;
	setp.le.f64 	%p238, %fd330, 0d3FF0000000000000;
	selp.u64 	%rd895, 1, 0, %p238;
	add.s64 	%rd1939, %rd1939, %rd895;
	setp.eq.s32 	%p239, %r53, 2;
	@%p239 bra 	$L__BB5_138;
	mul.hi.u32 	%r1658, %r139, -1131474031;
	shr.u32 	%r1659, %r1658, 15;
	mul.lo.s32 	%r1660, %r1659, 44488;
	sub.s32 	%r1661, %r139, %r1660;
	mul.lo.s32 	%r1662, %r1661, 48271;
	mul.lo.s32 	%r1663, %r1659, 3399;
	setp.lt.u32 	%p240, %r1662, %r1663;
	xor.b32  	%r1664, %r1663, 2147483647;
	neg.s32 	%r1665, %r1663;
	selp.b32 	%r1666, %r1664, %r1665, %p240;
	add.s32 	%r1667, %r1666, %r1662;
	add.s32 	%r1668, %r1667, -1;
	cvt.rn.f64.u32 	%fd331, %r1668;
	div.rn.f64 	%fd332, %fd331, 0d41DFFFFFFF800000;
	mul.hi.u32 	%r1669, %r1667, -1131474031;
	shr.u32 	%r1670, %r1669, 15;
	mul.lo.s32 	%r1671, %r1670, 44488;
	sub.s32 	%r1672, %r1667, %r1671;
	mul.lo.s32 	%r1673, %r1672, 48271;
	mul.lo.s32 	%r1674, %r1670, 3399;
	setp.lt.u32 	%p241, %r1673, %r1674;
	xor.b32  	%r1675, %r1674, 2147483647;
	neg.s32 	%r1676, %r1674;
	selp.b32 	%r1677, %r1675, %r1676, %p241;
	add.s32 	%r1678, %r1677, %r1673;
	add.s32 	%r1679, %r1678, -1;
	cvt.rn.f64.u32 	%fd333, %r1679;
	div.rn.f64 	%fd334, %fd333, 0d41DFFFFFFF800000;
	mul.f64 	%fd335, %fd334, %fd334;
	fma.rn.f64 	%fd336, %fd332, %fd332, %fd335;
	setp.le.f64 	%p242, %fd336, 0d3FF0000000000000;
	selp.u64 	%rd896, 1, 0, %p242;
	add.s64 	%rd1939, %rd1939, %rd896;
$L__BB5_138:
	cvt.u32.u64 	%r140, %rd1939;
	shl.b32 	%r1680, %r3, 12;
	add.s32 	%r141, %r1680, %r51;
	setp.eq.s32 	%p243, %r141, 0;
	mov.b64 	%rd1943, 1;
	@%p243 bra 	$L__BB5_143;
	cvt.s64.s32 	%rd1941, %r141;
	mov.b64 	%rd1942, 48271;
	mov.b64 	%rd1943, 1;
$L__BB5_140:
	and.b64  	%rd900, %rd1941, 1;
	setp.eq.b64 	%p244, %rd900, 1;
	not.pred 	%p245, %p244;
	@%p245 bra 	$L__BB5_142;
	mul.lo.s64 	%rd901, %rd1943, %rd1942;
	mul.hi.u64 	%rd902, %rd901, 8589934597;
	sub.s64 	%rd903, %rd901, %rd902;
	shr.u64 	%rd904, %rd903, 1;
	add.s64 	%rd905, %rd904, %rd902;
	shr.u64 	%rd906, %rd905, 30;
	mul.lo.s64 	%rd907, %rd906, 2147483647;
	sub.s64 	%rd1943, %rd901, %rd907;
$L__BB5_142:
	shr.u64 	%rd181, %rd1941, 1;
	mul.lo.s64 	%rd908, %rd1942, %rd1942;
	mul.hi.u64 	%rd909, %rd908, -9223372032559808509;
	shr.u64 	%rd910, %rd909, 30;
	mul.lo.s64 	%rd911, %rd910, 2147483647;
	sub.s64 	%rd1942, %rd908, %rd911;
	setp.gt.u64 	%p246, %rd1941, 1;
	mov.u64 	%rd1941, %rd181;
	@%p246 bra 	$L__BB5_140;
$L__BB5_143:
	setp.lt.u32 	%p247, %r50, 3;
	mul.lo.s64 	%rd914, %rd1943, %rd38;
	mul.hi.u64 	%rd915, %rd914, 8589934597;
	sub.s64 	%rd916, %rd914, %rd915;
	shr.u64 	%rd917, %rd916, 1;
	add.s64 	%rd918, %rd917, %rd915;
	shr.u64 	%rd919, %rd918, 30;
	cvt.u32.u64 	%r1681, %rd919;
	mov.b64 	%rd920, 2147483647;
	cvt.u32.u64 	%r1682, %rd920;
	mul.lo.s32 	%r1683, %r1681, %r1682;
	cvt.u32.u64 	%r1684, %rd914;
	sub.s32 	%r6127, %r1684, %r1683;
	mov.b64 	%rd1948, 0;
	@%p247 bra 	$L__BB5_146;
	mov.b32 	%r6126, 0;
	mov.b64 	%rd1948, 0;
	and.b32  	%r1773, %r3, 2147483644;
$L__BB5_145:
	mul.hi.u32 	%r1686, %r6127, -1131474031;
	shr.u32 	%r1687, %r1686, 15;
	mul.lo.s32 	%r1688, %r1687, 44488;
	sub.s32 	%r1689, %r6127, %r1688;
	mul.lo.s32 	%r1690, %r1689, 48271;
	mul.lo.s32 	%r1691, %r1687, 3399;
	setp.lt.u32 	%p248, %r1690, %r1691;
	xor.b32  	%r1692, %r1691, 2147483647;
	neg.s32 	%r1693, %r1691;
	selp.b32 	%r1694, %r1692, %r1693, %p248;
	add.s32 	%r1695, %r1694, %r1690;
	add.s32 	%r1696, %r1695, -1;
	cvt.rn.f64.u32 	%fd337, %r1696;
	div.rn.f64 	%fd338, %fd337, 0d41DFFFFFFF800000;
	mul.hi.u32 	%r1697, %r1695, -1131474031;
	shr.u32 	%r1698, %r1697, 15;
	mul.lo.s32 	%r1699, %r1698, 44488;
	sub.s32 	%r1700, %r1695, %r1699;
	mul.lo.s32 	%r1701, %r1700, 48271;
	mul.lo.s32 	%r1702, %r1698, 3399;
	setp.lt.u32 	%p249, %r1701, %r1702;
	xor.b32  	%r1703, %r1702, 2147483647;
	neg.s32 	%r1704, %r1702;
	selp.b32 	%r1705, %r1703, %r1704, %p249;
	add.s32 	%r1706, %r1705, %r1701;
	add.s32 	%r1707, %r1706, -1;
	cvt.rn.f64.u32 	%fd339, %r1707;
	div.rn.f64 	%fd340, %fd339, 0d41DFFFFFFF800000;
	mul.f64 	%fd341, %fd340, %fd340;
	fma.rn.f64 	%fd342, %fd338, %fd338, %fd341;
	setp.le.f64 	%p250, %fd342, 0d3FF0000000000000;
	selp.u64 	%rd922, 1, 0, %p250;
	add.s64 	%rd923, %rd1948, %rd922;
	mul.hi.u32 	%r1708, %r1706, -1131474031;
	shr.u32 	%r1709, %r1708, 15;
	mul.lo.s32 	%r1710, %r1709, 44488;
	sub.s32 	%r1711, %r1706, %r1710;
	mul.lo.s32 	%r1712, %r1711, 48271;
	mul.lo.s32 	%r1713, %r1709, 3399;
	setp.lt.u32 	%p251, %r1712, %r1713;
	xor.b32  	%r1714, %r1713, 2147483647;
	neg.s32 	%r1715, %r1713;
	selp.b32 	%r1716, %r1714, %r1715, %p251;
	add.s32 	%r1717, %r1716, %r1712;
	add.s32 	%r1718, %r1717, -1;
	cvt.rn.f64.u32 	%fd343, %r1718;
	div.rn.f64 	%fd344, %fd343, 0d41DFFFFFFF800000;
	mul.hi.u32 	%r1719, %r1717, -1131474031;
	shr.u32 	%r1720, %r1719, 15;
	mul.lo.s32 	%r1721, %r1720, 44488;
	sub.s32 	%r1722, %r1717, %r1721;
	mul.lo.s32 	%r1723, %r1722, 48271;
	mul.lo.s32 	%r1724, %r1720, 3399;
	setp.lt.u32 	%p252, %r1723, %r1724;
	xor.b32  	%r1725, %r1724, 2147483647;
	neg.s32 	%r1726, %r1724;
	selp.b32 	%r1727, %r1725, %r1726, %p252;
	add.s32 	%r1728, %r1727, %r1723;
	add.s32 	%r1729, %r1728, -1;
	cvt.rn.f64.u32 	%fd345, %r1729;
	div.rn.f64 	%fd346, %fd345, 0d41DFFFFFFF800000;
	mul.f64 	%fd347, %fd346, %fd346;
	fma.rn.f64 	%fd348, %fd344, %fd344, %fd347;
	setp.le.f64 	%p253, %fd348, 0d3FF0000000000000;
	selp.u64 	%rd924, 1, 0, %p253;
	add.s64 	%rd925, %rd923, %rd924;
	mul.hi.u32 	%r1730, %r1728, -1131474031;
	shr.u32 	%r1731, %r1730, 15;
	mul.lo.s32 	%r1732, %r1731, 44488;
	sub.s32 	%r1733, %r1728, %r1732;
	mul.lo.s32 	%r1734, %r1733, 48271;
	mul.lo.s32 	%r1735, %r1731, 3399;
	setp.lt.u32 	%p254, %r1734, %r1735;
	xor.b32  	%r1736, %r1735, 2147483647;
	neg.s32 	%r1737, %r1735;
	selp.b32 	%r1738, %r1736, %r1737, %p254;
	add.s32 	%r1739, %r1738, %r1734;
	add.s32 	%r1740, %r1739, -1;
	cvt.rn.f64.u32 	%fd349, %r1740;
	div.rn.f64 	%fd350, %fd349, 0d41DFFFFFFF800000;
	mul.hi.u32 	%r1741, %r1739, -1131474031;
	shr.u32 	%r1742, %r1741, 15;
	mul.lo.s32 	%r1743, %r1742, 44488;
	sub.s32 	%r1744, %r1739, %r1743;
	mul.lo.s32 	%r1745, %r1744, 48271;
	mul.lo.s32 	%r1746, %r1742, 3399;
	setp.lt.u32 	%p255, %r1745, %r1746;
	xor.b32  	%r1747, %r1746, 2147483647;
	neg.s32 	%r1748, %r1746;
	selp.b32 	%r1749, %r1747, %r1748, %p255;
	add.s32 	%r1750, %r1749, %r1745;
	add.s32 	%r1751, %r1750, -1;
	cvt.rn.f64.u32 	%fd351, %r1751;
	div.rn.f64 	%fd352, %fd351, 0d41DFFFFFFF800000;
	mul.f64 	%fd353, %fd352, %fd352;
	fma.rn.f64 	%fd354, %fd350, %fd350, %fd353;
	setp.le.f64 	%p256, %fd354, 0d3FF0000000000000;
	selp.u64 	%rd926, 1, 0, %p256;
	add.s64 	%rd927, %rd925, %rd926;
	mul.hi.u32 	%r1752, %r1750, -1131474031;
	shr.u32 	%r1753, %r1752, 15;
	mul.lo.s32 	%r1754, %r1753, 44488;
	sub.s32 	%r1755, %r1750, %r1754;
	mul.lo.s32 	%r1756, %r1755, 48271;
	mul.lo.s32 	%r1757, %r1753, 3399;
	setp.lt.u32 	%p257, %r1756, %r1757;
	xor.b32  	%r1758, %r1757, 2147483647;
	neg.s32 	%r1759, %r1757;
	selp.b32 	%r1760, %r1758, %r1759, %p257;
	add.s32 	%r1761, %r1760, %r1756;
	add.s32 	%r1762, %r1761, -1;
	cvt.rn.f64.u32 	%fd355, %r1762;
	div.rn.f64 	%fd356, %fd355, 0d41DFFFFFFF800000;
	mul.hi.u32 	%r1763, %r1761, -1131474031;
	shr.u32 	%r1764, %r1763, 15;
	mul.lo.s32 	%r1765, %r1764, 44488;
	sub.s32 	%r1766, %r1761, %r1765;
	mul.lo.s32 	%r1767, %r1766, 48271;
	mul.lo.s32 	%r1768, %r1764, 3399;
	setp.lt.u32 	%p258, %r1767, %r1768;
	xor.b32  	%r1769, %r1768, 2147483647;
	neg.s32 	%r1770, %r1768;
	selp.b32 	%r1771, %r1769, %r1770, %p258;
	add.s32 	%r6127, %r1771, %r1767;
	add.s32 	%r1772, %r6127, -1;
	cvt.rn.f64.u32 	%fd357, %r1772;
	div.rn.f64 	%fd358, %fd357, 0d41DFFFFFFF800000;
	mul.f64 	%fd359, %fd358, %fd358;
	fma.rn.f64 	%fd360, %fd356, %fd356, %fd359;
	setp.le.f64 	%p259, %fd360, 0d3FF0000000000000;
	selp.u64 	%rd928, 1, 0, %p259;
	add.s64 	%rd1948, %rd927, %rd928;
	add.s32 	%r6126, %r6126, 4;
	setp.ne.s32 	%p260, %r6126, %r1773;
	@%p260 bra 	$L__BB5_145;
$L__BB5_146:
	setp.eq.s32 	%p261, %r53, 0;
	@%p261 bra 	$L__BB5_150;
	mul.hi.u32 	%r1774, %r6127, -1131474031;
	shr.u32 	%r1775, %r1774, 15;
	mul.lo.s32 	%r1776, %r1775, 44488;
	sub.s32 	%r1777, %r6127, %r1776;
	mul.lo.s32 	%r1778, %r1777, 48271;
	mul.lo.s32 	%r1779, %r1775, 3399;
	setp.lt.u32 	%p262, %r1778, %r1779;
	xor.b32  	%r1780, %r1779, 2147483647;
	neg.s32 	%r1781, %r1779;
	selp.b32 	%r1782, %r1780, %r1781, %p262;
	add.s32 	%r1783, %r1782, %r1778;
	add.s32 	%r1784, %r1783, -1;
	cvt.rn.f64.u32 	%fd361, %r1784;
	div.rn.f64 	%fd362, %fd361, 0d41DFFFFFFF800000;
	mul.hi.u32 	%r1785, %r1783, -1131474031;
	shr.u32 	%r1786, %r1785, 15;
	mul.lo.s32 	%r1787, %r1786, 44488;
	sub.s32 	%r1788, %r1783, %r1787;
	mul.lo.s32 	%r1789, %r1788, 48271;
	mul.lo.s32 	%r1790, %r1786, 3399;
	setp.lt.u32 	%p263, %r1789, %r1790;
	xor.b32  	%r1791, %r1790, 2147483647;
	neg.s32 	%r1792, %r1790;
	selp.b32 	%r1793, %r1791, %r1792, %p263;
	add.s32 	%r148, %r1793, %r1789;
	add.s32 	%r1794, %r148, -1;
	cvt.rn.f64.u32 	%fd363, %r1794;
	div.rn.f64 	%fd364, %fd363, 0d41DFFFFFFF800000;
	mul.f64 	%fd365, %fd364, %fd364;
	fma.rn.f64 	%fd366, %fd362, %fd362, %fd365;
	setp.le.f64 	%p264, %fd366, 0d3FF0000000000000;
	selp.u64 	%rd929, 1, 0, %p264;
	add.s64 	%rd1948, %rd1948, %rd929;
	setp.eq.s32 	%p265, %r53, 1;
	@%p265 bra 	$L__BB5_150;
	mul.hi.u32 	%r1795, %r148, -1131474031;
	shr.u32 	%r1796, %r1795, 15;
	mul.lo.s32 	%r1797, %r1796, 44488;
	sub.s32 	%r1798, %r148, %r1797;
	mul.lo.s32 	%r1799, %r1798, 48271;
	mul.lo.s32 	%r1800, %r1796, 3399;
	setp.lt.u32 	%p266, %r1799, %r1800;
	xor.b32  	%r1801, %r1800, 2147483647;
	neg.s32 	%r1802, %r1800;
	selp.b32 	%r1803, %r1801, %r1802, %p266;
	add.s32 	%r1804, %r1803, %r1799;
	add.s32 	%r1805, %r1804, -1;
	cvt.rn.f64.u32 	%fd367, %r1805;
	div.rn.f64 	%fd368, %fd367, 0d41DFFFFFFF800000;
	mul.hi.u32 	%r1806, %r1804, -1131474031;
	shr.u32 	%r1807, %r1806, 15;
	mul.lo.s32 	%r1808, %r1807, 44488;
	sub.s32 	%r1809, %r1804, %r1808;
	mul.lo.s32 	%r1810, %r1809, 48271;
	mul.lo.s32 	%r1811, %r1807, 3399;
	setp.lt.u32 	%p267, %r1810, %r1811;
	xor.b32  	%r1812, %r1811, 2147483647;
	neg.s32 	%r1813, %r1811;
	selp.b32 	%r1814, %r1812, %r1813, %p267;
	add.s32 	%r149, %r1814, %r1810;
	add.s32 	%r1815, %r149, -1;
	cvt.rn.f64.u32 	%fd369, %r1815;
	div.rn.f64 	%fd370, %fd369, 0d41DFFFFFFF800000;
	mul.f64 	%fd371, %fd370, %fd370;
	fma.rn.f64 	%fd372, %fd368, %fd368, %fd371;
	setp.le.f64 	%p268, %fd372, 0d3FF0000000000000;
	selp.u64 	%rd930, 1, 0, %p268;
	add.s64 	%rd1948, %rd1948, %rd930;
	setp.eq.s32 	%p269, %r53, 2;
	@%p269 bra 	$L__BB5_150;
	mul.hi.u32 	%r1816, %r149, -1131474031;
	shr.u32 	%r1817, %r1816, 15;
	mul.lo.s32 	%r1818, %r1817, 44488;
	sub.s32 	%r1819, %r149, %r1818;
	mul.lo.s32 	%r1820, %r1819, 48271;
	mul.lo.s32 	%r1821, %r1817, 3399;
	setp.lt.u32 	%p270, %r1820, %r1821;
	xor.b32  	%r1822, %r1821, 2147483647;
	neg.s32 	%r1823, %r1821;
	selp.b32 	%r1824, %r1822, %r1823, %p270;
	add.s32 	%r1825, %r1824, %r1820;
	add.s32 	%r1826, %r1825, -1;
	cvt.rn.f64.u32 	%fd373, %r1826;
	div.rn.f64 	%fd374, %fd373, 0d41DFFFFFFF800000;
	mul.hi.u32 	%r1827, %r1825, -1131474031;
	shr.u32 	%r1828, %r1827, 15;
	mul.lo.s32 	%r1829, %r1828, 44488;
	sub.s32 	%r1830, %r1825, %r1829;
	mul.lo.s32 	%r1831, %r1830, 48271;
	mul.lo.s32 	%r1832, %r1828, 3399;
	setp.lt.u32 	%p271, %r1831, %r1832;
	xor.b32  	%r1833, %r1832, 2147483647;
	neg.s32 	%r1834, %r1832;
	selp.b32 	%r1835, %r1833, %r1834, %p271;
	add.s32 	%r1836, %r1835, %r1831;
	add.s32 	%r1837, %r1836, -1;
	cvt.rn.f64.u32 	%fd375, %r1837;
	div.rn.f64 	%fd376, %fd375, 0d41DFFFFFFF800000;
	mul.f64 	%fd377, %fd376, %fd376;
	fma.rn.f64 	%fd378, %fd374, %fd374, %fd377;
	setp.le.f64 	%p272, %fd378, 0d3FF0000000000000;
	selp.u64 	%rd931, 1, 0, %p272;
	add.s64 	%rd1948, %rd1948, %rd931;
$L__BB5_150:
	cvt.u32.u64 	%r150, %rd1948;
	add.s32 	%r151, %r141, %r63;
	setp.eq.s32 	%p273, %r151, 0;
	mov.b64 	%rd1952, 1;
	@%p273 bra 	$L__BB5_155;
	cvt.s64.s32 	%rd1950, %r151;
	mov.b64 	%rd1951, 48271;
	mov.b64 	%rd1952, 1;
$L__BB5_152:
	and.b64  	%rd935, %rd1950, 1;
	setp.eq.b64 	%p274, %rd935, 1;
	not.pred 	%p275, %p274;
	@%p275 bra 	$L__BB5_154;
	mul.lo.s64 	%rd936, %rd1952, %rd1951;
	mul.hi.u64 	%rd937, %rd936, 8589934597;
	sub.s64 	%rd938, %rd936, %rd937;
	shr.u64 	%rd939, %rd938, 1;
	add.s64 	%rd940, %rd939, %rd937;
	shr.u64 	%rd941, %rd940, 30;
	mul.lo.s64 	%rd942, %rd941, 2147483647;
	sub.s64 	%rd1952, %rd936, %rd942;
$L__BB5_154:
	shr.u64 	%rd198, %rd1950, 1;
	mul.lo.s64 	%rd943, %rd1951, %rd1951;
	mul.hi.u64 	%rd944, %rd943, -9223372032559808509;
	shr.u64 	%rd945, %rd944, 30;
	mul.lo.s64 	%rd946, %rd945, 2147483647;
	sub.s64 	%rd1951, %rd943, %rd946;
	setp.gt.u64 	%p276, %rd1950, 1;
	mov.u64 	%rd1950, %rd198;
	@%p276 bra 	$L__BB5_152;
$L__BB5_155:
	setp.lt.u32 	%p277, %r50, 3;
	mul.lo.s64 	%rd949, %rd1952, %rd38;
	mul.hi.u64 	%rd950, %rd949, 8589934597;
	sub.s64 	%rd951, %rd949, %rd950;
	shr.u64 	%rd952, %rd951, 1;
	add.s64 	%rd953, %rd952, %rd950;
	shr.u64 	%rd954, %rd953, 30;
	cvt.u32.u64 	%r1838, %rd954;
	mov.b64 	%rd955, 2147483647;
	cvt.u32.u64 	%r1839, %rd955;
	mul.lo.s32 	%r1840, %r1838, %r1839;
	cvt.u32.u64 	%r1841, %rd949;
	sub.s32 	%r6130, %r1841, %r1840;
	mov.b64 	%rd1957, 0;
	@%p277 bra 	$L__BB5_158;
	mov.b32 	%r6129, 0;
	mov.b64 	%rd1957, 0;
	and.b32  	%r1930, %r3, 2147483644;
$L__BB5_157:
	mul.hi.u32 	%r1843, %r6130, -1131474031;
	shr.u32 	%r1844, %r1843, 15;
	mul.lo.s32 	%r1845, %r1844, 44488;
	sub.s32 	%r1846, %r6130, %r1845;
	mul.lo.s32 	%r1847, %r1846, 48271;
	mul.lo.s32 	%r1848, %r1844, 3399;
	setp.lt.u32 	%p278, %r1847, %r1848;
	xor.b32  	%r1849, %r1848, 2147483647;
	neg.s32 	%r1850, %r1848;
	selp.b32 	%r1851, %r1849, %r1850, %p278;
	add.s32 	%r1852, %r1851, %r1847;
	add.s32 	%r1853, %r1852, -1;
	cvt.rn.f64.u32 	%fd379, %r1853;
	div.rn.f64 	%fd380, %fd379, 0d41DFFFFFFF800000;
	mul.hi.u32 	%r1854, %r1852, -1131474031;
	shr.u32 	%r1855, %r1854, 15;
	mul.lo.s32 	%r1856, %r1855, 44488;
	sub.s32 	%r1857, %r1852, %r1856;
	mul.lo.s32 	%r1858, %r1857, 48271;
	mul.lo.s32 	%r1859, %r1855, 3399;
	setp.lt.u32 	%p279, %r1858, %r1859;
	xor.b32  	%r1860, %r1859, 2147483647;
	neg.s32 	%r1861, %r1859;
	selp.b32 	%r1862, %r1860, %r1861, %p279;
	add.s32 	%r1863, %r1862, %r1858;
	add.s32 	%r1864, %r1863, -1;
	cvt.rn.f64.u32 	%fd381, %r1864;
	div.rn.f64 	%fd382, %fd381, 0d41DFFFFFFF800000;
	mul.f64 	%fd383, %fd382, %fd382;
	fma.rn.f64 	%fd384, %fd380, %fd380, %fd383;
	setp.le.f64 	%p280, %fd384, 0d3FF0000000000000;
	selp.u64 	%rd957, 1, 0, %p280;
	add.s64 	%rd958, %rd1957, %rd957;
	mul.hi.u32 	%r1865, %r1863, -1131474031;
	shr.u32 	%r1866, %r1865, 15;
	mul.lo.s32 	%r1867, %r1866, 44488;
	sub.s32 	%r1868, %r1863, %r1867;
	mul.lo.s32 	%r1869, %r1868, 48271;
	mul.lo.s32 	%r1870, %r1866, 3399;
	setp.lt.u32 	%p281, %r1869, %r1870;
	xor.b32  	%r1871, %r1870, 2147483647;
	neg.s32 	%r1872, %r1870;
	selp.b32 	%r1873, %r1871, %r1872, %p281;
	add.s32 	%r1874, %r1873, %r1869;
	add.s32 	%r1875, %r1874, -1;
	cvt.rn.f64.u32 	%fd385, %r1875;
	div.rn.f64 	%fd386, %fd385, 0d41DFFFFFFF800000;
	mul.hi.u32 	%r1876, %r1874, -1131474031;
	shr.u32 	%r1877, %r1876, 15;
	mul.lo.s32 	%r1878, %r1877, 44488;
	sub.s32 	%r1879, %r1874, %r1878;
	mul.lo.s32 	%r1880, %r1879, 48271;
	mul.lo.s32 	%r1881, %r1877, 3399;
	setp.lt.u32 	%p282, %r1880, %r1881;
	xor.b32  	%r1882, %r1881, 2147483647;
	neg.s32 	%r1883, %r1881;
	selp.b32 	%r1884, %r1882, %r1883, %p282;
	add.s32 	%r1885, %r1884, %r1880;
	add.s32 	%r1886, %r1885, -1;
	cvt.rn.f64.u32 	%fd387, %r1886;
	div.rn.f64 	%fd388, %fd387, 0d41DFFFFFFF800000;
	mul.f64 	%fd389, %fd388, %fd388;
	fma.rn.f64 	%fd390, %fd386, %fd386, %fd389;
	setp.le.f64 	%p283, %fd390, 0d3FF0000000000000;
	selp.u64 	%rd959, 1, 0, %p283;
	add.s64 	%rd960, %rd958, %rd959;
	mul.hi.u32 	%r1887, %r1885, -1131474031;
	shr.u32 	%r1888, %r1887, 15;
	mul.lo.s32 	%r1889, %r1888, 44488;
	sub.s32 	%r1890, %r1885, %r1889;
	mul.lo.s32 	%r1891, %r1890, 48271;
	mul.lo.s32 	%r1892, %r1888, 3399;
	setp.lt.u32 	%p284, %r1891, %r1892;
	xor.b32  	%r1893, %r1892, 2147483647;
	neg.s32 	%r1894, %r1892;
	selp.b32 	%r1895, %r1893, %r1894, %p284;
	add.s32 	%r1896, %r1895, %r1891;
	add.s32 	%r1897, %r1896, -1;
	cvt.rn.f64.u32 	%fd391, %r1897;
	div.rn.f64 	%fd392, %fd391, 0d41DFFFFFFF800000;
	mul.hi.u32 	%r1898, %r1896, -1131474031;
	shr.u32 	%r1899, %r1898, 15;
	mul.lo.s32 	%r1900, %r1899, 44488;
	sub.s32 	%r1901, %r1896, %r1900;
	mul.lo.s32 	%r1902, %r1901, 48271;
	mul.lo.s32 	%r1903, %r1899, 3399;
	setp.lt.u32 	%p285, %r1902, %r1903;
	xor.b32  	%r1904, %r1903, 2147483647;
	neg.s32 	%r1905, %r1903;
	selp.b32 	%r1906, %r1904, %r1905, %p285;
	add.s32 	%r1907, %r1906, %r1902;
	add.s32 	%r1908, %r1907, -1;
	cvt.rn.f64.u32 	%fd393, %r1908;
	div.rn.f64 	%fd394, %fd393, 0d41DFFFFFFF800000;
	mul.f64 	%fd395, %fd394, %fd394;
	fma.rn.f64 	%fd396, %fd392, %fd392, %fd395;
	setp.le.f64 	%p286, %fd396, 0d3FF0000000000000;
	selp.u64 	%rd961, 1, 0, %p286;
	add.s64 	%rd962, %rd960, %rd961;
	mul.hi.u32 	%r1909, %r1907, -1131474031;
	shr.u32 	%r1910, %r1909, 15;
	mul.lo.s32 	%r1911, %r1910, 44488;
	sub.s32 	%r1912, %r1907, %r1911;
	mul.lo.s32 	%r1913, %r1912, 48271;
	mul.lo.s32 	%r1914, %r1910, 3399;
	setp.lt.u32 	%p287, %r1913, %r1914;
	xor.b32  	%r1915, %r1914, 2147483647;
	neg.s32 	%r1916, %r1914;
	selp.b32 	%r1917, %r1915, %r1916, %p287;
	add.s32 	%r1918, %r1917, %r1913;
	add.s32 	%r1919, %r1918, -1;
	cvt.rn.f64.u32 	%fd397, %r1919;
	div.rn.f64 	%fd398, %fd397, 0d41DFFFFFFF800000;
	mul.hi.u32 	%r1920, %r1918, -1131474031;
	shr.u32 	%r1921, %r1920, 15;
	mul.lo.s32 	%r1922, %r1921, 44488;
	sub.s32 	%r1923, %r1918, %r1922;
	mul.lo.s32 	%r1924, %r1923, 48271;
	mul.lo.s32 	%r1925, %r1921, 3399;
	setp.lt.u32 	%p288, %r1924, %r1925;
	xor.b32  	%r1926, %r1925, 2147483647;
	neg.s32 	%r1927, %r1925;
	selp.b32 	%r1928, %r1926, %r1927, %p288;
	add.s32 	%r6130, %r1928, %r1924;
	add.s32 	%r1929, %r6130, -1;
	cvt.rn.f64.u32 	%fd399, %r1929;
	div.rn.f64 	%fd400, %fd399, 0d41DFFFFFFF800000;
	mul.f64 	%fd401, %fd400, %fd400;
	fma.rn.f64 	%fd402, %fd398, %fd398, %fd401;
	setp.le.f64 	%p289, %fd402, 0d3FF0000000000000;
	selp.u64 	%rd963, 1, 0, %p289;
	add.s64 	%rd1957, %rd962, %rd963;
	add.s32 	%r6129, %r6129, 4;
	setp.ne.s32 	%p290, %r6129, %r1930;
	@%p290 bra 	$L__BB5_157;
$L__BB5_158:
	setp.eq.s32 	%p291, %r53, 0;
	@%p291 bra 	$L__BB5_162;
	mul.hi.u32 	%r1931, %r6130, -1131474031;
	shr.u32 	%r1932, %r1931, 15;
	mul.lo.s32 	%r1933, %r1932, 44488;
	sub.s32 	%r1934, %r6130, %r1933;
	mul.lo.s32 	%r1935, %r1934, 48271;
	mul.lo.s32 	%r1936, %r1932, 3399;
	setp.lt.u32 	%p292, %r1935, %r1936;
	xor.b32  	%r1937, %r1936, 2147483647;
	neg.s32 	%r1938, %r1936;
	selp.b32 	%r1939, %r1937, %r1938, %p292;
	add.s32 	%r1940, %r1939, %r1935;
	add.s32 	%r1941, %r1940, -1;
	cvt.rn.f64.u32 	%fd403, %r1941;
	div.rn.f64 	%fd404, %fd403, 0d41DFFFFFFF800000;
	mul.hi.u32 	%r1942, %r1940, -1131474031;
	shr.u32 	%r1943, %r1942, 15;
	mul.lo.s32 	%r1944, %r1943, 44488;
	sub.s32 	%r1945, %r1940, %r1944;
	mul.lo.s32 	%r1946, %r1945, 48271;
	mul.lo.s32 	%r1947, %r1943, 3399;
	setp.lt.u32 	%p293, %r1946, %r1947;
	xor.b32  	%r1948, %r1947, 2147483647;
	neg.s32 	%r1949, %r1947;
	selp.b32 	%r1950, %r1948, %r1949, %p293;
	add.s32 	%r158, %r1950, %r1946;
	add.s32 	%r1951, %r158, -1;
	cvt.rn.f64.u32 	%fd405, %r1951;
	div.rn.f64 	%fd406, %fd405, 0d41DFFFFFFF800000;
	mul.f64 	%fd407, %fd406, %fd406;
	fma.rn.f64 	%fd408, %fd404, %fd404, %fd407;
	setp.le.f64 	%p294, %fd408, 0d3FF0000000000000;
	selp.u64 	%rd964, 1, 0, %p294;
	add.s64 	%rd1957, %rd1957, %rd964;
	setp.eq.s32 	%p295, %r53, 1;
	@%p295 bra 	$L__BB5_162;
	mul.hi.u32 	%r1952, %r158, -1131474031;
	shr.u32 	%r1953, %r1952, 15;
	mul.lo.s32 	%r1954, %r1953, 44488;
	sub.s32 	%r1955, %r158, %r1954;
	mul.lo.s32 	%r1956, %r1955, 48271;
	mul.lo.s32 	%r1957, %r1953, 3399;
	setp.lt.u32 	%p296, %r1956, %r1957;
	xor.b32  	%r1958, %r1957, 2147483647;
	neg.s32 	%r1959, %r1957;
	selp.b32 	%r1960, %r1958, %r1959, %p296;
	add.s32 	%r1961, %r1960, %r1956;
	add.s32 	%r1962, %r1961, -1;
	cvt.rn.f64.u32 	%fd409, %r1962;
	div.rn.f64 	%fd410, %fd409, 0d41DFFFFFFF800000;
	mul.hi.u32 	%r1963, %r1961, -1131474031;
	shr.u32 	%r1964, %r1963, 15;
	mul.lo.s32 	%r1965, %r1964, 44488;
	sub.s32 	%r1966, %r1961, %r1965;
	mul.lo.s32 	%r1967, %r1966, 48271;
	mul.lo.s32 	%r1968, %r1964, 3399;
	setp.lt.u32 	%p297, %r1967, %r1968;
	xor.b32  	%r1969, %r1968, 2147483647;
	neg.s32 	%r1970, %r1968;
	selp.b32 	%r1971, %r1969, %r1970, %p297;
	add.s32 	%r159, %r1971, %r1967;
	add.s32 	%r1972, %r159, -1;
	cvt.rn.f64.u32 	%fd411, %r1972;
	div.rn.f64 	%fd412, %fd411, 0d41DFFFFFFF800000;
	mul.f64 	%fd413, %fd412, %fd412;
	fma.rn.f64 	%fd414, %fd410, %fd410, %fd413;
	setp.le.f64 	%p298, %fd414, 0d3FF0000000000000;
	selp.u64 	%rd965, 1, 0, %p298;
	add.s64 	%rd1957, %rd1957, %rd965;
	setp.eq.s32 	%p299, %r53, 2;
	@%p299 bra 	$L__BB5_162;
	mul.hi.u32 	%r1973, %r159, -1131474031;
	shr.u32 	%r1974, %r1973, 15;
	mul.lo.s32 	%r1975, %r1974, 44488;
	sub.s32 	%r1976, %r159, %r1975;
	mul.lo.s32 	%r1977, %r1976, 48271;
	mul.lo.s32 	%r1978, %r1974, 3399;
	setp.lt.u32 	%p300, %r1977, %r1978;
	xor.b32  	%r1979, %r1978, 2147483647;
	neg.s32 	%r1980, %r1978;
	selp.b32 	%r1981, %r1979, %r1980, %p300;
	add.s32 	%r1982, %r1981, %r1977;
	add.s32 	%r1983, %r1982, -1;
	cvt.rn.f64.u32 	%fd415, %r1983;
	div.rn.f64 	%fd416, %fd415, 0d41DFFFFFFF800000;
	mul.hi.u32 	%r1984, %r1982, -1131474031;
	shr.u32 	%r1985, %r1984, 15;
	mul.lo.s32 	%r1986, %r1985, 44488;
	sub.s32 	%r1987, %r1982, %r1986;
	mul.lo.s32 	%r1988, %r1987, 48271;
	mul.lo.s32 	%r1989, %r1985, 3399;
	setp.lt.u32 	%p301, %r1988, %r1989;
	xor.b32  	%r1990, %r1989, 2147483647;
	neg.s32 	%r1991, %r1989;
	selp.b32 	%r1992, %r1990, %r1991, %p301;
	add.s32 	%r1993, %r1992, %r1988;
	add.s32 	%r1994, %r1993, -1;
	cvt.rn.f64.u32 	%fd417, %r1994;
	div.rn.f64 	%fd418, %fd417, 0d41DFFFFFFF800000;
	mul.f64 	%fd419, %fd418, %fd418;
	fma.rn.f64 	%fd420, %fd416, %fd416, %fd419;
	setp.le.f64 	%p302, %fd420, 0d3FF0000000000000;
	selp.u64 	%rd966, 1, 0, %p302;
	add.s64 	%rd1957, %rd1957, %rd966;
$L__BB5_162:
	cvt.u32.u64 	%r160, %rd1957;
	add.s32 	%r161, %r75, %r141;
	setp.eq.s32 	%p303, %r161, 0;
	mov.b64 	%rd1961, 1;
	@%p303 bra 	$L__BB5_167;
	cvt.s64.s32 	%rd1959, %r161;
	mov.b64 	%rd1960, 48271;
	mov.b64 	%rd1961, 1;
$L__BB5_164:
	and.b64  	%rd970, %rd1959, 1;
	setp.eq.b64 	%p304, %rd970, 1;
	not.pred 	%p305, %p304;
	@%p305 bra 	$L__BB5_166;
	mul.lo.s64 	%rd971, %rd1961, %rd1960;
	mul.hi.u64 	%rd972, %rd971, 8589934597;
	sub.s64 	%rd973, %rd971, %rd972;
	shr.u64 	%rd974, %rd973, 1;
	add.s64 	%rd975, %rd974, %rd972;
	shr.u64 	%rd976, %rd975, 30;
	mul.lo.s64 	%rd977, %rd976, 2147483647;
	sub.s64 	%rd1961, %rd971, %rd977;
$L__BB5_166:
	shr.u64 	%rd215, %rd1959, 1;
	mul.lo.s64 	%rd978, %rd1960, %rd1960;
	mul.hi.u64 	%rd979, %rd978, -9223372032559808509;
	shr.u64 	%rd980, %rd979, 30;
	mul.lo.s64 	%rd981, %rd980, 2147483647;
	sub.s64 	%rd1960, %rd978, %rd981;
	setp.gt.u64 	%p306, %rd1959, 1;
	mov.u64 	%rd1959, %rd215;
	@%p306 bra 	$L__BB5_164;
$L__BB5_167:
	setp.lt.u32 	%p307, %r50, 3;
	mul.lo.s64 	%rd984, %rd1961, %rd38;
	mul.hi.u64 	%rd985, %rd984, 8589934597;
	sub.s64 	%rd986, %rd984, %rd985;
	shr.u64 	%rd987, %rd986, 1;
	add.s64 	%rd988, %rd987, %rd985;
	shr.u64 	%rd989, %rd988, 30;
	cvt.u32.u64 	%r1995, %rd989;
	mov.b64 	%rd990, 2147483647;
	cvt.u32.u64 	%r1996, %rd990;
	mul.lo.s32 	%r1997, %r1995, %r1996;
	cvt.u32.u64 	%r1998, %rd984;
	sub.s32 	%r6133, %r1998, %r1997;
	mov.b64 	%rd1966, 0;
	@%p307 bra 	$L__BB5_170;
	mov.b32 	%r6132, 0;
	mov.b64 	%rd1966, 0;
	and.b32  	%r2087, %r3, 2147483644;
$L__BB5_169:
	mul.hi.u32 	%r2000, %r6133, -1131474031;
	shr.u32 	%r2001, %r2000, 15;
	mul.lo.s32 	%r2002, %r2001, 44488;
	sub.s32 	%r2003, %r6133, %r2002;
	mul.lo.s32 	%r2004, %r2003, 48271;
	mul.lo.s32 	%r2005, %r2001, 3399;
	setp.lt.u32 	%p308, %r2004, %r2005;
	xor.b32  	%r2006, %r2005, 2147483647;
	neg.s32 	%r2007, %r2005;
	selp.b32 	%r2008, %r2006, %r2007, %p308;
	add.s32 	%r2009, %r2008, %r2004;
	add.s32 	%r2010, %r2009, -1;
	cvt.rn.f64.u32 	%fd421, %r2010;
	div.rn.f64 	%fd422, %fd421, 0d41DFFFFFFF800000;
	mul.hi.u32 	%r2011, %r2009, -1131474031;
	shr.u32 	%r2012, %r2011, 15;
	mul.lo.s32 	%r2013, %r2012, 44488;
	sub.s32 	%r2014, %r2009, %r2013;
	mul.lo.s32 	%r2015, %r2014, 48271;
	mul.lo.s32 	%r2016, %r2012, 3399;
	setp.lt.u32 	%p309, %r2015, %r2016;
	xor.b32  	%r2017, %r2016, 2147483647;
	neg.s32 	%r2018, %r2016;
	selp.b32 	%r2019, %r2017, %r2018, %p309;
	add.s32 	%r2020, %r2019, %r2015;
	add.s32 	%r2021, %r2020, -1;
	cvt.rn.f64.u32 	%fd423, %r2021;
	div.rn.f64 	%fd424, %fd423, 0d41DFFFFFFF800000;
	mul.f64 	%fd425, %fd424, %fd424;
	fma.rn.f64 	%fd426, %fd422, %fd422, %fd425;
	setp.le.f64 	%p310, %fd426, 0d3FF0000000000000;
	selp.u64 	%rd992, 1, 0, %p310;
	add.s64 	%rd993, %rd1966, %rd992;
	mul.hi.u32 	%r2022, %r2020, -1131474031;
	shr.u32 	%r2023, %r2022, 15;
	mul.lo.s32 	%r2024, %r2023, 44488;
	sub.s32 	%r2025, %r2020, %r2024;
	mul.lo.s32 	%r2026, %r2025, 48271;
	mul.lo.s32 	%r2027, %r2023, 3399;
	setp.lt.u32 	%p311, %r2026, %r2027;
	xor.b32  	%r2028, %r2027, 2147483647;
	neg.s32 	%r2029, %r2027;
	selp.b32 	%r2030, %r2028, %r2029, %p311;
	add.s32 	%r2031, %r2030, %r2026;
	add.s32 	%r2032, %r2031, -1;
	cvt.rn.f64.u32 	%fd427, %r2032;
	div.rn.f64 	%fd428, %fd427, 0d41DFFFFFFF800000;
	mul.hi.u32 	%r2033, %r2031, -1131474031;
	shr.u32 	%r2034, %r2033, 15;
	mul.lo.s32 	%r2035, %r2034, 44488;
	sub.s32 	%r2036, %r2031, %r2035;
	mul.lo.s32 	%r2037, %r2036, 48271;
	mul.lo.s32 	%r2038, %r2034, 3399;
	setp.lt.u32 	%p312, %r2037, %r2038;
	xor.b32  	%r2039, %r2038, 2147483647;
	neg.s32 	%r2040, %r2038;
	selp.b32 	%r2041, %r2039, %r2040, %p312;
	add.s32 	%r2042, %r2041, %r2037;
	add.s32 	%r2043, %r2042, -1;
	cvt.rn.f64.u32 	%fd429, %r2043;
	div.rn.f64 	%fd430, %fd429, 0d41DFFFFFFF800000;
	mul.f64 	%fd431, %fd430, %fd430;
	fma.rn.f64 	%fd432, %fd428, %fd428, %fd431;
	setp.le.f64 	%p313, %fd432, 0d3FF0000000000000;
	selp.u64 	%rd994, 1, 0, %p313;
	add.s64 	%rd995, %rd993, %rd994;
	mul.hi.u32 	%r2044, %r2042, -1131474031;
	shr.u32 	%r2045, %r2044, 15;
	mul.lo.s32 	%r2046, %r2045, 44488;
	sub.s32 	%r2047, %r2042, %r2046;
	mul.lo.s32 	%r2048, %r2047, 48271;
	mul.lo.s32 	%r2049, %r2045, 3399;
	setp.lt.u32 	%p314, %r2048, %r2049;
	xor.b32  	%r2050, %r2049, 2147483647;
	neg.s32 	%r2051, %r2049;
	selp.b32 	%r2052, %r2050, %r2051, %p314;
	add.s32 	%r2053, %r2052, %r2048;
	add.s32 	%r2054, %r2053, -1;
	cvt.rn.f64.u32 	%fd433, %r2054;
	div.rn.f64 	%fd434, %fd433, 0d41DFFFFFFF800000;
	mul.hi.u32 	%r2055, %r2053, -1131474031;
	shr.u32 	%r2056, %r2055, 15;
	mul.lo.s32 	%r2057, %r2056, 44488;
	sub.s32 	%r2058, %r2053, %r2057;
	mul.lo.s32 	%r2059, %r2058, 48271;
	mul.lo.s32 	%r2060, %r2056, 3399;
	setp.lt.u32 	%p315, %r2059, %r2060;
	xor.b32  	%r2061, %r2060, 2147483647;
	neg.s32 	%r2062, %r2060;
	selp.b32 	%r2063, %r2061, %r2062, %p315;
	add.s32 	%r2064, %r2063, %r2059;
	add.s32 	%r2065, %r2064, -1;
	cvt.rn.f64.u32 	%fd435, %r2065;
	div.rn.f64 	%fd436, %fd435, 0d41DFFFFFFF800000;
	mul.f64 	%fd437, %fd436, %fd436;
	fma.rn.f64 	%fd438, %fd434, %fd434, %fd437;
	setp.le.f64 	%p316, %fd438, 0d3FF0000000000000;
	selp.u64 	%rd996, 1, 0, %p316;
	add.s64 	%rd997, %rd995, %rd996;
	mul.hi.u32 	%r2066, %r2064, -1131474031;
	shr.u32 	%r2067, %r2066, 15;
	mul.lo.s32 	%r2068, %r2067, 44488;
	sub.s32 	%r2069, %r2064, %r2068;
	mul.lo.s32 	%r2070, %r2069, 48271;
	mul.lo.s32 	%r2071, %r2067, 3399;
	setp.lt.u32 	%p317, %r2070, %r2071;
	xor.b32  	%r2072, %r2071, 2147483647;
	neg.s32 	%r2073, %r2071;
	selp.b32 	%r2074, %r2072, %r2073, %p317;
	add.s32 	%r2075, %r2074, %r2070;
	add.s32 	%r2076, %r2075, -1;
	cvt.rn.f64.u32 	%fd439, %r2076;
	div.rn.f64 	%fd440, %fd439, 0d41DFFFFFFF800000;
	mul.hi.u32 	%r2077, %r2075, -1131474031;
	shr.u32 	%r2078, %r2077, 15;
	mul.lo.s32 	%r2079, %r2078, 44488;
	sub.s32 	%r2080, %r2075, %r2079;
	mul.lo.s32 	%r2081, %r2080, 48271;
	mul.lo.s32 	%r2082, %r2078, 3399;
	setp.lt.u32 	%p318, %r2081, %r2082;
	xor.b32  	%r2083, %r2082, 2147483647;
	neg.s32 	%r2084, %r2082;
	selp.b32 	%r2085, %r2083, %r2084, %p318;
	add.s32 	%r6133, %r2085, %r2081;
	add.s32 	%r2086, %r6133, -1;
	cvt.rn.f64.u32 	%fd441, %r2086;
	div.rn.f64 	%fd442, %fd441, 0d41DFFFFFFF800000;
	mul.f64 	%fd443, %fd442, %fd442;
	fma.rn.f64 	%fd444, %fd440, %fd440, %fd443;
	setp.le.f64 	%p319, %fd444, 0d3FF0000000000000;
	selp.u64 	%rd998, 1, 0, %p319;
	add.s64 	%rd1966, %rd997, %rd998;
	add.s32 	%r6132, %r6132, 4;
	setp.ne.s32 	%p320, %r6132, %r2087;
	@%p320 bra 	$L__BB5_169;
$L__BB5_170:
	setp.eq.s32 	%p321, %r53, 0;
	@%p321 bra 	$L__BB5_174;
	mul.hi.u32 	%r2088, %r6133, -1131474031;
	shr.u32 	%r2089, %r2088, 15;
	mul.lo.s32 	%r2090, %r2089, 44488;
	sub.s32 	%r2091, %r6133, %r2090;
	mul.lo.s32 	%r2092, %r2091, 48271;
	mul.lo.s32 	%r2093, %r2089, 3399;
	setp.lt.u32 	%p322, %r2092, %r2093;
	xor.b32  	%r2094, %r2093, 2147483647;
	neg.s32 	%r2095, %r2093;
	selp.b32 	%r2096, %r2094, %r2095, %p322;
	add.s32 	%r2097, %r2096, %r2092;
	add.s32 	%r2098, %r2097, -1;
	cvt.rn.f64.u32 	%fd445, %r2098;
	div.rn.f64 	%fd446, %fd445, 0d41DFFFFFFF800000;
	mul.hi.u32 	%r2099, %r2097, -1131474031;
	shr.u32 	%r2100, %r2099, 15;
	mul.lo.s32 	%r2101, %r2100, 44488;
	sub.s32 	%r2102, %r2097, %r2101;
	mul.lo.s32 	%r2103, %r2102, 48271;
	mul.lo.s32 	%r2104, %r2100, 3399;
	setp.lt.u32 	%p323, %r2103, %r2104;
	xor.b32  	%r2105, %r2104, 2147483647;
	neg.s32 	%r2106, %r2104;
	selp.b32 	%r2107, %r2105, %r2106, %p323;
	add.s32 	%r168, %r2107, %r2103;
	add.s32 	%r2108, %r168, -1;
	cvt.rn.f64.u32 	%fd447, %r2108;
	div.rn.f64 	%fd448, %fd447, 0d41DFFFFFFF800000;
	mul.f64 	%fd449, %fd448, %fd448;
	fma.rn.f64 	%fd450, %fd446, %fd446, %fd449;
	setp.le.f64 	%p324, %fd450, 0d3FF0000000000000;
	selp.u64 	%rd999, 1, 0, %p324;
	add.s64 	%rd1966, %rd1966, %rd999;
	setp.eq.s32 	%p325, %r53, 1;
	@%p325 bra 	$L__BB5_174;
	mul.hi.u32 	%r2109, %r168, -1131474031;
	shr.u32 	%r2110, %r2109, 15;
	mul.lo.s32 	%r2111, %r2110, 44488;
	sub.s32 	%r2112, %r168, %r2111;
	mul.lo.s32 	%r2113, %r2112, 48271;
	mul.lo.s32 	%r2114, %r2110, 3399;
	setp.lt.u32 	%p326, %r2113, %r2114;
	xor.b32  	%r2115, %r2114, 2147483647;
	neg.s32 	%r2116, %r2114;
	selp.b32 	%r2117, %r2115, %r2116, %p326;
	add.s32 	%r2118, %r2117, %r2113;
	add.s32 	%r2119, %r2118, -1;
	cvt.rn.f64.u32 	%fd451, %r2119;
	div.rn.f64 	%fd452, %fd451, 0d41DFFFFFFF800000;
	mul.hi.u32 	%r2120, %r2118, -1131474031;
	shr.u32 	%r2121, %r2120, 15;
	mul.lo.s32 	%r2122, %r2121, 44488;
	sub.s32 	%r2123, %r2118, %r2122;
	mul.lo.s32 	%r2124, %r2123, 48271;
	mul.lo.s32 	%r2125, %r2121, 3399;
	setp.lt.u32 	%p327, %r2124, %r2125;
	xor.b32  	%r2126, %r2125, 2147483647;
	neg.s32 	%r2127, %r2125;
	selp.b32 	%r2128, %r2126, %r2127, %p327;
	add.s32 	%r169, %r2128, %r2124;
	add.s32 	%r2129, %r169, -1;
	cvt.rn.f64.u32 	%fd453, %r2129;
	div.rn.f64 	%fd454, %fd453, 0d41DFFFFFFF800000;
	mul.f64 	%fd455, %fd454, %fd454;
	fma.rn.f64 	%fd456, %fd452, %fd452, %fd455;
	setp.le.f64 	%p328, %fd456, 0d3FF0000000000000;
	selp.u64 	%rd1000, 1, 0, %p328;
	add.s64 	%rd1966, %rd1966, %rd1000;
	setp.eq.s32 	%p329, %r53, 2;
	@%p329 bra 	$L__BB5_174;
	mul.hi.u32 	%r2130, %r169, -1131474031;
	shr.u32 	%r2131, %r2130, 15;
	mul.lo.s32 	%r2132, %r2131, 44488;
	sub.s32 	%r2133, %r169, %r2132;
	mul.lo.s32 	%r2134, %r2133, 48271;
	mul.lo.s32 	%r2135, %r2131, 3399;
	setp.lt.u32 	%p330, %r2134, %r2135;
	xor.b32  	%r2136, %r2135, 2147483647;
	neg.s32 	%r2137, %r2135;
	selp.b32 	%r2138, %r2136, %r2137, %p330;
	add.s32 	%r2139, %r2138, %r2134;
	add.s32 	%r2140, %r2139, -1;
	cvt.rn.f64.u32 	%fd457, %r2140;
	div.rn.f64 	%fd458, %fd457, 0d41DFFFFFFF800000;
	mul.hi.u32 	%r2141, %r2139, -1131474031;
	shr.u32 	%r2142, %r2141, 15;
	mul.lo.s32 	%r2143, %r2142, 44488;
	sub.s32 	%r2144, %r2139, %r2143;
	mul.lo.s32 	%r2145, %r2144, 48271;
	mul.lo.s32 	%r2146, %r2142, 3399;
	setp.lt.u32 	%p331, %r2145, %r2146;
	xor.b32  	%r2147, %r2146, 2147483647;
	neg.s32 	%r2148, %r2146;
	selp.b32 	%r2149, %r2147, %r2148, %p331;
	add.s32 	%r2150, %r2149, %r2145;
	add.s32 	%r2151, %r2150, -1;
	cvt.rn.f64.u32 	%fd459, %r2151;
	div.rn.f64 	%fd460, %fd459, 0d41DFFFFFFF800000;
	mul.f64 	%fd461, %fd460, %fd460;
	fma.rn.f64 	%fd462, %fd458, %fd458, %fd461;
	setp.le.f64 	%p332, %fd462, 0d3FF0000000000000;
	selp.u64 	%rd1001, 1, 0, %p332;
	add.s64 	%rd1966, %rd1966, %rd1001;
$L__BB5_174:
	cvt.u32.u64 	%r170, %rd1966;
	add.s32 	%r171, %r161, %r63;
	setp.eq.s32 	%p333, %r171, 0;
	mov.b64 	%rd1970, 1;
	@%p333 bra 	$L__BB5_179;
	cvt.s64.s32 	%rd1968, %r171;
	mov.b64 	%rd1969, 48271;
	mov.b64 	%rd1970, 1;
$L__BB5_176:
	and.b64  	%rd1005, %rd1968, 1;
	setp.eq.b64 	%p334, %rd1005, 1;
	not.pred 	%p335, %p334;
	@%p335 bra 	$L__BB5_178;
	mul.lo.s64 	%rd1006, %rd1970, %rd1969;
	mul.hi.u64 	%rd1007, %rd1006, 8589934597;
	sub.s64 	%rd1008, %rd1006, %rd1007;
	shr.u64 	%rd1009, %rd1008, 1;
	add.s64 	%rd1010, %rd1009, %rd1007;
	shr.u64 	%rd1011, %rd1010, 30;
	mul.lo.s64 	%rd1012, %rd1011, 2147483647;
	sub.s64 	%rd1970, %rd1006, %rd1012;
$L__BB5_178:
	shr.u64 	%rd232, %rd1968, 1;
	mul.lo.s64 	%rd1013, %rd1969, %rd1969;
	mul.hi.u64 	%rd1014, %rd1013, -9223372032559808509;
	shr.u64 	%rd1015, %rd1014, 30;
	mul.lo.s64 	%rd1016, %rd1015, 2147483647;
	sub.s64 	%rd1969, %rd1013, %rd1016;
	setp.gt.u64 	%p336, %rd1968, 1;
	mov.u64 	%rd1968, %rd232;
	@%p336 bra 	$L__BB5_176;
$L__BB5_179:
	mul.lo.s64 	%rd1019, %rd1970, %rd38;
	mul.hi.u64 	%rd1020, %rd1019, 8589934597;
	sub.s64 	%rd1021, %rd1019, %rd1020;
	shr.u64 	%rd1022, %rd1021, 1;
	add.s64 	%rd1023, %rd1022, %rd1020;
	shr.u64 	%rd1024, %rd1023, 30;
	cvt.u32.u64 	%r2152, %rd1024;
	mov.b64 	%rd1025, 2147483647;
	cvt.u32.u64 	%r2153, %rd1025;
	mul.lo.s32 	%r2154, %r2152, %r2153;
	cvt.u32.u64 	%r2155, %rd1019;
	sub.s32 	%r6136, %r2155, %r2154;
	mov.b64 	%rd1975, 0;
	@%p307 bra 	$L__BB5_182;
	mov.b32 	%r6135, 0;
	mov.b64 	%rd1975, 0;
	and.b32  	%r2244, %r3, 2147483644;
$L__BB5_181:
	mul.hi.u32 	%r2157, %r6136, -1131474031;
	shr.u32 	%r2158, %r2157, 15;
	mul.lo.s32 	%r2159, %r2158, 44488;
	sub.s32 	%r2160, %r6136, %r2159;
	mul.lo.s32 	%r2161, %r2160, 48271;
	mul.lo.s32 	%r2162, %r2158, 3399;
	setp.lt.u32 	%p338, %r2161, %r2162;
	xor.b32  	%r2163, %r2162, 2147483647;
	neg.s32 	%r2164, %r2162;
	selp.b32 	%r2165, %r2163, %r2164, %p338;
	add.s32 	%r2166, %r2165, %r2161;
	add.s32 	%r2167, %r2166, -1;
	cvt.rn.f64.u32 	%fd463, %r2167;
	div.rn.f64 	%fd464, %fd463, 0d41DFFFFFFF800000;
	mul.hi.u32 	%r2168, %r2166, -1131474031;
	shr.u32 	%r2169, %r2168, 15;
	mul.lo.s32 	%r2170, %r2169, 44488;
	sub.s32 	%r2171, %r2166, %r2170;
	mul.lo.s32 	%r2172, %r2171, 48271;
	mul.lo.s32 	%r2173, %r2169, 3399;
	setp.lt.u32 	%p339, %r2172, %r2173;
	xor.b32  	%r2174, %r2173, 2147483647;
	neg.s32 	%r2175, %r2173;
	selp.b32 	%r2176, %r2174, %r2175, %p339;
	add.s32 	%r2177, %r2176, %r2172;
	add.s32 	%r2178, %r2177, -1;
	cvt.rn.f64.u32 	%fd465, %r2178;
	div.rn.f64 	%fd466, %fd465, 0d41DFFFFFFF800000;
	mul.f64 	%fd467, %fd466, %fd466;
	fma.rn.f64 	%fd468, %fd464, %fd464, %fd467;
	setp.le.f64 	%p340, %fd468, 0d3FF0000000000000;
	selp.u64 	%rd1027, 1, 0, %p340;
	add.s64 	%rd1028, %rd1975, %rd1027;
	mul.hi.u32 	%r2179, %r2177, -1131474031;
	shr.u32 	%r2180, %r2179, 15;
	mul.lo.s32 	%r2181, %r2180, 44488;
	sub.s32 	%r2182, %r2177, %r2181;
	mul.lo.s32 	%r2183, %r2182, 48271;
	mul.lo.s32 	%r2184, %r2180, 3399;
	setp.lt.u32 	%p341, %r2183, %r2184;
	xor.b32  	%r2185, %r2184, 2147483647;
	neg.s32 	%r2186, %r2184;
	selp.b32 	%r2187, %r2185, %r2186, %p341;
	add.s32 	%r2188, %r2187, %r2183;
	add.s32 	%r2189, %r2188, -1;
	cvt.rn.f64.u32 	%fd469, %r2189;
	div.rn.f64 	%fd470, %fd469, 0d41DFFFFFFF800000;
	mul.hi.u32 	%r2190, %r2188, -1131474031;
	shr.u32 	%r2191, %r2190, 15;
	mul.lo.s32 	%r2192, %r2191, 44488;
	sub.s32 	%r2193, %r2188, %r2192;
	mul.lo.s32 	%r2194, %r2193, 48271;
	mul.lo.s32 	%r2195, %r2191, 3399;
	setp.lt.u32 	%p342, %r2194, %r2195;
	xor.b32  	%r2196, %r2195, 2147483647;
	neg.s32 	%r2197, %r2195;
	selp.b32 	%r2198, %r2196, %r2197, %p342;
	add.s32 	%r2199, %r2198, %r2194;
	add.s32 	%r2200, %r2199, -1;
	cvt.rn.f64.u32 	%fd471, %r2200;
	div.rn.f64 	%fd472, %fd471, 0d41DFFFFFFF800000;
	mul.f64 	%fd473, %fd472, %fd472;
	fma.rn.f64 	%fd474, %fd470, %fd470, %fd473;
	setp.le.f64 	%p343, %fd474, 0d3FF0000000000000;
	selp.u64 	%rd1029, 1, 0, %p343;
	add.s64 	%rd1030, %rd1028, %rd1029;
	mul.hi.u32 	%r2201, %r2199, -1131474031;
	shr.u32 	%r2202, %r2201, 15;
	mul.lo.s32 	%r2203, %r2202, 44488;
	sub.s32 	%r2204, %r2199, %r2203;
	mul.lo.s32 	%r2205, %r2204, 48271;
	mul.lo.s32 	%r2206, %r2202, 3399;
	setp.lt.u32 	%p344, %r2205, %r2206;
	xor.b32  	%r2207, %r2206, 2147483647;
	neg.s32 	%r2208, %r2206;
	selp.b32 	%r2209, %r2207, %r2208, %p344;
	add.s32 	%r2210, %r2209, %r2205;
	add.s32 	%r2211, %r2210, -1;
	cvt.rn.f64.u32 	%fd475, %r2211;
	div.rn.f64 	%fd476, %fd475, 0d41DFFFFFFF800000;
	mul.hi.u32 	%r2212, %r2210, -1131474031;
	shr.u32 	%r2213, %r2212, 15;
	mul.lo.s32 	%r2214, %r2213, 44488;
	sub.s32 	%r2215, %r2210, %r2214;
	mul.lo.s32 	%r2216, %r2215, 48271;
	mul.lo.s32 	%r2217, %r2213, 3399;
	setp.lt.u32 	%p345, %r2216, %r2217;
	xor.b32  	%r2218, %r2217, 2147483647;
	neg.s32 	%r2219, %r2217;
	selp.b32 	%r2220, %r2218, %r2219, %p345;
	add.s32 	%r2221, %r2220, %r2216;
	add.s32 	%r2222, %r2221, -1;
	cvt.rn.f64.u32 	%fd477, %r2222;
	div.rn.f64 	%fd478, %fd477, 0d41DFFFFFFF800000;
	mul.f64 	%fd479, %fd478, %fd478;
	fma.rn.f64 	%fd480, %fd476, %fd476, %fd479;
	setp.le.f64 	%p346, %fd480, 0d3FF0000000000000;
	selp.u64 	%rd1031, 1, 0, %p346;
	add.s64 	%rd1032, %rd1030, %rd1031;
	mul.hi.u32 	%r2223, %r2221, -1131474031;
	shr.u32 	%r2224, %r2223, 15;
	mul.lo.s32 	%r2225, %r2224, 44488;
	sub.s32 	%r2226, %r2221, %r2225;
	mul.lo.s32 	%r2227, %r2226, 48271;
	mul.lo.s32 	%r2228, %r2224, 3399;
	setp.lt.u32 	%p347, %r2227, %r2228;
	xor.b32  	%r2229, %r2228, 2147483647;
	neg.s32 	%r2230, %r2228;
	selp.b32 	%r2231, %r2229, %r2230, %p347;
	add.s32 	%r2232, %r2231, %r2227;
	add.s32 	%r2233, %r2232, -1;
	cvt.rn.f64.u32 	%fd481, %r2233;
	div.rn.f64 	%fd482, %fd481, 0d41DFFFFFFF800000;
	mul.hi.u32 	%r2234, %r2232, -1131474031;
	shr.u32 	%r2235, %r2234, 15;
	mul.lo.s32 	%r2236, %r2235, 44488;
	sub.s32 	%r2237, %r2232, %r2236;
	mul.lo.s32 	%r2238, %r2237, 48271;
	mul.lo.s32 	%r2239, %r2235, 3399;
	setp.lt.u32 	%p348, %r2238, %r2239;
	xor.b32  	%r2240, %r2239, 2147483647;
	neg.s32 	%r2241, %r2239;
	selp.b32 	%r2242, %r2240, %r2241, %p348;
	add.s32 	%r6136, %r2242, %r2238;
	add.s32 	%r2243, %r6136, -1;
	cvt.rn.f64.u32 	%fd483, %r2243;
	div.rn.f64 	%fd484, %fd483, 0d41DFFFFFFF800000;
	mul.f64 	%fd485, %fd484, %fd484;
	fma.rn.f64 	%fd486, %fd482, %fd482, %fd485;
	setp.le.f64 	%p349, %fd486, 0d3FF0000000000000;
	selp.u64 	%rd1033, 1, 0, %p349;
	add.s64 	%rd1975, %rd1032, %rd1033;
	add.s32 	%r6135, %r6135, 4;
	setp.ne.s32 	%p350, %r6135, %r2244;
	@%p350 bra 	$L__BB5_181;
$L__BB5_182:
	@%p321 bra 	$L__BB5_186;
	mul.hi.u32 	%r2245, %r6136, -1131474031;
	shr.u32 	%r2246, %r2245, 15;
	mul.lo.s32 	%r2247, %r2246, 44488;
	sub.s32 	%r2248, %r6136, %r2247;
	mul.lo.s32 	%r2249, %r2248, 48271;
	mul.lo.s32 	%r2250, %r2246, 3399;
	setp.lt.u32 	%p352, %r2249, %r2250;
	xor.b32  	%r2251, %r2250, 2147483647;
	neg.s32 	%r2252, %r2250;
	selp.b32 	%r2253, %r2251, %r2252, %p352;
	add.s32 	%r2254, %r2253, %r2249;
	add.s32 	%r2255, %r2254, -1;
	cvt.rn.f64.u32 	%fd487, %r2255;
	div.rn.f64 	%fd488, %fd487, 0d41DFFFFFFF800000;
	mul.hi.u32 	%r2256, %r2254, -1131474031;
	shr.u32 	%r2257, %r2256, 15;
	mul.lo.s32 	%r2258, %r2257, 44488;
	sub.s32 	%r2259, %r2254, %r2258;
	mul.lo.s32 	%r2260, %r2259, 48271;
	mul.lo.s32 	%r2261, %r2257, 3399;
	setp.lt.u32 	%p353, %r2260, %r2261;
	xor.b32  	%r2262, %r2261, 2147483647;
	neg.s32 	%r2263, %r2261;
	selp.b32 	%r2264, %r2262, %r2263, %p353;
	add.s32 	%r178, %r2264, %r2260;
	add.s32 	%r2265, %r178, -1;
	cvt.rn.f64.u32 	%fd489, %r2265;
	div.rn.f64 	%fd490, %fd489, 0d41DFFFFFFF800000;
	mul.f64 	%fd491, %fd490, %fd490;
	fma.rn.f64 	%fd492, %fd488, %fd488, %fd491;
	setp.le.f64 	%p354, %fd492, 0d3FF0000000000000;
	selp.u64 	%rd1034, 1, 0, %p354;
	add.s64 	%rd1975, %rd1975, %rd1034;
	setp.eq.s32 	%p355, %r53, 1;
	@%p355 bra 	$L__BB5_186;
	mul.hi.u32 	%r2266, %r178, -1131474031;
	shr.u32 	%r2267, %r2266, 15;
	mul.lo.s32 	%r2268, %r2267, 44488;
	sub.s32 	%r2269, %r178, %r2268;
	mul.lo.s32 	%r2270, %r2269, 48271;
	mul.lo.s32 	%r2271, %r2267, 3399;
	setp.lt.u32 	%p356, %r2270, %r2271;
	xor.b32  	%r2272, %r2271, 2147483647;
	neg.s32 	%r2273, %r2271;
	selp.b32 	%r2274, %r2272, %r2273, %p356;
	add.s32 	%r2275, %r2274, %r2270;
	add.s32 	%r2276, %r2275, -1;
	cvt.rn.f64.u32 	%fd493, %r2276;
	div.rn.f64 	%fd494, %fd493, 0d41DFFFFFFF800000;
	mul.hi.u32 	%r2277, %r2275, -1131474031;
	shr.u32 	%r2278, %r2277, 15;
	mul.lo.s32 	%r2279, %r2278, 44488;
	sub.s32 	%r2280, %r2275, %r2279;
	mul.lo.s32 	%r2281, %r2280, 48271;
	mul.lo.s32 	%r2282, %r2278, 3399;
	setp.lt.u32 	%p357, %r2281, %r2282;
	xor.b32  	%r2283, %r2282, 2147483647;
	neg.s32 	%r2284, %r2282;
	selp.b32 	%r2285, %r2283, %r2284, %p357;
	add.s32 	%r179, %r2285, %r2281;
	add.s32 	%r2286, %r179, -1;
	cvt.rn.f64.u32 	%fd495, %r2286;
	div.rn.f64 	%fd496, %fd495, 0d41DFFFFFFF800000;
	mul.f64 	%fd497, %fd496, %fd496;
	fma.rn.f64 	%fd498, %fd494, %fd494, %fd497;
	setp.le.f64 	%p358, %fd498, 0d3FF0000000000000;
	selp.u64 	%rd1035, 1, 0, %p358;
	add.s64 	%rd1975, %rd1975, %rd1035;
	setp.eq.s32 	%p359, %r53, 2;
	@%p359 bra 	$L__BB5_186;
	mul.hi.u32 	%r2287, %r179, -1131474031;
	shr.u32 	%r2288, %r2287, 15;
	mul.lo.s32 	%r2289, %r2288, 44488;
	sub.s32 	%r2290, %r179, %r2289;
	mul.lo.s32 	%r2291, %r2290, 48271;
	mul.lo.s32 	%r2292, %r2288, 3399;
	setp.lt.u32 	%p360, %r2291, %r2292;
	xor.b32  	%r2293, %r2292, 2147483647;
	neg.s32 	%r2294, %r2292;
	selp.b32 	%r2295, %r2293, %r2294, %p360;
	add.s32 	%r2296, %r2295, %r2291;
	add.s32 	%r2297, %r2296, -1;
	cvt.rn.f64.u32 	%fd499, %r2297;
	div.rn.f64 	%fd500, %fd499, 0d41DFFFFFFF800000;
	mul.hi.u32 	%r2298, %r2296, -1131474031;
	shr.u32 	%r2299, %r2298, 15;
	mul.lo.s32 	%r2300, %r2299, 44488;
	sub.s32 	%r2301, %r2296, %r2300;
	mul.lo.s32 	%r2302, %r2301, 48271;
	mul.lo.s32 	%r2303, %r2299, 3399;
	setp.lt.u32 	%p361, %r2302, %r2303;
	xor.b32  	%r2304, %r2303, 2147483647;
	neg.s32 	%r2305, %r2303;
	selp.b32 	%r2306, %r2304, %r2305, %p361;
	add.s32 	%r2307, %r2306, %r2302;
	add.s32 	%r2308, %r2307, -1;
	cvt.rn.f64.u32 	%fd501, %r2308;
	div.rn.f64 	%fd502, %fd501, 0d41DFFFFFFF800000;
	mul.f64 	%fd503, %fd502, %fd502;
	fma.rn.f64 	%fd504, %fd500, %fd500, %fd503;
	setp.le.f64 	%p362, %fd504, 0d3FF0000000000000;
	selp.u64 	%rd1036, 1, 0, %p362;
	add.s64 	%rd1975, %rd1975, %rd1036;
$L__BB5_186:
	cvt.u32.u64 	%r180, %rd1975;
	add.s32 	%r181, %r98, %r141;
	setp.eq.s32 	%p363, %r181, 0;
	mov.b64 	%rd1979, 1;
	@%p363 bra 	$L__BB5_191;
	cvt.s64.s32 	%rd1977, %r181;
	mov.b64 	%rd1978, 48271;
	mov.b64 	%rd1979, 1;
$L__BB5_188:
	and.b64  	%rd1040, %rd1977, 1;
	setp.eq.b64 	%p364, %rd1040, 1;
	not.pred 	%p365, %p364;
	@%p365 bra 	$L__BB5_190;
	mul.lo.s64 	%rd1041, %rd1979, %rd1978;
	mul.hi.u64 	%rd1042, %rd1041, 8589934597;
	sub.s64 	%rd1043, %rd1041, %rd1042;
	shr.u64 	%rd1044, %rd1043, 1;
	add.s64 	%rd1045, %rd1044, %rd1042;
	shr.u64 	%rd1046, %rd1045, 30;
	mul.lo.s64 	%rd1047, %rd1046, 2147483647;
	sub.s64 	%rd1979, %rd1041, %rd1047;
$L__BB5_190:
	shr.u64 	%rd249, %rd1977, 1;
	mul.lo.s64 	%rd1048, %rd1978, %rd1978;
	mul.hi.u64 	%rd1049, %rd1048, -9223372032559808509;
	shr.u64 	%rd1050, %rd1049, 30;
	mul.lo.s64 	%rd1051, %rd1050, 2147483647;
	sub.s64 	%rd1978, %rd1048, %rd1051;
	setp.gt.u64 	%p366, %rd1977, 1;
	mov.u64 	%rd1977, %rd249;
	@%p366 bra 	$L__BB5_188;
$L__BB5_191:
	mul.lo.s64 	%rd1054, %rd1979, %rd38;
	mul.hi.u64 	%rd1055, %rd1054, 8589934597;
	sub.s64 	%rd1056, %rd1054, %rd1055;
	shr.u64 	%rd1057, %rd1056, 1;
	add.s64 	%rd1058, %rd1057, %rd1055;
	shr.u64 	%rd1059, %rd1058, 30;
	cvt.u32.u64 	%r2309, %rd1059;
	mov.b64 	%rd1060, 2147483647;
	cvt.u32.u64 	%r2310, %rd1060;
	mul.lo.s32 	%r2311, %r2309, %r2310;
	cvt.u32.u64 	%r2312, %rd1054;
	sub.s32 	%r6139, %r2312, %r2311;
	mov.b64 	%rd1984, 0;
	@%p307 bra 	$L__BB5_194;
	mov.b32 	%r6138, 0;
	mov.b64 	%rd1984, 0;
	and.b32  	%r2401, %r3, 2147483644;
$L__BB5_193:
	mul.hi.u32 	%r2314, %r6139, -1131474031;
	shr.u32 	%r2315, %r2314, 15;
	mul.lo.s32 	%r2316, %r2315, 44488;
	sub.s32 	%r2317, %r6139, %r2316;
	mul.lo.s32 	%r2318, %r2317, 48271;
	mul.lo.s32 	%r2319, %r2315, 3399;
	setp.lt.u32 	%p368, %r2318, %r2319;
	xor.b32  	%r2320, %r2319, 2147483647;
	neg.s32 	%r2321, %r2319;
	selp.b32 	%r2322, %r2320, %r2321, %p368;
	add.s32 	%r2323, %r2322, %r2318;
	add.s32 	%r2324, %r2323, -1;
	cvt.rn.f64.u32 	%fd505, %r2324;
	div.rn.f64 	%fd506, %fd505, 0d41DFFFFFFF800000;
	mul.hi.u32 	%r2325, %r2323, -1131474031;
	shr.u32 	%r2326, %r2325, 15;
	mul.lo.s32 	%r2327, %r2326, 44488;
	sub.s32 	%r2328, %r2323, %r2327;
	mul.lo.s32 	%r2329, %r2328, 48271;
	mul.lo.s32 	%r2330, %r2326, 3399;
	setp.lt.u32 	%p369, %r2329, %r2330;
	xor.b32  	%r2331, %r2330, 2147483647;
	neg.s32 	%r2332, %r2330;
	selp.b32 	%r2333, %r2331, %r2332, %p369;
	add.s32 	%r2334, %r2333, %r2329;
	add.s32 	%r2335, %r2334, -1;
	cvt.rn.f64.u32 	%fd507, %r2335;
	div.rn.f64 	%fd508, %fd507, 0d41DFFFFFFF800000;
	mul.f64 	%fd509, %fd508, %fd508;
	fma.rn.f64 	%fd510, %fd506, %fd506, %fd509;
	setp.le.f64 	%p370, %fd510, 0d3FF0000000000000;
	selp.u64 	%rd1062, 1, 0, %p370;
	add.s64 	%rd1063, %rd1984, %rd1062;
	mul.hi.u32 	%r2336, %r2334, -1131474031;
	shr.u32 	%r2337, %r2336, 15;
	mul.lo.s32 	%r2338, %r2337, 44488;
	sub.s32 	%r2339, %r2334, %r2338;
	mul.lo.s32 	%r2340, %r2339, 48271;
	mul.lo.s32 	%r2341, %r2337, 3399;
	setp.lt.u32 	%p371, %r2340, %r2341;
	xor.b32  	%r2342, %r2341, 2147483647;
	neg.s32 	%r2343, %r2341;
	selp.b32 	%r2344, %r2342, %r2343, %p371;
	add.s32 	%r2345, %r2344, %r2340;
	add.s32 	%r2346, %r2345, -1;
	cvt.rn.f64.u32 	%fd511, %r2346;
	div.rn.f64 	%fd512, %fd511, 0d41DFFFFFFF800000;
	mul.hi.u32 	%r2347, %r2345, -1131474031;
	shr.u32 	%r2348, %r2347, 15;
	mul.lo.s32 	%r2349, %r2348, 44488;
	sub.s32 	%r2350, %r2345, %r2349;
	mul.lo.s32 	%r2351, %r2350, 48271;
	mul.lo.s32 	%r2352, %r2348, 3399;
	setp.lt.u32 	%p372, %r2351, %r2352;
	xor.b32  	%r2353, %r2352, 2147483647;
	neg.s32 	%r2354, %r2352;
	selp.b32 	%r2355, %r2353, %r2354, %p372;
	add.s32 	%r2356, %r2355, %r2351;
	add.s32 	%r2357, %r2356, -1;
	cvt.rn.f64.u32 	%fd513, %r2357;
	div.rn.f64 	%fd514, %fd513, 0d41DFFFFFFF800000;
	mul.f64 	%fd515, %fd514, %fd514;
	fma.rn.f64 	%fd516, %fd512, %fd512, %fd515;
	setp.le.f64 	%p373, %fd516, 0d3FF0000000000000;
	selp.u64 	%rd1064, 1, 0, %p373;
	add.s64 	%rd1065, %rd1063, %rd1064;
	mul.hi.u32 	%r2358, %r2356, -1131474031;
	shr.u32 	%r2359, %r2358, 15;
	mul.lo.s32 	%r2360, %r2359, 44488;
	sub.s32 	%r2361, %r2356, %r2360;
	mul.lo.s32 	%r2362, %r2361, 48271;
	mul.lo.s32 	%r2363, %r2359, 3399;
	setp.lt.u32 	%p374, %r2362, %r2363;
	xor.b32  	%r2364, %r2363, 2147483647;
	neg.s32 	%r2365, %r2363;
	selp.b32 	%r2366, %r2364, %r2365, %p374;
	add.s32 	%r2367, %r2366, %r2362;
	add.s32 	%r2368, %r2367, -1;
	cvt.rn.f64.u32 	%fd517, %r2368;
	div.rn.f64 	%fd518, %fd517, 0d41DFFFFFFF800000;
	mul.hi.u32 	%r2369, %r2367, -1131474031;
	shr.u32 	%r2370, %r2369, 15;
	mul.lo.s32 	%r2371, %r2370, 44488;
	sub.s32 	%r2372, %r2367, %r2371;
	mul.lo.s32 	%r2373, %r2372, 48271;
	mul.lo.s32 	%r2374, %r2370, 3399;
	setp.lt.u32 	%p375, %r2373, %r2374;
	xor.b32  	%r2375, %r2374, 2147483647;
	neg.s32 	%r2376, %r2374;
	selp.b32 	%r2377, %r2375, %r2376, %p375;
	add.s32 	%r2378, %r2377, %r2373;
	add.s32 	%r2379, %r2378, -1;
	cvt.rn.f64.u32 	%fd519, %r2379;
	div.rn.f64 	%fd520, %fd519, 0d41DFFFFFFF800000;
	mul.f64 	%fd521, %fd520, %fd520;
	fma.rn.f64 	%fd522, %fd518, %fd518, %fd521;
	setp.le.f64 	%p376, %fd522, 0d3FF0000000000000;
	selp.u64 	%rd1066, 1, 0, %p376;
	add.s64 	%rd1067, %rd1065, %rd1066;
	mul.hi.u32 	%r2380, %r2378, -1131474031;
	shr.u32 	%r2381, %r2380, 15;
	mul.lo.s32 	%r2382, %r2381, 44488;
	sub.s32 	%r2383, %r2378, %r2382;
	mul.lo.s32 	%r2384, %r2383, 48271;
	mul.lo.s32 	%r2385, %r2381, 3399;
	setp.lt.u32 	%p377, %r2384, %r2385;
	xor.b32  	%r2386, %r2385, 2147483647;
	neg.s32 	%r2387, %r2385;
	selp.b32 	%r2388, %r2386, %r2387, %p377;
	add.s32 	%r2389, %r2388, %r2384;
	add.s32 	%r2390, %r2389, -1;
	cvt.rn.f64.u32 	%fd523, %r2390;
	div.rn.f64 	%fd524, %fd523, 0d41DFFFFFFF800000;
	mul.hi.u32 	%r2391, %r2389, -1131474031;
	shr.u32 	%r2392, %r2391, 15;
	mul.lo.s32 	%r2393, %r2392, 44488;
	sub.s32 	%r2394, %r2389, %r2393;
	mul.lo.s32 	%r2395, %r2394, 48271;
	mul.lo.s32 	%r2396, %r2392, 3399;
	setp.lt.u32 	%p378, %r2395, %r2396;
	xor.b32  	%r2397, %r2396, 2147483647;
	neg.s32 	%r2398, %r2396;
	selp.b32 	%r2399, %r2397, %r2398, %p378;
	add.s32 	%r6139, %r2399, %r2395;
	add.s32 	%r2400, %r6139, -1;
	cvt.rn.f64.u32 	%fd525, %r2400;
	div.rn.f64 	%fd526, %fd525, 0d41DFFFFFFF800000;
	mul.f64 	%fd527, %fd526, %fd526;
	fma.rn.f64 	%fd528, %fd524, %fd524, %fd527;
	setp.le.f64 	%p379, %fd528, 0d3FF0000000000000;
	selp.u64 	%rd1068, 1, 0, %p379;
	add.s64 	%rd1984, %rd1067, %rd1068;
	add.s32 	%r6138, %r6138, 4;
	setp.ne.s32 	%p380, %r6138, %r2401;
	@%p380 bra 	$L__BB5_193;
$L__BB5_194:
	@%p321 bra 	$L__BB5_198;
	mul.hi.u32 	%r2402, %r6139, -1131474031;
	shr.u32 	%r2403, %r2402, 15;
	mul.lo.s32 	%r2404, %r2403, 44488;
	sub.s32 	%r2405, %r6139, %r2404;
	mul.lo.s32 	%r2406, %r2405, 48271;
	mul.lo.s32 	%r2407, %r2403, 3399;
	setp.lt.u32 	%p382, %r2406, %r2407;
	xor.b32  	%r2408, %r2407, 2147483647;
	neg.s32 	%r2409, %r2407;
	selp.b32 	%r2410, %r2408, %r2409, %p382;
	add.s32 	%r2411, %r2410, %r2406;
	add.s32 	%r2412, %r2411, -1;
	cvt.rn.f64.u32 	%fd529, %r2412;
	div.rn.f64 	%fd530, %fd529, 0d41DFFFFFFF800000;
	mul.hi.u32 	%r2413, %r2411, -1131474031;
	shr.u32 	%r2414, %r2413, 15;
	mul.lo.s32 	%r2415, %r2414, 44488;
	sub.s32 	%r2416, %r2411, %r2415;
	mul.lo.s32 	%r2417, %r2416, 48271;
	mul.lo.s32 	%r2418, %r2414, 3399;
	setp.lt.u32 	%p383, %r2417, %r2418;
	xor.b32  	%r2419, %r2418, 2147483647;
	neg.s32 	%r2420, %r2418;
	selp.b32 	%r2421, %r2419, %r2420, %p383;
	add.s32 	%r188, %r2421, %r2417;
	add.s32 	%r2422, %r188, -1;
	cvt.rn.f64.u32 	%fd531, %r2422;
	div.rn.f64 	%fd532, %fd531, 0d41DFFFFFFF800000;
	mul.f64 	%fd533, %fd532, %fd532;
	fma.rn.f64 	%fd534, %fd530, %fd530, %fd533;
	setp.le.f64 	%p384, %fd534, 0d3FF0000000000000;
	selp.u64 	%rd1069, 1, 0, %p384;
	add.s64 	%rd1984, %rd1984, %rd1069;
	setp.eq.s32 	%p385, %r53, 1;
	@%p385 bra 	$L__BB5_198;
	mul.hi.u32 	%r2423, %r188, -1131474031;
	shr.u32 	%r2424, %r2423, 15;
	mul.lo.s32 	%r2425, %r2424, 44488;
	sub.s32 	%r2426, %r188, %r2425;
	mul.lo.s32 	%r2427, %r2426, 48271;
	mul.lo.s32 	%r2428, %r2424, 3399;
	setp.lt.u32 	%p386, %r2427, %r2428;
	xor.b32  	%r2429, %r2428, 2147483647;
	neg.s32 	%r2430, %r2428;
	selp.b32 	%r2431, %r2429, %r2430, %p386;
	add.s32 	%r2432, %r2431, %r2427;
	add.s32 	%r2433, %r2432, -1;
	cvt.rn.f64.u32 	%fd535, %r2433;
	div.rn.f64 	%fd536, %fd535, 0d41DFFFFFFF800000;
	mul.hi.u32 	%r2434, %r2432, -1131474031;
	shr.u32 	%r2435, %r2434, 15;
	mul.lo.s32 	%r2436, %r2435, 44488;
	sub.s32 	%r2437, %r2432, %r2436;
	mul.lo.s32 	%r2438, %r2437, 48271;
	mul.lo.s32 	%r2439, %r2435, 3399;
	setp.lt.u32 	%p387, %r2438, %r2439;
	xor.b32  	%r2440, %r2439, 2147483647;
	neg.s32 	%r2441, %r2439;
	selp.b32 	%r2442, %r2440, %r2441, %p387;
	add.s32 	%r189, %r2442, %r2438;
	add.s32 	%r2443, %r189, -1;
	cvt.rn.f64.u32 	%fd537, %r2443;
	div.rn.f64 	%fd538, %fd537, 0d41DFFFFFFF800000;
	mul.f64 	%fd539, %fd538, %fd538;
	fma.rn.f64 	%fd540, %fd536, %fd536, %fd539;
	setp.le.f64 	%p388, %fd540, 0d3FF0000000000000;
	selp.u64 	%rd1070, 1, 0, %p388;
	add.s64 	%rd1984, %rd1984, %rd1070;
	setp.eq.s32 	%p389, %r53, 2;
	@%p389 bra 	$L__BB5_198;
	mul.hi.u32 	%r2444, %r189, -1131474031;
	shr.u32 	%r2445, %r2444, 15;
	mul.lo.s32 	%r2446, %r2445, 44488;
	sub.s32 	%r2447, %r189, %r2446;
	mul.lo.s32 	%r2448, %r2447, 48271;
	mul.lo.s32 	%r2449, %r2445, 3399;
	setp.lt.u32 	%p390, %r2448, %r2449;
	xor.b32  	%r2450, %r2449, 2147483647;
	neg.s32 	%r2451, %r2449;
	selp.b32 	%r2452, %r2450, %r2451, %p390;
	add.s32 	%r2453, %r2452, %r2448;
	add.s32 	%r2454, %r2453, -1;
	cvt.rn.f64.u32 	%fd541, %r2454;
	div.rn.f64 	%fd542, %fd541, 0d41DFFFFFFF800000;
	mul.hi.u32 	%r2455, %r2453, -1131474031;
	shr.u32 	%r2456, %r2455, 15;
	mul.lo.s32 	%r2457, %r2456, 44488;
	sub.s32 	%r2458, %r2453, %r2457;
	mul.lo.s32 	%r2459, %r2458, 48271;
	mul.lo.s32 	%r2460, %r2456, 3399;
	setp.lt.u32 	%p391, %r2459, %r2460;
	xor.b32  	%r2461, %r2460, 2147483647;
	neg.s32 	%r2462, %r2460;
	selp.b32 	%r2463, %r2461, %r2462, %p391;
	add.s32 	%r2464, %r2463, %r2459;
	add.s32 	%r2465, %r2464, -1;
	cvt.rn.f64.u32 	%fd543, %r2465;
	div.rn.f64 	%fd544, %fd543, 0d41DFFFFFFF800000;
	mul.f64 	%fd545, %fd544, %fd544;
	fma.rn.f64 	%fd546, %fd542, %fd542, %fd545;
	setp.le.f64 	%p392, %fd546, 0d3FF0000000000000;
	selp.u64 	%rd1071, 1, 0, %p392;
	add.s64 	%rd1984, %rd1984, %rd1071;
$L__BB5_198:
	cvt.u32.u64 	%r190, %rd1984;
	add.s32 	%r191, %r181, %r63;
	setp.eq.s32 	%p393, %r191, 0;
	mov.b64 	%rd1988, 1;
	@%p393 bra 	$L__BB5_203;
	cvt.s64.s32 	%rd1986, %r191;
	mov.b64 	%rd1987, 48271;
	mov.b64 	%rd1988, 1;
$L__BB5_200:
	and.b64  	%rd1075, %rd1986, 1;
	setp.eq.b64 	%p394, %rd1075, 1;
	not.pred 	%p395, %p394;
	@%p395 bra 	$L__BB5_202;
	mul.lo.s64 	%rd1076, %rd1988, %rd1987;
	mul.hi.u64 	%rd1077, %rd1076, 8589934597;
	sub.s64 	%rd1078, %rd1076, %rd1077;
	shr.u64 	%rd1079, %rd1078, 1;
	add.s64 	%rd1080, %rd1079, %rd1077;
	shr.u64 	%rd1081, %rd1080, 30;
	mul.lo.s64 	%rd1082, %rd1081, 2147483647;
	sub.s64 	%rd1988, %rd1076, %rd1082;
$L__BB5_202:
	shr.u64 	%rd266, %rd1986, 1;
	mul.lo.s64 	%rd1083, %rd1987, %rd1987;
	mul.hi.u64 	%rd1084, %rd1083, -9223372032559808509;
	shr.u64 	%rd1085, %rd1084, 30;
	mul.lo.s64 	%rd1086, %rd1085, 2147483647;
	sub.s64 	%rd1987, %rd1083, %rd1086;
	setp.gt.u64 	%p396, %rd1986, 1;
	mov.u64 	%rd1986, %rd266;
	@%p396 bra 	$L__BB5_200;
$L__BB5_203:
	mul.lo.s64 	%rd1089, %rd1988, %rd38;
	mul.hi.u64 	%rd1090, %rd1089, 8589934597;
	sub.s64 	%rd1091, %rd1089, %rd1090;
	shr.u64 	%rd1092, %rd1091, 1;
	add.s64 	%rd1093, %rd1092, %rd1090;
	shr.u64 	%rd1094, %rd1093, 30;
	cvt.u32.u64 	%r2466, %rd1094;
	mov.b64 	%rd1095, 2147483647;
	cvt.u32.u64 	%r2467, %rd1095;
	mul.lo.s32 	%r2468, %r2466, %r2467;
	cvt.u32.u64 	%r2469, %rd1089;
	sub.s32 	%r6142, %r2469, %r2468;
	mov.b64 	%rd1993, 0;
	@%p307 bra 	$L__BB5_206;
	mov.b32 	%r6141, 0;
	mov.b64 	%rd1993, 0;
	and.b32  	%r2558, %r3, 2147483644;
$L__BB5_205:
	mul.hi.u32 	%r2471, %r6142, -1131474031;
	shr.u32 	%r2472, %r2471, 15;
	mul.lo.s32 	%r2473, %r2472, 44488;
	sub.s32 	%r2474, %r6142, %r2473;
	mul.lo.s32 	%r2475, %r2474, 48271;
	mul.lo.s32 	%r2476, %r2472, 3399;
	setp.lt.u32 	%p398, %r2475, %r2476;
	xor.b32  	%r2477, %r2476, 2147483647;
	neg.s32 	%r2478, %r2476;
	selp.b32 	%r2479, %r2477, %r2478, %p398;
	add.s32 	%r2480, %r2479, %r2475;
	add.s32 	%r2481, %r2480, -1;
	cvt.rn.f64.u32 	%fd547, %r2481;
	div.rn.f64 	%fd548, %fd547, 0d41DFFFFFFF800000;
	mul.hi.u32 	%r2482, %r2480, -1131474031;
	shr.u32 	%r2483, %r2482, 15;
	mul.lo.s32 	%r2484, %r2483, 44488;
	sub.s32 	%r2485, %r2480, %r2484;
	mul.lo.s32 	%r2486, %r2485, 48271;
	mul.lo.s32 	%r2487, %r2483, 3399;
	setp.lt.u32 	%p399, %r2486, %r2487;
	xor.b32  	%r2488, %r2487, 2147483647;
	neg.s32 	%r2489, %r2487;
	selp.b32 	%r2490, %r2488, %r2489, %p399;
	add.s32 	%r2491, %r2490, %r2486;
	add.s32 	%r2492, %r2491, -1;
	cvt.rn.f64.u32 	%fd549, %r2492;
	div.rn.f64 	%fd550, %fd549, 0d41DFFFFFFF800000;
	mul.f64 	%fd551, %fd550, %fd550;
	fma.rn.f64 	%fd552, %fd548, %fd548, %fd551;
	setp.le.f64 	%p400, %fd552, 0d3FF0000000000000;
	selp.u64 	%rd1097, 1, 0, %p400;
	add.s64 	%rd1098, %rd1993, %rd1097;
	mul.hi.u32 	%r2493, %r2491, -1131474031;
	shr.u32 	%r2494, %r2493, 15;
	mul.lo.s32 	%r2495, %r2494, 44488;
	sub.s32 	%r2496, %r2491, %r2495;
	mul.lo.s32 	%r2497, %r2496, 48271;
	mul.lo.s32 	%r2498, %r2494, 3399;
	setp.lt.u32 	%p401, %r2497, %r2498;
	xor.b32  	%r2499, %r2498, 2147483647;
	neg.s32 	%r2500, %r2498;
	selp.b32 	%r2501, %r2499, %r2500, %p401;
	add.s32 	%r2502, %r2501, %r2497;
	add.s32 	%r2503, %r2502, -1;
	cvt.rn.f64.u32 	%fd553, %r2503;
	div.rn.f64 	%fd554, %fd553, 0d41DFFFFFFF800000;
	mul.hi.u32 	%r2504, %r2502, -1131474031;
	shr.u32 	%r2505, %r2504, 15;
	mul.lo.s32 	%r2506, %r2505, 44488;
	sub.s32 	%r2507, %r2502, %r2506;
	mul.lo.s32 	%r2508, %r2507, 48271;
	mul.lo.s32 	%r2509, %r2505, 3399;
	setp.lt.u32 	%p402, %r2508, %r2509;
	xor.b32  	%r2510, %r2509, 2147483647;
	neg.s32 	%r2511, %r2509;
	selp.b32 	%r2512, %r2510, %r2511, %p402;
	add.s32 	%r2513, %r2512, %r2508;
	add.s32 	%r2514, %r2513, -1;
	cvt.rn.f64.u32 	%fd555, %r2514;
	div.rn.f64 	%fd556, %fd555, 0d41DFFFFFFF800000;
	mul.f64 	%fd557, %fd556, %fd556;
	fma.rn.f64 	%fd558, %fd554, %fd554, %fd557;
	setp.le.f64 	%p403, %fd558, 0d3FF0000000000000;
	selp.u64 	%rd1099, 1, 0, %p403;
	add.s64 	%rd1100, %rd1098, %rd1099;
	mul.hi.u32 	%r2515, %r2513, -1131474031;
	shr.u32 	%r2516, %r2515, 15;
	mul.lo.s32 	%r2517, %r2516, 44488;
	sub.s32 	%r2518, %r2513, %r2517;
	mul.lo.s32 	%r2519, %r2518, 48271;
	mul.lo.s32 	%r2520, %r2516, 3399;
	setp.lt.u32 	%p404, %r2519, %r2520;
	xor.b32  	%r2521, %r2520, 2147483647;
	neg.s32 	%r2522, %r2520;
	selp.b32 	%r2523, %r2521, %r2522, %p404;
	add.s32 	%r2524, %r2523, %r2519;
	add.s32 	%r2525, %r2524, -1;
	cvt.rn.f64.u32 	%fd559, %r2525;
	div.rn.f64 	%fd560, %fd559, 0d41DFFFFFFF800000;
	mul.hi.u32 	%r2526, %r2524, -1131474031;
	shr.u32 	%r2527, %r2526, 15;
	mul.lo.s32 	%r2528, %r2527, 44488;
	sub.s32 	%r2529, %r2524, %r2528;
	mul.lo.s32 	%r2530, %r2529, 48271;
	mul.lo.s32 	%r2531, %r2527, 3399;
	setp.lt.u32 	%p405, %r2530, %r2531;
	xor.b32  	%r2532, %r2531, 2147483647;
	neg.s32 	%r2533, %r2531;
	selp.b32 	%r2534, %r2532, %r2533, %p405;
	add.s32 	%r2535, %r2534, %r2530;
	add.s32 	%r2536, %r2535, -1;
	cvt.rn.f64.u32 	%fd561, %r2536;
	div.rn.f64 	%fd562, %fd561, 0d41DFFFFFFF800000;
	mul.f64 	%fd563, %fd562, %fd562;
	fma.rn.f64 	%fd564, %fd560, %fd560, %fd563;
	setp.le.f64 	%p406, %fd564, 0d3FF0000000000000;
	selp.u64 	%rd1101, 1, 0, %p406;
	add.s64 	%rd1102, %rd1100, %rd1101;
	mul.hi.u32 	%r2537, %r2535, -1131474031;
	shr.u32 	%r2538, %r2537, 15;
	mul.lo.s32 	%r2539, %r2538, 44488;
	sub.s32 	%r2540, %r2535, %r2539;
	mul.lo.s32 	%r2541, %r2540, 48271;
	mul.lo.s32 	%r2542, %r2538, 3399;
	setp.lt.u32 	%p407, %r2541, %r2542;
	xor.b32  	%r2543, %r2542, 2147483647;
	neg.s32 	%r2544, %r2542;
	selp.b32 	%r2545, %r2543, %r2544, %p407;
	add.s32 	%r2546, %r2545, %r2541;
	add.s32 	%r2547, %r2546, -1;
	cvt.rn.f64.u32 	%fd565, %r2547;
	div.rn.f64 	%fd566, %fd565, 0d41DFFFFFFF800000;
	mul.hi.u32 	%r2548, %r2546, -1131474031;
	shr.u32 	%r2549, %r2548, 15;
	mul.lo.s32 	%r2550, %r2549, 44488;
	sub.s32 	%r2551, %r2546, %r2550;
	mul.lo.s32 	%r2552, %r2551, 48271;
	mul.lo.s32 	%r2553, %r2549, 3399;
	setp.lt.u32 	%p408, %r2552, %r2553;
	xor.b32  	%r2554, %r2553, 2147483647;
	neg.s32 	%r2555, %r2553;
	selp.b32 	%r2556, %r2554, %r2555, %p408;
	add.s32 	%r6142, %r2556, %r2552;
	add.s32 	%r2557, %r6142, -1;
	cvt.rn.f64.u32 	%fd567, %r2557;
	div.rn.f64 	%fd568, %fd567, 0d41DFFFFFFF800000;
	mul.f64 	%fd569, %fd568, %fd568;
	fma.rn.f64 	%fd570, %fd566, %fd566, %fd569;
	setp.le.f64 	%p409, %fd570, 0d3FF0000000000000;
	selp.u64 	%rd1103, 1, 0, %p409;
	add.s64 	%rd1993, %rd1102, %rd1103;
	add.s32 	%r6141, %r6141, 4;
	setp.ne.s32 	%p410, %r6141, %r2558;
	@%p410 bra 	$L__BB5_205;
$L__BB5_206:
	@%p321 bra 	$L__BB5_210;
	mul.hi.u32 	%r2559, %r6142, -1131474031;
	shr.u32 	%r2560, %r2559, 15;
	mul.lo.s32 	%r2561, %r2560, 44488;
	sub.s32 	%r2562, %r6142, %r2561;
	mul.lo.s32 	%r2563, %r2562, 48271;
	mul.lo.s32 	%r2564, %r2560, 3399;
	setp.lt.u32 	%p412, %r2563, %r2564;
	xor.b32  	%r2565, %r2564, 2147483647;
	neg.s32 	%r2566, %r2564;
	selp.b32 	%r2567, %r2565, %r2566, %p412;
	add.s32 	%r2568, %r2567, %r2563;
	add.s32 	%r2569, %r2568, -1;
	cvt.rn.f64.u32 	%fd571, %r2569;
	div.rn.f64 	%fd572, %fd571, 0d41DFFFFFFF800000;
	mul.hi.u32 	%r2570, %r2568, -1131474031;
	shr.u32 	%r2571, %r2570, 15;
	mul.lo.s32 	%r2572, %r2571, 44488;
	sub.s32 	%r2573, %r2568, %r2572;
	mul.lo.s32 	%r2574, %r2573, 48271;
	mul.lo.s32 	%r2575, %r2571, 3399;
	setp.lt.u32 	%p413, %r2574, %r2575;
	xor.b32  	%r2576, %r2575, 2147483647;
	neg.s32 	%r2577, %r2575;
	selp.b32 	%r2578, %r2576, %r2577, %p413;
	add.s32 	%r198, %r2578, %r2574;
	add.s32 	%r2579, %r198, -1;
	cvt.rn.f64.u32 	%fd573, %r2579;
	div.rn.f64 	%fd574, %fd573, 0d41DFFFFFFF800000;
	mul.f64 	%fd575, %fd574, %fd574;
	fma.rn.f64 	%fd576, %fd572, %fd572, %fd575;
	setp.le.f64 	%p414, %fd576, 0d3FF0000000000000;
	selp.u64 	%rd1104, 1, 0, %p414;
	add.s64 	%rd1993, %rd1993, %rd1104;
	setp.eq.s32 	%p415, %r53, 1;
	@%p415 bra 	$L__BB5_210;
	mul.hi.u32 	%r2580, %r198, -1131474031;
	shr.u32 	%r2581, %r2580, 15;
	mul.lo.s32 	%r2582, %r2581, 44488;
	sub.s32 	%r2583, %r198, %r2582;
	mul.lo.s32 	%r2584, %r2583, 48271;
	mul.lo.s32 	%r2585, %r2581, 3399;
	setp.lt.u32 	%p416, %r2584, %r2585;
	xor.b32  	%r2586, %r2585, 2147483647;
	neg.s32 	%r2587, %r2585;
	selp.b32 	%r2588, %r2586, %r2587, %p416;
	add.s32 	%r2589, %r2588, %r2584;
	add.s32 	%r2590, %r2589, -1;
	cvt.rn.f64.u32 	%fd577, %r2590;
	div.rn.f64 	%fd578, %fd577, 0d41DFFFFFFF800000;
	mul.hi.u32 	%r2591, %r2589, -1131474031;
	shr.u32 	%r2592, %r2591, 15;
	mul.lo.s32 	%r2593, %r2592, 44488;
	sub.s32 	%r2594, %r2589, %r2593;
	mul.lo.s32 	%r2595, %r2594, 48271;
	mul.lo.s32 	%r2596, %r2592, 3399;
	setp.lt.u32 	%p417, %r2595, %r2596;
	xor.b32  	%r2597, %r2596, 2147483647;
	neg.s32 	%r2598, %r2596;
	selp.b32 	%r2599, %r2597, %r2598, %p417;
	add.s32 	%r199, %r2599, %r2595;
	add.s32 	%r2600, %r199, -1;
	cvt.rn.f64.u32 	%fd579, %r2600;
	div.rn.f64 	%fd580, %fd579, 0d41DFFFFFFF800000;
	mul.f64 	%fd581, %fd580, %fd580;
	fma.rn.f64 	%fd582, %fd578, %fd578, %fd581;
	setp.le.f64 	%p418, %fd582, 0d3FF0000000000000;
	selp.u64 	%rd1105, 1, 0, %p418;
	add.s64 	%rd1993, %rd1993, %rd1105;
	setp.eq.s32 	%p419, %r53, 2;
	@%p419 bra 	$L__BB5_210;
	mul.hi.u32 	%r2601, %r199, -1131474031;
	shr.u32 	%r2602, %r2601, 15;
	mul.lo.s32 	%r2603, %r2602, 44488;
	sub.s32 	%r2604, %r199, %r2603;
	mul.lo.s32 	%r2605, %r2604, 48271;
	mul.lo.s32 	%r2606, %r2602, 3399;
	setp.lt.u32 	%p420, %r2605, %r2606;
	xor.b32  	%r2607, %r2606, 2147483647;
	neg.s32 	%r2608, %r2606;
	selp.b32 	%r2609, %r2607, %r2608, %p420;
	add.s32 	%r2610, %r2609, %r2605;
	add.s32 	%r2611, %r2610, -1;
	cvt.rn.f64.u32 	%fd583, %r2611;
	div.rn.f64 	%fd584, %fd583, 0d41DFFFFFFF800000;
	mul.hi.u32 	%r2612, %r2610, -1131474031;
	shr.u32 	%r2613, %r2612, 15;
	mul.lo.s32 	%r2614, %r2613, 44488;
	sub.s32 	%r2615, %r2610, %r2614;
	mul.lo.s32 	%r2616, %r2615, 48271;
	mul.lo.s32 	%r2617, %r2613, 3399;
	setp.lt.u32 	%p421, %r2616, %r2617;
	xor.b32  	%r2618, %r2617, 2147483647;
	neg.s32 	%r2619, %r2617;
	selp.b32 	%r2620, %r2618, %r2619, %p421;
	add.s32 	%r2621, %r2620, %r2616;
	add.s32 	%r2622, %r2621, -1;
	cvt.rn.f64.u32 	%fd585, %r2622;
	div.rn.f64 	%fd586, %fd585, 0d41DFFFFFFF800000;
	mul.f64 	%fd587, %fd586, %fd586;
	fma.rn.f64 	%fd588, %fd584, %fd584, %fd587;
	setp.le.f64 	%p422, %fd588, 0d3FF0000000000000;
	selp.u64 	%rd1106, 1, 0, %p422;
	add.s64 	%rd1993, %rd1993, %rd1106;
$L__BB5_210:
	cvt.u32.u64 	%r200, %rd1993;
	add.s32 	%r201, %r75, %r181;
	setp.eq.s32 	%p423, %r201, 0;
	mov.b64 	%rd1997, 1;
	@%p423 bra 	$L__BB5_215;
	cvt.s64.s32 	%rd1995, %r201;
	mov.b64 	%rd1996, 48271;
	mov.b64 	%rd1997, 1;
$L__BB5_212:
	and.b64  	%rd1110, %rd1995, 1;
	setp.eq.b64 	%p424, %rd1110, 1;
	not.pred 	%p425, %p424;
	@%p425 bra 	$L__BB5_214;
	mul.lo.s64 	%rd1111, %rd1997, %rd1996;
	mul.hi.u64 	%rd1112, %rd1111, 8589934597;
	sub.s64 	%rd1113, %rd1111, %rd1112;
	shr.u64 	%rd1114, %rd1113, 1;
	add.s64 	%rd1115, %rd1114, %rd1112;
	shr.u64 	%rd1116, %rd1115, 30;
	mul.lo.s64 	%rd1117, %rd1116, 2147483647;
	sub.s64 	%rd1997, %rd1111, %rd1117;
$L__BB5_214:
	shr.u64 	%rd283, %rd1995, 1;
	mul.lo.s64 	%rd1118, %rd1996, %rd1996;
	mul.hi.u64 	%rd1119, %rd1118, -9223372032559808509;
	shr.u64 	%rd1120, %rd1119, 30;
	mul.lo.s64 	%rd1121, %rd1120, 2147483647;
	sub.s64 	%rd1996, %rd1118, %rd1121;
	setp.gt.u64 	%p426, %rd1995, 1;
	mov.u64 	%rd1995, %rd283;
	@%p426 bra 	$L__BB5_212;
$L__BB5_215:
	mul.lo.s64 	%rd1124, %rd1997, %rd38;
	mul.hi.u64 	%rd1125, %rd1124, 8589934597;
	sub.s64 	%rd1126, %rd1124, %rd1125;
	shr.u64 	%rd1127, %rd1126, 1;
	add.s64 	%rd1128, %rd1127, %rd1125;
	shr.u64 	%rd1129, %rd1128, 30;
	cvt.u32.u64 	%r2623, %rd1129;
	mov.b64 	%rd1130, 2147483647;
	cvt.u32.u64 	%r2624, %rd1130;
	mul.lo.s32 	%r2625, %r2623, %r2624;
	cvt.u32.u64 	%r2626, %rd1124;
	sub.s32 	%r6145, %r2626, %r2625;
	mov.b64 	%rd2002, 0;
	@%p307 bra 	$L__BB5_218;
	mov.b32 	%r6144, 0;
	mov.b64 	%rd2002, 0;
	and.b32  	%r2715, %r3, 2147483644;
$L__BB5_217:
	mul.hi.u32 	%r2628, %r6145, -1131474031;
	shr.u32 	%r2629, %r2628, 15;
	mul.lo.s32 	%r2630, %r2629, 44488;
	sub.s32 	%r2631, %r6145, %r2630;
	mul.lo.s32 	%r2632, %r2631, 48271;
	mul.lo.s32 	%r2633, %r2629, 3399;
	setp.lt.u32 	%p428, %r2632, %r2633;
	xor.b32  	%r2634, %r2633, 2147483647;
	neg.s32 	%r2635, %r2633;
	selp.b32 	%r2636, %r2634, %r2635, %p428;
	add.s32 	%r2637, %r2636, %r2632;
	add.s32 	%r2638, %r2637, -1;
	cvt.rn.f64.u32 	%fd589, %r2638;
	div.rn.f64 	%fd590, %fd589, 0d41DFFFFFFF800000;
	mul.hi.u32 	%r2639, %r2637, -1131474031;
	shr.u32 	%r2640, %r2639, 15;
	mul.lo.s32 	%r2641, %r2640, 44488;
	sub.s32 	%r2642, %r2637, %r2641;
	mul.lo.s32 	%r2643, %r2642, 48271;
	mul.lo.s32 	%r2644, %r2640, 3399;
	setp.lt.u32 	%p429, %r2643, %r2644;
	xor.b32  	%r2645, %r2644, 2147483647;
	neg.s32 	%r2646, %r2644;
	selp.b32 	%r2647, %r2645, %r2646, %p429;
	add.s32 	%r2648, %r2647, %r2643;
	add.s32 	%r2649, %r2648, -1;
	cvt.rn.f64.u32 	%fd591, %r2649;
	div.rn.f64 	%fd592, %fd591, 0d41DFFFFFFF800000;
	mul.f64 	%fd593, %fd592, %fd592;
	fma.rn.f64 	%fd594, %fd590, %fd590, %fd593;
	setp.le.f64 	%p430, %fd594, 0d3FF0000000000000;
	selp.u64 	%rd1132, 1, 0, %p430;
	add.s64 	%rd1133, %rd2002, %rd1132;
	mul.hi.u32 	%r2650, %r2648, -1131474031;
	shr.u32 	%r2651, %r2650, 15;
	mul.lo.s32 	%r2652, %r2651, 44488;
	sub.s32 	%r2653, %r2648, %r2652;
	mul.lo.s32 	%r2654, %r2653, 48271;
	mul.lo.s32 	%r2655, %r2651, 3399;
	setp.lt.u32 	%p431, %r2654, %r2655;
	xor.b32  	%r2656, %r2655, 2147483647;
	neg.s32 	%r2657, %r2655;
	selp.b32 	%r2658, %r2656, %r2657, %p431;
	add.s32 	%r2659, %r2658, %r2654;
	add.s32 	%r2660, %r2659, -1;
	cvt.rn.f64.u32 	%fd595, %r2660;
	div.rn.f64 	%fd596, %fd595, 0d41DFFFFFFF800000;
	mul.hi.u32 	%r2661, %r2659, -1131474031;
	shr.u32 	%r2662, %r2661, 15;
	mul.lo.s32 	%r2663, %r2662, 44488;
	sub.s32 	%r2664, %r2659, %r2663;
	mul.lo.s32 	%r2665, %r2664, 48271;
	mul.lo.s32 	%r2666, %r2662, 3399;
	setp.lt.u32 	%p432, %r2665, %r2666;
	xor.b32  	%r2667, %r2666, 2147483647;
	neg.s32 	%r2668, %r2666;
	selp.b32 	%r2669, %r2667, %r2668, %p432;
	add.s32 	%r2670, %r2669, %r2665;
	add.s32 	%r2671, %r2670, -1;
	cvt.rn.f64.u32 	%fd597, %r2671;
	div.rn.f64 	%fd598, %fd597, 0d41DFFFFFFF800000;
	mul.f64 	%fd599, %fd598, %fd598;
	fma.rn.f64 	%fd600, %fd596, %fd596, %fd599;
	setp.le.f64 	%p433, %fd600, 0d3FF0000000000000;
	selp.u64 	%rd1134, 1, 0, %p433;
	add.s64 	%rd1135, %rd1133, %rd1134;
	mul.hi.u32 	%r2672, %r2670, -1131474031;
	shr.u32 	%r2673, %r2672, 15;
	mul.lo.s32 	%r2674, %r2673, 44488;
	sub.s32 	%r2675, %r2670, %r2674;
	mul.lo.s32 	%r2676, %r2675, 48271;
	mul.lo.s32 	%r2677, %r2673, 3399;
	setp.lt.u32 	%p434, %r2676, %r2677;
	xor.b32  	%r2678, %r2677, 2147483647;
	neg.s32 	%r2679, %r2677;
	selp.b32 	%r2680, %r2678, %r2679, %p434;
	add.s32 	%r2681, %r2680, %r2676;
	add.s32 	%r2682, %r2681, -1;
	cvt.rn.f64.u32 	%fd601, %r2682;
	div.rn.f64 	%fd602, %fd601, 0d41DFFFFFFF800000;
	mul.hi.u32 	%r2683, %r2681, -1131474031;
	shr.u32 	%r2684, %r2683, 15;
	mul.lo.s32 	%r2685, %r2684, 44488;
	sub.s32 	%r2686, %r2681, %r2685;
	mul.lo.s32 	%r2687, %r2686, 48271;
	mul.lo.s32 	%r2688, %r2684, 3399;
	setp.lt.u32 	%p435, %r2687, %r2688;
	xor.b32  	%r2689, %r2688, 2147483647;
	neg.s32 	%r2690, %r2688;
	selp.b32 	%r2691, %r2689, %r2690, %p435;
	add.s32 	%r2692, %r2691, %r2687;
	add.s32 	%r2693, %r2692, -1;
	cvt.rn.f64.u32 	%fd603, %r2693;
	div.rn.f64 	%fd604, %fd603, 0d41DFFFFFFF800000;
	mul.f64 	%fd605, %fd604, %fd604;
	fma.rn.f64 	%fd606, %fd602, %fd602, %fd605;
	setp.le.f64 	%p436, %fd606, 0d3FF0000000000000;
	selp.u64 	%rd1136, 1, 0, %p436;
	add.s64 	%rd1137, %rd1135, %rd1136;
	mul.hi.u32 	%r2694, %r2692, -1131474031;
	shr.u32 	%r2695, %r2694, 15;
	mul.lo.s32 	%r2696, %r2695, 44488;
	sub.s32 	%r2697, %r2692, %r2696;
	mul.lo.s32 	%r2698, %r2697, 48271;
	mul.lo.s32 	%r2699, %r2695, 3399;
	setp.lt.u32 	%p437, %r2698, %r2699;
	xor.b32  	%r2700, %r2699, 2147483647;
	neg.s32 	%r2701, %r2699;
	selp.b32 	%r2702, %r2700, %r2701, %p437;
	add.s32 	%r2703, %r2702, %r2698;
	add.s32 	%r2704, %r2703, -1;
	cvt.rn.f64.u32 	%fd607, %r2704;
	div.rn.f64 	%fd608, %fd607, 0d41DFFFFFFF800000;
	mul.hi.u32 	%r2705, %r2703, -1131474031;
	shr.u32 	%r2706, %r2705, 15;
	mul.lo.s32 	%r2707, %r2706, 44488;
	sub.s32 	%r2708, %r2703, %r2707;
	mul.lo.s32 	%r2709, %r2708, 48271;
	mul.lo.s32 	%r2710, %r2706, 3399;
	setp.lt.u32 	%p438, %r2709, %r2710;
	xor.b32  	%r2711, %r2710, 2147483647;
	neg.s32 	%r2712, %r2710;
	selp.b32 	%r2713, %r2711, %r2712, %p438;
	add.s32 	%r6145, %r2713, %r2709;
	add.s32 	%r2714, %r6145, -1;
	cvt.rn.f64.u32 	%fd609, %r2714;
	div.rn.f64 	%fd610, %fd609, 0d41DFFFFFFF800000;
	mul.f64 	%fd611, %fd610, %fd610;
	fma.rn.f64 	%fd612, %fd608, %fd608, %fd611;
	setp.le.f64 	%p439, %fd612, 0d3FF0000000000000;
	selp.u64 	%rd1138, 1, 0, %p439;
	add.s64 	%rd2002, %rd1137, %rd1138;
	add.s32 	%r6144, %r6144, 4;
	setp.ne.s32 	%p440, %r6144, %r2715;
	@%p440 bra 	$L__BB5_217;
$L__BB5_218:
	@%p321 bra 	$L__BB5_222;
	mul.hi.u32 	%r2716, %r6145, -1131474031;
	shr.u32 	%r2717, %r2716, 15;
	mul.lo.s32 	%r2718, %r2717, 44488;
	sub.s32 	%r2719, %r6145, %r2718;
	mul.lo.s32 	%r2720, %r2719, 48271;
	mul.lo.s32 	%r2721, %r2717, 3399;
	setp.lt.u32 	%p442, %r2720, %r2721;
	xor.b32  	%r2722, %r2721, 2147483647;
	neg.s32 	%r2723, %r2721;
	selp.b32 	%r2724, %r2722, %r2723, %p442;
	add.s32 	%r2725, %r2724, %r2720;
	add.s32 	%r2726, %r2725, -1;
	cvt.rn.f64.u32 	%fd613, %r2726;
	div.rn.f64 	%fd614, %fd613, 0d41DFFFFFFF800000;
	mul.hi.u32 	%r2727, %r2725, -1131474031;
	shr.u32 	%r2728, %r2727, 15;
	mul.lo.s32 	%r2729, %r2728, 44488;
	sub.s32 	%r2730, %r2725, %r2729;
	mul.lo.s32 	%r2731, %r2730, 48271;
	mul.lo.s32 	%r2732, %r2728, 3399;
	setp.lt.u32 	%p443, %r2731, %r2732;
	xor.b32  	%r2733, %r2732, 2147483647;
	neg.s32 	%r2734, %r2732;
	selp.b32 	%r2735, %r2733, %r2734, %p443;
	add.s32 	%r208, %r2735, %r2731;
	add.s32 	%r2736, %r208, -1;
	cvt.rn.f64.u32 	%fd615, %r2736;
	div.rn.f64 	%fd616, %fd615, 0d41DFFFFFFF800000;
	mul.f64 	%fd617, %fd616, %fd616;
	fma.rn.f64 	%fd618, %fd614, %fd614, %fd617;
	setp.le.f64 	%p444, %fd618, 0d3FF0000000000000;
	selp.u64 	%rd1139, 1, 0, %p444;
	add.s64 	%rd2002, %rd2002, %rd1139;
	setp.eq.s32 	%p445, %r53, 1;
	@%p445 bra 	$L__BB5_222;
	mul.hi.u32 	%r2737, %r208, -1131474031;
	shr.u32 	%r2738, %r2737, 15;
	mul.lo.s32 	%r2739, %r2738, 44488;
	sub.s32 	%r2740, %r208, %r2739;
	mul.lo.s32 	%r2741, %r2740, 48271;
	mul.lo.s32 	%r2742, %r2738, 3399;
	setp.lt.u32 	%p446, %r2741, %r2742;
	xor.b32  	%r2743, %r2742, 2147483647;
	neg.s32 	%r2744, %r2742;
	selp.b32 	%r2745, %r2743, %r2744, %p446;
	add.s32 	%r2746, %r2745, %r2741;
	add.s32 	%r2747, %r2746, -1;
	cvt.rn.f64.u32 	%fd619, %r2747;
	div.rn.f64 	%fd620, %fd619, 0d41DFFFFFFF800000;
	mul.hi.u32 	%r2748, %r2746, -1131474031;
	shr.u32 	%r2749, %r2748, 15;
	mul.lo.s32 	%r2750, %r2749, 44488;
	sub.s32 	%r2751, %r2746, %r2750;
	mul.lo.s32 	%r2752, %r2751, 48271;
	mul.lo.s32 	%r2753, %r2749, 3399;
	setp.lt.u32 	%p447, %r2752, %r2753;
	xor.b32  	%r2754, %r2753, 2147483647;
	neg.s32 	%r2755, %r2753;
	selp.b32 	%r2756, %r2754, %r2755, %p447;
	add.s32 	%r209, %r2756, %r2752;
	add.s32 	%r2757, %r209, -1;
	cvt.rn.f64.u32 	%fd621, %r2757;
	div.rn.f64 	%fd622, %fd621, 0d41DFFFFFFF800000;
	mul.f64 	%fd623, %fd622, %fd622;
	fma.rn.f64 	%fd624, %fd620, %fd620, %fd623;
	setp.le.f64 	%p448, %fd624, 0d3FF0000000000000;
	selp.u64 	%rd1140, 1, 0, %p448;
	add.s64 	%rd2002, %rd2002, %rd1140;
	setp.eq.s32 	%p449, %r53, 2;
	@%p449 bra 	$L__BB5_222;
	mul.hi.u32 	%r2758, %r209, -1131474031;
	shr.u32 	%r2759, %r2758, 15;
	mul.lo.s32 	%r2760, %r2759, 44488;
	sub.s32 	%r2761, %r209, %r2760;
	mul.lo.s32 	%r2762, %r2761, 48271;
	mul.lo.s32 	%r2763, %r2759, 3399;
	setp.lt.u32 	%p450, %r2762, %r2763;
	xor.b32  	%r2764, %r2763, 2147483647;
	neg.s32 	%r2765, %r2763;
	selp.b32 	%r2766, %r2764, %r2765, %p450;
	add.s32 	%r2767, %r2766, %r2762;
	add.s32 	%r2768, %r2767, -1;
	cvt.rn.f64.u32 	%fd625, %r2768;
	div.rn.f64 	%fd626, %fd625, 0d41DFFFFFFF800000;
	mul.hi.u32 	%r2769, %r2767, -1131474031;
	shr.u32 	%r2770, %r2769, 15;
	mul.lo.s32 	%r2771, %r2770, 44488;
	sub.s32 	%r2772, %r2767, %r2771;
	mul.lo.s32 	%r2773, %r2772, 48271;
	mul.lo.s32 	%r2774, %r2770, 3399;
	setp.lt.u32 	%p451, %r2773, %r2774;
	xor.b32  	%r2775, %r2774, 2147483647;
	neg.s32 	%r2776, %r2774;
	selp.b32 	%r2777, %r2775, %r2776, %p451;
	add.s32 	%r2778, %r2777, %r2773;
	add.s32 	%r2779, %r2778, -1;
	cvt.rn.f64.u32 	%fd627, %r2779;
	div.rn.f64 	%fd628, %fd627, 0d41DFFFFFFF800000;
	mul.f64 	%fd629, %fd628, %fd628;
	fma.rn.f64 	%fd630, %fd626, %fd626, %fd629;
	setp.le.f64 	%p452, %fd630, 0d3FF0000000000000;
	selp.u64 	%rd1141, 1, 0, %p452;
	add.s64 	%rd2002, %rd2002, %rd1141;
$L__BB5_222:
	cvt.u32.u64 	%r210, %rd2002;
	add.s32 	%r211, %r201, %r63;
	setp.eq.s32 	%p453, %r211, 0;
	mov.b64 	%rd2006, 1;
	@%p453 bra 	$L__BB5_227;
	cvt.s64.s32 	%rd2004, %r211;
	mov.b64 	%rd2005, 48271;
	mov.b64 	%rd2006, 1;
$L__BB5_224:
	and.b64  	%rd1145, %rd2004, 1;
	setp.eq.b64 	%p454, %rd1145, 1;
	not.pred 	%p455, %p454;
	@%p455 bra 	$L__BB5_226;
	mul.lo.s64 	%rd1146, %rd2006, %rd2005;
	mul.hi.u64 	%rd1147, %rd1146, 8589934597;
	sub.s64 	%rd1148, %rd1146, %rd1147;
	shr.u64 	%rd1149, %rd1148, 1;
	add.s64 	%rd1150, %rd1149, %rd1147;
	shr.u64 	%rd1151, %rd1150, 30;
	mul.lo.s64 	%rd1152, %rd1151, 2147483647;
	sub.s64 	%rd2006, %rd1146, %rd1152;
$L__BB5_226:
	shr.u64 	%rd300, %rd2004, 1;
	mul.lo.s64 	%rd1153, %rd2005, %rd2005;
	mul.hi.u64 	%rd1154, %rd1153, -9223372032559808509;
	shr.u64 	%rd1155, %rd1154, 30;
	mul.lo.s64 	%rd1156, %rd1155, 2147483647;
	sub.s64 	%rd2005, %rd1153, %rd1156;
	setp.gt.u64 	%p456, %rd2004, 1;
	mov.u64 	%rd2004, %rd300;
	@%p456 bra 	$L__BB5_224;
$L__BB5_227:
	mul.lo.s64 	%rd1159, %rd2006, %rd38;
	mul.hi.u64 	%rd1160, %rd1159, 8589934597;
	sub.s64 	%rd1161, %rd1159, %rd1160;
	shr.u64 	%rd1162, %rd1161, 1;
	add.s64 	%rd1163, %rd1162, %rd1160;
	shr.u64 	%rd1164, %rd1163, 30;
	cvt.u32.u64 	%r2780, %rd1164;
	mov.b64 	%rd1165, 2147483647;
	cvt.u32.u64 	%r2781, %rd1165;
	mul.lo.s32 	%r2782, %r2780, %r2781;
	cvt.u32.u64 	%r2783, %rd1159;
	sub.s32 	%r6148, %r2783, %r2782;
	mov.b64 	%rd2011, 0;
	@%p307 bra 	$L__BB5_230;
	mov.b32 	%r6147, 0;
	mov.b64 	%rd2011, 0;
	and.b32  	%r2872, %r3, 2147483644;
$L__BB5_229:
	mul.hi.u32 	%r2785, %r6148, -1131474031;
	shr.u32 	%r2786, %r2785, 15;
	mul.lo.s32 	%r2787, %r2786, 44488;
	sub.s32 	%r2788, %r6148, %r2787;
	mul.lo.s32 	%r2789, %r2788, 48271;
	mul.lo.s32 	%r2790, %r2786, 3399;
	setp.lt.u32 	%p458, %r2789, %r2790;
	xor.b32  	%r2791, %r2790, 2147483647;
	neg.s32 	%r2792, %r2790;
	selp.b32 	%r2793, %r2791, %r2792, %p458;
	add.s32 	%r2794, %r2793, %r2789;
	add.s32 	%r2795, %r2794, -1;
	cvt.rn.f64.u32 	%fd631, %r2795;
	div.rn.f64 	%fd632, %fd631, 0d41DFFFFFFF800000;
	mul.hi.u32 	%r2796, %r2794, -1131474031;
	shr.u32 	%r2797, %r2796, 15;
	mul.lo.s32 	%r2798, %r2797, 44488;
	sub.s32 	%r2799, %r2794, %r2798;
	mul.lo.s32 	%r2800, %r2799, 48271;
	mul.lo.s32 	%r2801, %r2797, 3399;
	setp.lt.u32 	%p459, %r2800, %r2801;
	xor.b32  	%r2802, %r2801, 2147483647;
	neg.s32 	%r2803, %r2801;
	selp.b32 	%r2804, %r2802, %r2803, %p459;
	add.s32 	%r2805, %r2804, %r2800;
	add.s32 	%r2806, %r2805, -1;
	cvt.rn.f64.u32 	%fd633, %r2806;
	div.rn.f64 	%fd634, %fd633, 0d41DFFFFFFF800000;
	mul.f64 	%fd635, %fd634, %fd634;
	fma.rn.f64 	%fd636, %fd632, %fd632, %fd635;
	setp.le.f64 	%p460, %fd636, 0d3FF0000000000000;
	selp.u64 	%rd1167, 1, 0, %p460;
	add.s64 	%rd1168, %rd2011, %rd1167;
	mul.hi.u32 	%r2807, %r2805, -1131474031;
	shr.u32 	%r2808, %r2807, 15;
	mul.lo.s32 	%r2809, %r2808, 44488;
	sub.s32 	%r2810, %r2805, %r2809;
	mul.lo.s32 	%r2811, %r2810, 48271;
	mul.lo.s32 	%r2812, %r2808, 3399;
	setp.lt.u32 	%p461, %r2811, %r2812;
	xor.b32  	%r2813, %r2812, 2147483647;
	neg.s32 	%r2814, %r2812;
	selp.b32 	%r2815, %r2813, %r2814, %p461;
	add.s32 	%r2816, %r2815, %r2811;
	add.s32 	%r2817, %r2816, -1;
	cvt.rn.f64.u32 	%fd637, %r2817;
	div.rn.f64 	%fd638, %fd637, 0d41DFFFFFFF800000;
	mul.hi.u32 	%r2818, %r2816, -1131474031;
	shr.u32 	%r2819, %r2818, 15;
	mul.lo.s32 	%r2820, %r2819, 44488;
	sub.s32 	%r2821, %r2816, %r2820;
	mul.lo.s32 	%r2822, %r2821, 48271;
	mul.lo.s32 	%r2823, %r2819, 3399;
	setp.lt.u32 	%p462, %r2822, %r2823;
	xor.b32  	%r2824, %r2823, 2147483647;
	neg.s32 	%r2825, %r2823;
	selp.b32 	%r2826, %r2824, %r2825, %p462;
	add.s32 	%r2827, %r2826, %r2822;
	add.s32 	%r2828, %r2827, -1;
	cvt.rn.f64.u32 	%fd639, %r2828;
	div.rn.f64 	%fd640, %fd639, 0d41DFFFFFFF800000;
	mul.f64 	%fd641, %fd640, %fd640;
	fma.rn.f64 	%fd642, %fd638, %fd638, %fd641;
	setp.le.f64 	%p463, %fd642, 0d3FF0000000000000;
	selp.u64 	%rd1169, 1, 0, %p463;
	add.s64 	%rd1170, %rd1168, %rd1169;
	mul.hi.u32 	%r2829, %r2827, -1131474031;
	shr.u32 	%r2830, %r2829, 15;
	mul.lo.s32 	%r2831, %r2830, 44488;
	sub.s32 	%r2832, %r2827, %r2831;
	mul.lo.s32 	%r2833, %r2832, 48271;
	mul.lo.s32 	%r2834, %r2830, 3399;
	setp.lt.u32 	%p464, %r2833, %r2834;
	xor.b32  	%r2835, %r2834, 2147483647;
	neg.s32 	%r2836, %r2834;
	selp.b32 	%r2837, %r2835, %r2836, %p464;
	add.s32 	%r2838, %r2837, %r2833;
	add.s32 	%r2839, %r2838, -1;
	cvt.rn.f64.u32 	%fd643, %r2839;
	div.rn.f64 	%fd644, %fd643, 0d41DFFFFFFF800000;
	mul.hi.u32 	%r2840, %r2838, -1131474031;
	shr.u32 	%r2841, %r2840, 15;
	mul.lo.s32 	%r2842, %r2841, 44488;
	sub.s32 	%r2843, %r2838, %r2842;
	mul.lo.s32 	%r2844, %r2843, 48271;
	mul.lo.s32 	%r2845, %r2841, 3399;
	setp.lt.u32 	%p465, %r2844, %r2845;
	xor.b32  	%r2846, %r2845, 2147483647;
	neg.s32 	%r2847, %r2845;
	selp.b32 	%r2848, %r2846, %r2847, %p465;
	add.s32 	%r2849, %r2848, %r2844;
	add.s32 	%r2850, %r2849, -1;
	cvt.rn.f64.u32 	%fd645, %r2850;
	div.rn.f64 	%fd646, %fd645, 0d41DFFFFFFF800000;
	mul.f64 	%fd647, %fd646, %fd646;
	fma.rn.f64 	%fd648, %fd644, %fd644, %fd647;
	setp.le.f64 	%p466, %fd648, 0d3FF0000000000000;
	selp.u64 	%rd1171, 1, 0, %p466;
	add.s64 	%rd1172, %rd1170, %rd1171;
	mul.hi.u32 	%r2851, %r2849, -1131474031;
	shr.u32 	%r2852, %r2851, 15;
	mul.lo.s32 	%r2853, %r2852, 44488;
	sub.s32 	%r2854, %r2849, %r2853;
	mul.lo.s32 	%r2855, %r2854, 48271;
	mul.lo.s32 	%r2856, %r2852, 3399;
	setp.lt.u32 	%p467, %r2855, %r2856;
	xor.b32  	%r2857, %r2856, 2147483647;
	neg.s32 	%r2858, %r2856;
	selp.b32 	%r2859, %r2857, %r2858, %p467;
	add.s32 	%r2860, %r2859, %r2855;
	add.s32 	%r2861, %r2860, -1;
	cvt.rn.f64.u32 	%fd649, %r2861;
	div.rn.f64 	%fd650, %fd649, 0d41DFFFFFFF800000;
	mul.hi.u32 	%r2862, %r2860, -1131474031;
	shr.u32 	%r2863, %r2862, 15;
	mul.lo.s32 	%r2864, %r2863, 44488;
	sub.s32 	%r2865, %r2860, %r2864;
	mul.lo.s32 	%r2866, %r2865, 48271;
	mul.lo.s32 	%r2867, %r2863, 3399;
	setp.lt.u32 	%p468, %r2866, %r2867;
	xor.b32  	%r2868, %r2867, 2147483647;
	neg.s32 	%r2869, %r2867;
	selp.b32 	%r2870, %r2868, %r2869, %p468;
	add.s32 	%r6148, %r2870, %r2866;
	add.s32 	%r2871, %r6148, -1;
	cvt.rn.f64.u32 	%fd651, %r2871;
	div.rn.f64 	%fd652, %fd651, 0d41DFFFFFFF800000;
	mul.f64 	%fd653, %fd652, %fd652;
	fma.rn.f64 	%fd654, %fd650, %fd650, %fd653;
	setp.le.f64 	%p469, %fd654, 0d3FF0000000000000;
	selp.u64 	%rd1173, 1, 0, %p469;
	add.s64 	%rd2011, %rd1172, %rd1173;
	add.s32 	%r6147, %r6147, 4;
	setp.ne.s32 	%p470, %r6147, %r2872;
	@%p470 bra 	$L__BB5_229;
$L__BB5_230:
	setp.eq.s32 	%p471, %r53, 0;
	@%p471 bra 	$L__BB5_234;
	mul.hi.u32 	%r2873, %r6148, -1131474031;
	shr.u32 	%r2874, %r2873, 15;
	mul.lo.s32 	%r2875, %r2874, 44488;
	sub.s32 	%r2876, %r6148, %r2875;
	mul.lo.s32 	%r2877, %r2876, 48271;
	mul.lo.s32 	%r2878, %r2874, 3399;
	setp.lt.u32 	%p472, %r2877, %r2878;
	xor.b32  	%r2879, %r2878, 2147483647;
	neg.s32 	%r2880, %r2878;
	selp.b32 	%r2881, %r2879, %r2880, %p472;
	add.s32 	%r2882, %r2881, %r2877;
	add.s32 	%r2883, %r2882, -1;
	cvt.rn.f64.u32 	%fd655, %r2883;
	div.rn.f64 	%fd656, %fd655, 0d41DFFFFFFF800000;
	mul.hi.u32 	%r2884, %r2882, -1131474031;
	shr.u32 	%r2885, %r2884, 15;
	mul.lo.s32 	%r2886, %r2885, 44488;
	sub.s32 	%r2887, %r2882, %r2886;
	mul.lo.s32 	%r2888, %r2887, 48271;
	mul.lo.s32 	%r2889, %r2885, 3399;
	setp.lt.u32 	%p473, %r2888, %r2889;
	xor.b32  	%r2890, %r2889, 2147483647;
	neg.s32 	%r2891, %r2889;
	selp.b32 	%r2892, %r2890, %r2891, %p473;
	add.s32 	%r218, %r2892, %r2888;
	add.s32 	%r2893, %r218, -1;
	cvt.rn.f64.u32 	%fd657, %r2893;
	div.rn.f64 	%fd658, %fd657, 0d41DFFFFFFF800000;
	mul.f64 	%fd659, %fd658, %fd658;
	fma.rn.f64 	%fd660, %fd656, %fd656, %fd659;
	setp.le.f64 	%p474, %fd660, 0d3FF0000000000000;
	selp.u64 	%rd1174, 1, 0, %p474;
	add.s64 	%rd2011, %rd2011, %rd1174;
	setp.eq.s32 	%p475, %r53, 1;
	@%p475 bra 	$L__BB5_234;
	mul.hi.u32 	%r2894, %r218, -1131474031;
	shr.u32 	%r2895, %r2894, 15;
	mul.lo.s32 	%r2896, %r2895, 44488;
	sub.s32 	%r2897, %r218, %r2896;
	mul.lo.s32 	%r2898, %r2897, 48271;
	mul.lo.s32 	%r2899, %r2895, 3399;
	setp.lt.u32 	%p476, %r2898, %r2899;
	xor.b32  	%r2900, %r2899, 2147483647;
	neg.s32 	%r2901, %r2899;
	selp.b32 	%r2902, %r2900, %r2901, %p476;
	add.s32 	%r2903, %r2902, %r2898;
	add.s32 	%r2904, %r2903, -1;
	cvt.rn.f64.u32 	%fd661, %r2904;
	div.rn.f64 	%fd662, %fd661, 0d41DFFFFFFF800000;
	mul.hi.u32 	%r2905, %r2903, -1131474031;
	shr.u32 	%r2906, %r2905, 15;
	mul.lo.s32 	%r2907, %r2906, 44488;
	sub.s32 	%r2908, %r2903, %r2907;
	mul.lo.s32 	%r2909, %r2908, 48271;
	mul.lo.s32 	%r2910, %r2906, 3399;
	setp.lt.u32 	%p477, %r2909, %r2910;
	xor.b32  	%r2911, %r2910, 2147483647;
	neg.s32 	%r2912, %r2910;
	selp.b32 	%r2913, %r2911, %r2912, %p477;
	add.s32 	%r219, %r2913, %r2909;
	add.s32 	%r2914, %r219, -1;
	cvt.rn.f64.u32 	%fd663, %r2914;
	div.rn.f64 	%fd664, %fd663, 0d41DFFFFFFF800000;
	mul.f64 	%fd665, %fd664, %fd664;
	fma.rn.f64 	%fd666, %fd662, %fd662, %fd665;
	setp.le.f64 	%p478, %fd666, 0d3FF0000000000000;
	selp.u64 	%rd1175, 1, 0, %p478;
	add.s64 	%rd2011, %rd2011, %rd1175;
	setp.eq.s32 	%p479, %r53, 2;
	@%p479 bra 	$L__BB5_234;
	mul.hi.u32 	%r2915, %r219, -1131474031;
	shr.u32 	%r2916, %r2915, 15;
	mul.lo.s32 	%r2917, %r2916, 44488;
	sub.s32 	%r2918, %r219, %r2917;
	mul.lo.s32 	%r2919, %r2918, 48271;
	mul.lo.s32 	%r2920, %r2916, 3399;
	setp.lt.u32 	%p480, %r2919, %r2920;
	xor.b32  	%r2921, %r2920, 2147483647;
	neg.s32 	%r2922, %r2920;
	selp.b32 	%r2923, %r2921, %r2922, %p480;
	add.s32 	%r2924, %r2923, %r2919;
	add.s32 	%r2925, %r2924, -1;
	cvt.rn.f64.u32 	%fd667, %r2925;
	div.rn.f64 	%fd668, %fd667, 0d41DFFFFFFF800000;
	mul.hi.u32 	%r2926, %r2924, -1131474031;
	shr.u32 	%r2927, %r2926, 15;
	mul.lo.s32 	%r2928, %r2927, 44488;
	sub.s32 	%r2929, %r2924, %r2928;
	mul.lo.s32 	%r2930, %r2929, 48271;
	mul.lo.s32 	%r2931, %r2927, 3399;
	setp.lt.u32 	%p481, %r2930, %r2931;
	xor.b32  	%r2932, %r2931, 2147483647;
	neg.s32 	%r2933, %r2931;
	selp.b32 	%r2934, %r2932, %r2933, %p481;
	add.s32 	%r2935, %r2934, %r2930;
	add.s32 	%r2936, %r2935, -1;
	cvt.rn.f64.u32 	%fd669, %r2936;
	div.rn.f64 	%fd670, %fd669, 0d41DFFFFFFF800000;
	mul.f64 	%fd671, %fd670, %fd670;
	fma.rn.f64 	%fd672, %fd668, %fd668, %fd671;
	setp.le.f64 	%p482, %fd672, 0d3FF0000000000000;
	selp.u64 	%rd1176, 1, 0, %p482;
	add.s64 	%rd2011, %rd2011, %rd1176;
$L__BB5_234:
	cvt.u32.u64 	%r2937, %rd2011;
	add.s32 	%r2938, %r74, %r62;
	add.s32 	%r2939, %r2938, %r86;
	add.s32 	%r2940, %r2939, %r97;
	add.s32 	%r2941, %r2940, %r109;
	add.s32 	%r2942, %r2941, %r120;
	add.s32 	%r2943, %r2942, %r130;
	add.s32 	%r2944, %r2943, %r140;
	add.s32 	%r2945, %r2944, %r150;
	add.s32 	%r2946, %r2945, %r160;
	add.s32 	%r2947, %r2946, %r170;
	add.s32 	%r2948, %r2947, %r180;
	add.s32 	%r2949, %r2948, %r190;
	add.s32 	%r2950, %r2949, %r200;
	add.s32 	%r2951, %r2950, %r210;
	add.s32 	%r6205, %r2951, %r2937;
$L__BB5_235:
	sub.s64 	%rd1177, %rd612, %rd2158;
	setp.lt.u64 	%p483, %rd1177, %rd2;
	@%p483 bra 	$L__BB5_451;
	setp.gt.s32 	%p484, %r3, 0;
	add.s64 	%rd312, %rd612, -4096;
	@%p484 bra 	$L__BB5_237;
	bra.uni 	$L__BB5_432;
$L__BB5_237:
	add.s32 	%r222, %r3, -1;
	and.b32  	%r223, %r3, 3;
	and.b32  	%r224, %r3, 2147483644;
	add.s32 	%r2953, %r1, %r48;
$L__BB5_238:
	add.s64 	%rd2158, %rd2158, %rd2;
	setp.gt.u64 	%p487, %rd2158, %rd312;
	@%p487 bra 	$L__BB5_434;
	cvt.u32.u64 	%r2952, %rd2158;
	add.s32 	%r2954, %r2953, %r2952;
	mul.lo.s32 	%r226, %r49, %r2954;
	setp.eq.s32 	%p488, %r226, 0;
	mov.b64 	%rd2016, 1;
	@%p488 bra 	$L__BB5_244;
	cvt.s64.s32 	%rd2014, %r226;
	mov.b64 	%rd2015, 48271;
	mov.b64 	%rd2016, 1;
$L__BB5_241:
	and.b64  	%rd1183, %rd2014, 1;
	setp.eq.b64 	%p489, %rd1183, 1;
	not.pred 	%p490, %p489;
	@%p490 bra 	$L__BB5_243;
	mul.lo.s64 	%rd1184, %rd2016, %rd2015;
	mul.hi.u64 	%rd1185, %rd1184, 8589934597;
	sub.s64 	%rd1186, %rd1184, %rd1185;
	shr.u64 	%rd1187, %rd1186, 1;
	add.s64 	%rd1188, %rd1187, %rd1185;
	shr.u64 	%rd1189, %rd1188, 30;
	mul.lo.s64 	%rd1190, %rd1189, 2147483647;
	sub.s64 	%rd2016, %rd1184, %rd1190;
$L__BB5_243:
	shr.u64 	%rd321, %rd2014, 1;
	mul.lo.s64 	%rd1191, %rd2015, %rd2015;
	mul.hi.u64 	%rd1192, %rd1191, -9223372032559808509;
	shr.u64 	%rd1193, %rd1192, 30;
	mul.lo.s64 	%rd1194, %rd1193, 2147483647;
	sub.s64 	%rd2015, %rd1191, %rd1194;
	setp.gt.u64 	%p491, %rd2014, 1;
	mov.u64 	%rd2014, %rd321;
	@%p491 bra 	$L__BB5_241;
$L__BB5_244:
	setp.lt.u32 	%p492, %r222, 3;
	mul.lo.s64 	%rd1197, %rd2016, %rd38;
	mul.hi.u64 	%rd1198, %rd1197, 8589934597;
	sub.s64 	%rd1199, %rd1197, %rd1198;
	shr.u64 	%rd1200, %rd1199, 1;
	add.s64 	%rd1201, %rd1200, %rd1198;
	shr.u64 	%rd1202, %rd1201, 30;
	cvt.u32.u64 	%r2955, %rd1202;
	mov.b64 	%rd1203, 2147483647;
	cvt.u32.u64 	%r2956, %rd1203;
	mul.lo.s32 	%r2957, %r2955, %r2956;
	cvt.u32.u64 	%r2958, %rd1197;
	sub.s32 	%r6153, %r2958, %r2957;
	mov.b64 	%rd2021, 0;
	@%p492 bra 	$L__BB5_247;
	mov.b32 	%r6152, 0;
	mov.b64 	%rd2021, 0;
$L__BB5_246:
	mul.hi.u32 	%r2960, %r6153, -1131474031;
	shr.u32 	%r2961, %r2960, 15;
	mul.lo.s32 	%r2962, %r2961, 44488;
	sub.s32 	%r2963, %r6153, %r2962;
	mul.lo.s32 	%r2964, %r2963, 48271;
	mul.lo.s32 	%r2965, %r2961, 3399;
	setp.lt.u32 	%p493, %r2964, %r2965;
	xor.b32  	%r2966, %r2965, 2147483647;
	neg.s32 	%r2967, %r2965;
	selp.b32 	%r2968, %r2966, %r2967, %p493;
	add.s32 	%r2969, %r2968, %r2964;
	add.s32 	%r2970, %r2969, -1;
	cvt.rn.f64.u32 	%fd673, %r2970;
	div.rn.f64 	%fd674, %fd673, 0d41DFFFFFFF800000;
	mul.hi.u32 	%r2971, %r2969, -1131474031;
	shr.u32 	%r2972, %r2971, 15;
	mul.lo.s32 	%r2973, %r2972, 44488;
	sub.s32 	%r2974, %r2969, %r2973;
	mul.lo.s32 	%r2975, %r2974, 48271;
	mul.lo.s32 	%r2976, %r2972, 3399;
	setp.lt.u32 	%p494, %r2975, %r2976;
	xor.b32  	%r2977, %r2976, 2147483647;
	neg.s32 	%r2978, %r2976;
	selp.b32 	%r2979, %r2977, %r2978, %p494;
	add.s32 	%r2980, %r2979, %r2975;
	add.s32 	%r2981, %r2980, -1;
	cvt.rn.f64.u32 	%fd675, %r2981;
	div.rn.f64 	%fd676, %fd675, 0d41DFFFFFFF800000;
	mul.f64 	%fd677, %fd676, %fd676;
	fma.rn.f64 	%fd678, %fd674, %fd674, %fd677;
	setp.le.f64 	%p495, %fd678, 0d3FF0000000000000;
	selp.u64 	%rd1205, 1, 0, %p495;
	add.s64 	%rd1206, %rd2021, %rd1205;
	mul.hi.u32 	%r2982, %r2980, -1131474031;
	shr.u32 	%r2983, %r2982, 15;
	mul.lo.s32 	%r2984, %r2983, 44488;
	sub.s32 	%r2985, %r2980, %r2984;
	mul.lo.s32 	%r2986, %r2985, 48271;
	mul.lo.s32 	%r2987, %r2983, 3399;
	setp.lt.u32 	%p496, %r2986, %r2987;
	xor.b32  	%r2988, %r2987, 2147483647;
	neg.s32 	%r2989, %r2987;
	selp.b32 	%r2990, %r2988, %r2989, %p496;
	add.s32 	%r2991, %r2990, %r2986;
	add.s32 	%r2992, %r2991, -1;
	cvt.rn.f64.u32 	%fd679, %r2992;
	div.rn.f64 	%fd680, %fd679, 0d41DFFFFFFF800000;
	mul.hi.u32 	%r2993, %r2991, -1131474031;
	shr.u32 	%r2994, %r2993, 15;
	mul.lo.s32 	%r2995, %r2994, 44488;
	sub.s32 	%r2996, %r2991, %r2995;
	mul.lo.s32 	%r2997, %r2996, 48271;
	mul.lo.s32 	%r2998, %r2994, 3399;
	setp.lt.u32 	%p497, %r2997, %r2998;
	xor.b32  	%r2999, %r2998, 2147483647;
	neg.s32 	%r3000, %r2998;
	selp.b32 	%r3001, %r2999, %r3000, %p497;
	add.s32 	%r3002, %r3001, %r2997;
	add.s32 	%r3003, %r3002, -1;
	cvt.rn.f64.u32 	%fd681, %r3003;
	div.rn.f64 	%fd682, %fd681, 0d41DFFFFFFF800000;
	mul.f64 	%fd683, %fd682, %fd682;
	fma.rn.f64 	%fd684, %fd680, %fd680, %fd683;
	setp.le.f64 	%p498, %fd684, 0d3FF0000000000000;
	selp.u64 	%rd1207, 1, 0, %p498;
	add.s64 	%rd1208, %rd1206, %rd1207;
	mul.hi.u32 	%r3004, %r3002, -1131474031;
	shr.u32 	%r3005, %r3004, 15;
	mul.lo.s32 	%r3006, %r3005, 44488;
	sub.s32 	%r3007, %r3002, %r3006;
	mul.lo.s32 	%r3008, %r3007, 48271;
	mul.lo.s32 	%r3009, %r3005, 3399;
	setp.lt.u32 	%p499, %r3008, %r3009;
	xor.b32  	%r3010, %r3009, 2147483647;
	neg.s32 	%r3011, %r3009;
	selp.b32 	%r3012, %r3010, %r3011, %p499;
	add.s32 	%r3013, %r3012, %r3008;
	add.s32 	%r3014, %r3013, -1;
	cvt.rn.f64.u32 	%fd685, %r3014;
	div.rn.f64 	%fd686, %fd685, 0d41DFFFFFFF800000;
	mul.hi.u32 	%r3015, %r3013, -1131474031;
	shr.u32 	%r3016, %r3015, 15;
	mul.lo.s32 	%r3017, %r3016, 44488;
	sub.s32 	%r3018, %r3013, %r3017;
	mul.lo.s32 	%r3019, %r3018, 48271;
	mul.lo.s32 	%r3020, %r3016, 3399;
	setp.lt.u32 	%p500, %r3019, %r3020;
	xor.b32  	%r3021, %r3020, 2147483647;
	neg.s32 	%r3022, %r3020;
	selp.b32 	%r3023, %r3021, %r3022, %p500;
	add.s32 	%r3024, %r3023, %r3019;
	add.s32 	%r3025, %r3024, -1;
	cvt.rn.f64.u32 	%fd687, %r3025;
	div.rn.f64 	%fd688, %fd687, 0d41DFFFFFFF800000;
	mul.f64 	%fd689, %fd688, %fd688;
	fma.rn.f64 	%fd690, %fd686, %fd686, %fd689;
	setp.le.f64 	%p501, %fd690, 0d3FF0000000000000;
	selp.u64 	%rd1209, 1, 0, %p501;
	add.s64 	%rd1210, %rd1208, %rd1209;
	mul.hi.u32 	%r3026, %r3024, -1131474031;
	shr.u32 	%r3027, %r3026, 15;
	mul.lo.s32 	%r3028, %r3027, 44488;
	sub.s32 	%r3029, %r3024, %r3028;
	mul.lo.s32 	%r3030, %r3029, 48271;
	mul.lo.s32 	%r3031, %r3027, 3399;
	setp.lt.u32 	%p502, %r3030, %r3031;
	xor.b32  	%r3032, %r3031, 2147483647;
	neg.s32 	%r3033, %r3031;
	selp.b32 	%r3034, %r3032, %r3033, %p502;
	add.s32 	%r3035, %r3034, %r3030;
	add.s32 	%r3036, %r3035, -1;
	cvt.rn.f64.u32 	%fd691, %r3036;
	div.rn.f64 	%fd692, %fd691, 0d41DFFFFFFF800000;
	mul.hi.u32 	%r3037, %r3035, -1131474031;
	shr.u32 	%r3038, %r3037, 15;
	mul.lo.s32 	%r3039, %r3038, 44488;
	sub.s32 	%r3040, %r3035, %r3039;
	mul.lo.s32 	%r3041, %r3040, 48271;
	mul.lo.s32 	%r3042, %r3038, 3399;
	setp.lt.u32 	%p503, %r3041, %r3042;
	xor.b32  	%r3043, %r3042, 2147483647;
	neg.s32 	%r3044, %r3042;
	selp.b32 	%r3045, %r3043, %r3044, %p503;
	add.s32 	%r6153, %r3045, %r3041;
	add.s32 	%r3046, %r6153, -1;
	cvt.rn.f64.u32 	%fd693, %r3046;
	div.rn.f64 	%fd694, %fd693, 0d41DFFFFFFF800000;
	mul.f64 	%fd695, %fd694, %fd694;
	fma.rn.f64 	%fd696, %fd692, %fd692, %fd695;
	setp.le.f64 	%p504, %fd696, 0d3FF0000000000000;
	selp.u64 	%rd1211, 1, 0, %p504;
	add.s64 	%rd2021, %rd1210, %rd1211;
	add.s32 	%r6152, %r6152, 4;
	setp.ne.s32 	%p505, %r6152, %r224;
	@%p505 bra 	$L__BB5_246;
$L__BB5_247:
	setp.eq.s32 	%p506, %r223, 0;
	@%p506 bra 	$L__BB5_251;
	setp.eq.s32 	%p507, %r223, 1;
	mul.hi.u32 	%r3047, %r6153, -1131474031;
	shr.u32 	%r3048, %r3047, 15;
	mul.lo.s32 	%r3049, %r3048, 44488;
	sub.s32 	%r3050, %r6153, %r3049;
	mul.lo.s32 	%r3051, %r3050, 48271;
	mul.lo.s32 	%r3052, %r3048, 3399;
	setp.lt.u32 	%p508, %r3051, %r3052;
	xor.b32  	%r3053, %r3052, 2147483647;
	neg.s32 	%r3054, %r3052;
	selp.b32 	%r3055, %r3053, %r3054, %p508;
	add.s32 	%r3056, %r3055, %r3051;
	add.s32 	%r3057, %r3056, -1;
	cvt.rn.f64.u32 	%fd697, %r3057;
	div.rn.f64 	%fd698, %fd697, 0d41DFFFFFFF800000;
	mul.hi.u32 	%r3058, %r3056, -1131474031;
	shr.u32 	%r3059, %r3058, 15;
	mul.lo.s32 	%r3060, %r3059, 44488;
	sub.s32 	%r3061, %r3056, %r3060;
	mul.lo.s32 	%r3062, %r3061, 48271;
	mul.lo.s32 	%r3063, %r3059, 3399;
	setp.lt.u32 	%p509, %r3062, %r3063;
	xor.b32  	%r3064, %r3063, 2147483647;
	neg.s32 	%r3065, %r3063;
	selp.b32 	%r3066, %r3064, %r3065, %p509;
	add.s32 	%r233, %r3066, %r3062;
	add.s32 	%r3067, %r233, -1;
	cvt.rn.f64.u32 	%fd699, %r3067;
	div.rn.f64 	%fd700, %fd699, 0d41DFFFFFFF800000;
	mul.f64 	%fd701, %fd700, %fd700;
	fma.rn.f64 	%fd702, %fd698, %fd698, %fd701;
	setp.le.f64 	%p510, %fd702, 0d3FF0000000000000;
	selp.u64 	%rd1212, 1, 0, %p510;
	add.s64 	%rd2021, %rd2021, %rd1212;
	@%p507 bra 	$L__BB5_251;
	setp.eq.s32 	%p511, %r223, 2;
	mul.hi.u32 	%r3068, %r233, -1131474031;
	shr.u32 	%r3069, %r3068, 15;
	mul.lo.s32 	%r3070, %r3069, 44488;
	sub.s32 	%r3071, %r233, %r3070;
	mul.lo.s32 	%r3072, %r3071, 48271;
	mul.lo.s32 	%r3073, %r3069, 3399;
	setp.lt.u32 	%p512, %r3072, %r3073;
	xor.b32  	%r3074, %r3073, 2147483647;
	neg.s32 	%r3075, %r3073;
	selp.b32 	%r3076, %r3074, %r3075, %p512;
	add.s32 	%r3077, %r3076, %r3072;
	add.s32 	%r3078, %r3077, -1;
	cvt.rn.f64.u32 	%fd703, %r3078;
	div.rn.f64 	%fd704, %fd703, 0d41DFFFFFFF800000;
	mul.hi.u32 	%r3079, %r3077, -1131474031;
	shr.u32 	%r3080, %r3079, 15;
	mul.lo.s32 	%r3081, %r3080, 44488;
	sub.s32 	%r3082, %r3077, %r3081;
	mul.lo.s32 	%r3083, %r3082, 48271;
	mul.lo.s32 	%r3084, %r3080, 3399;
	setp.lt.u32 	%p513, %r3083, %r3084;
	xor.b32  	%r3085, %r3084, 2147483647;
	neg.s32 	%r3086, %r3084;
	selp.b32 	%r3087, %r3085, %r3086, %p513;
	add.s32 	%r234, %r3087, %r3083;
	add.s32 	%r3088, %r234, -1;
	cvt.rn.f64.u32 	%fd705, %r3088;
	div.rn.f64 	%fd706, %fd705, 0d41DFFFFFFF800000;
	mul.f64 	%fd707, %fd706, %fd706;
	fma.rn.f64 	%fd708, %fd704, %fd704, %fd707;
	setp.le.f64 	%p514, %fd708, 0d3FF0000000000000;
	selp.u64 	%rd1213, 1, 0, %p514;
	add.s64 	%rd2021, %rd2021, %rd1213;
	@%p511 bra 	$L__BB5_251;
	mul.hi.u32 	%r3089, %r234, -1131474031;
	shr.u32 	%r3090, %r3089, 15;
	mul.lo.s32 	%r3091, %r3090, 44488;
	sub.s32 	%r3092, %r234, %r3091;
	mul.lo.s32 	%r3093, %r3092, 48271;
	mul.lo.s32 	%r3094, %r3090, 3399;
	setp.lt.u32 	%p515, %r3093, %r3094;
	xor.b32  	%r3095, %r3094, 2147483647;
	neg.s32 	%r3096, %r3094;
	selp.b32 	%r3097, %r3095, %r3096, %p515;
	add.s32 	%r3098, %r3097, %r3093;
	add.s32 	%r3099, %r3098, -1;
	cvt.rn.f64.u32 	%fd709, %r3099;
	div.rn.f64 	%fd710, %fd709, 0d41DFFFFFFF800000;
	mul.hi.u32 	%r3100, %r3098, -1131474031;
	shr.u32 	%r3101, %r3100, 15;
	mul.lo.s32 	%r3102, %r3101, 44488;
	sub.s32 	%r3103, %r3098, %r3102;
	mul.lo.s32 	%r3104, %r3103, 48271;
	mul.lo.s32 	%r3105, %r3101, 3399;
	setp.lt.u32 	%p516, %r3104, %r3105;
	xor.b32  	%r3106, %r3105, 2147483647;
	neg.s32 	%r3107, %r3105;
	selp.b32 	%r3108, %r3106, %r3107, %p516;
	add.s32 	%r3109, %r3108, %r3104;
	add.s32 	%r3110, %r3109, -1;
	cvt.rn.f64.u32 	%fd711, %r3110;
	div.rn.f64 	%fd712, %fd711, 0d41DFFFFFFF800000;
	mul.f64 	%fd713, %fd712, %fd712;
	fma.rn.f64 	%fd714, %fd710, %fd710, %fd713;
	setp.le.f64 	%p517, %fd714, 0d3FF0000000000000;
	selp.u64 	%rd1214, 1, 0, %p517;
	add.s64 	%rd2021, %rd2021, %rd1214;
$L__BB5_251:
	cvt.u32.u64 	%r235, %rd2021;
	shl.b32 	%r236, %r3, 9;
	add.s32 	%r237, %r226, %r236;
	setp.eq.s32 	%p518, %r237, 0;
	mov.b64 	%rd2025, 1;
	@%p518 bra 	$L__BB5_256;
	cvt.s64.s32 	%rd2023, %r237;
	mov.b64 	%rd2024, 48271;
	mov.b64 	%rd2025, 1;
$L__BB5_253:
	and.b64  	%rd1218, %rd2023, 1;
	setp.eq.b64 	%p519, %rd1218, 1;
	not.pred 	%p520, %p519;
	@%p520 bra 	$L__BB5_255;
	mul.lo.s64 	%rd1219, %rd2025, %rd2024;
	mul.hi.u64 	%rd1220, %rd1219, 8589934597;
	sub.s64 	%rd1221, %rd1219, %rd1220;
	shr.u64 	%rd1222, %rd1221, 1;
	add.s64 	%rd1223, %rd1222, %rd1220;
	shr.u64 	%rd1224, %rd1223, 30;
	mul.lo.s64 	%rd1225, %rd1224, 2147483647;
	sub.s64 	%rd2025, %rd1219, %rd1225;
$L__BB5_255:
	shr.u64 	%rd338, %rd2023, 1;
	mul.lo.s64 	%rd1226, %rd2024, %rd2024;
	mul.hi.u64 	%rd1227, %rd1226, -9223372032559808509;
	shr.u64 	%rd1228, %rd1227, 30;
	mul.lo.s64 	%rd1229, %rd1228, 2147483647;
	sub.s64 	%rd2024, %rd1226, %rd1229;
	setp.gt.u64 	%p521, %rd2023, 1;
	mov.u64 	%rd2023, %rd338;
	@%p521 bra 	$L__BB5_253;
$L__BB5_256:
	setp.lt.u32 	%p522, %r222, 3;
	mul.lo.s64 	%rd1232, %rd2025, %rd38;
	mul.hi.u64 	%rd1233, %rd1232, 8589934597;
	sub.s64 	%rd1234, %rd1232, %rd1233;
	shr.u64 	%rd1235, %rd1234, 1;
	add.s64 	%rd1236, %rd1235, %rd1233;
	shr.u64 	%rd1237, %rd1236, 30;
	cvt.u32.u64 	%r3111, %rd1237;
	mov.b64 	%rd1238, 2147483647;
	cvt.u32.u64 	%r3112, %rd1238;
	mul.lo.s32 	%r3113, %r3111, %r3112;
	cvt.u32.u64 	%r3114, %rd1232;
	sub.s32 	%r6156, %r3114, %r3113;
	mov.b64 	%rd2030, 0;
	@%p522 bra 	$L__BB5_259;
	mov.b32 	%r6155, 0;
	mov.b64 	%rd2030, 0;
$L__BB5_258:
	mul.hi.u32 	%r3116, %r6156, -1131474031;
	shr.u32 	%r3117, %r3116, 15;
	mul.lo.s32 	%r3118, %r3117, 44488;
	sub.s32 	%r3119, %r6156, %r3118;
	mul.lo.s32 	%r3120, %r3119, 48271;
	mul.lo.s32 	%r3121, %r3117, 3399;
	setp.lt.u32 	%p523, %r3120, %r3121;
	xor.b32  	%r3122, %r3121, 2147483647;
	neg.s32 	%r3123, %r3121;
	selp.b32 	%r3124, %r3122, %r3123, %p523;
	add.s32 	%r3125, %r3124, %r3120;
	add.s32 	%r3126, %r3125, -1;
	cvt.rn.f64.u32 	%fd715, %r3126;
	div.rn.f64 	%fd716, %fd715, 0d41DFFFFFFF800000;
	mul.hi.u32 	%r3127, %r3125, -1131474031;
	shr.u32 	%r3128, %r3127, 15;
	mul.lo.s32 	%r3129, %r3128, 44488;
	sub.s32 	%r3130, %r3125, %r3129;
	mul.lo.s32 	%r3131, %r3130, 48271;
	mul.lo.s32 	%r3132, %r3128, 3399;
	setp.lt.u32 	%p524, %r3131, %r3132;
	xor.b32  	%r3133, %r3132, 2147483647;
	neg.s32 	%r3134, %r3132;
	selp.b32 	%r3135, %r3133, %r3134, %p524;
	add.s32 	%r3136, %r3135, %r3131;
	add.s32 	%r3137, %r3136, -1;
	cvt.rn.f64.u32 	%fd717, %r3137;
	div.rn.f64 	%fd718, %fd717, 0d41DFFFFFFF800000;
	mul.f64 	%fd719, %fd718, %fd718;
	fma.rn.f64 	%fd720, %fd716, %fd716, %fd719;
	setp.le.f64 	%p525, %fd720, 0d3FF0000000000000;
	selp.u64 	%rd1240, 1, 0, %p525;
	add.s64 	%rd1241, %rd2030, %rd1240;
	mul.hi.u32 	%r3138, %r3136, -1131474031;
	shr.u32 	%r3139, %r3138, 15;
	mul.lo.s32 	%r3140, %r3139, 44488;
	sub.s32 	%r3141, %r3136, %r3140;
	mul.lo.s32 	%r3142, %r3141, 48271;
	mul.lo.s32 	%r3143, %r3139, 3399;
	setp.lt.u32 	%p526, %r3142, %r3143;
	xor.b32  	%r3144, %r3143, 2147483647;
	neg.s32 	%r3145, %r3143;
	selp.b32 	%r3146, %r3144, %r3145, %p526;
	add.s32 	%r3147, %r3146, %r3142;
	add.s32 	%r3148, %r3147, -1;
	cvt.rn.f64.u32 	%fd721, %r3148;
	div.rn.f64 	%fd722, %fd721, 0d41DFFFFFFF800000;
	mul.hi.u32 	%r3149, %r3147, -1131474031;
	shr.u32 	%r3150, %r3149, 15;
	mul.lo.s32 	%r3151, %r3150, 44488;
	sub.s32 	%r3152, %r3147, %r3151;
	mul.lo.s32 	%r3153, %r3152, 48271;
	mul.lo.s32 	%r3154, %r3150, 3399;
	setp.lt.u32 	%p527, %r3153, %r3154;
	xor.b32  	%r3155, %r3154, 2147483647;
	neg.s32 	%r3156, %r3154;
	selp.b32 	%r3157, %r3155, %r3156, %p527;
	add.s32 	%r3158, %r3157, %r3153;
	add.s32 	%r3159, %r3158, -1;
	cvt.rn.f64.u32 	%fd723, %r3159;
	div.rn.f64 	%fd724, %fd723, 0d41DFFFFFFF800000;
	mul.f64 	%fd725, %fd724, %fd724;
	fma.rn.f64 	%fd726, %fd722, %fd722, %fd725;
	setp.le.f64 	%p528, %fd726, 0d3FF0000000000000;
	selp.u64 	%rd1242, 1, 0, %p528;
	add.s64 	%rd1243, %rd1241, %rd1242;
	mul.hi.u32 	%r3160, %r3158, -1131474031;
	shr.u32 	%r3161, %r3160, 15;
	mul.lo.s32 	%r3162, %r3161, 44488;
	sub.s32 	%r3163, %r3158, %r3162;
	mul.lo.s32 	%r3164, %r3163, 48271;
	mul.lo.s32 	%r3165, %r3161, 3399;
	setp.lt.u32 	%p529, %r3164, %r3165;
	xor.b32  	%r3166, %r3165, 2147483647;
	neg.s32 	%r3167, %r3165;
	selp.b32 	%r3168, %r3166, %r3167, %p529;
	add.s32 	%r3169, %r3168, %r3164;
	add.s32 	%r3170, %r3169, -1;
	cvt.rn.f64.u32 	%fd727, %r3170;
	div.rn.f64 	%fd728, %fd727, 0d41DFFFFFFF800000;
	mul.hi.u32 	%r3171, %r3169, -1131474031;
	shr.u32 	%r3172, %r3171, 15;
	mul.lo.s32 	%r3173, %r3172, 44488;
	sub.s32 	%r3174, %r3169, %r3173;
	mul.lo.s32 	%r3175, %r3174, 48271;
	mul.lo.s32 	%r3176, %r3172, 3399;
	setp.lt.u32 	%p530, %r3175, %r3176;
	xor.b32  	%r3177, %r3176, 2147483647;
	neg.s32 	%r3178, %r3176;
	selp.b32 	%r3179, %r3177, %r3178, %p530;
	add.s32 	%r3180, %r3179, %r3175;
	add.s32 	%r3181, %r3180, -1;
	cvt.rn.f64.u32 	%fd729, %r3181;
	div.rn.f64 	%fd730, %fd729, 0d41DFFFFFFF800000;
	mul.f64 	%fd731, %fd730, %fd730;
	fma.rn.f64 	%fd732, %fd728, %fd728, %fd731;
	setp.le.f64 	%p531, %fd732, 0d3FF0000000000000;
	selp.u64 	%rd1244, 1, 0, %p531;
	add.s64 	%rd1245, %rd1243, %rd1244;
	mul.hi.u32 	%r3182, %r3180, -1131474031;
	shr.u32 	%r3183, %r3182, 15;
	mul.lo.s32 	%r3184, %r3183, 44488;
	sub.s32 	%r3185, %r3180, %r3184;
	mul.lo.s32 	%r3186, %r3185, 48271;
	mul.lo.s32 	%r3187, %r3183, 3399;
	setp.lt.u32 	%p532, %r3186, %r3187;
	xor.b32  	%r3188, %r3187, 2147483647;
	neg.s32 	%r3189, %r3187;
	selp.b32 	%r3190, %r3188, %r3189, %p532;
	add.s32 	%r3191, %r3190, %r3186;
	add.s32 	%r3192, %r3191, -1;
	cvt.rn.f64.u32 	%fd733, %r3192;
	div.rn.f64 	%fd734, %fd733, 0d41DFFFFFFF800000;
	mul.hi.u32 	%r3193, %r3191, -1131474031;
	shr.u32 	%r3194, %r3193, 15;
	mul.lo.s32 	%r3195, %r3194, 44488;
	sub.s32 	%r3196, %r3191, %r3195;
	mul.lo.s32 	%r3197, %r3196, 48271;
	mul.lo.s32 	%r3198, %r3194, 3399;
	setp.lt.u32 	%p533, %r3197, %r3198;
	xor.b32  	%r3199, %r3198, 2147483647;
	neg.s32 	%r3200, %r3198;
	selp.b32 	%r3201, %r3199, %r3200, %p533;
	add.s32 	%r6156, %r3201, %r3197;
	add.s32 	%r3202, %r6156, -1;
	cvt.rn.f64.u32 	%fd735, %r3202;
	div.rn.f64 	%fd736, %fd735, 0d41DFFFFFFF800000;
	mul.f64 	%fd737, %fd736, %fd736;
	fma.rn.f64 	%fd738, %fd734, %fd734, %fd737;
	setp.le.f64 	%p534, %fd738, 0d3FF0000000000000;
	selp.u64 	%rd1246, 1, 0, %p534;
	add.s64 	%rd2030, %rd1245, %rd1246;
	add.s32 	%r6155, %r6155, 4;
	setp.ne.s32 	%p535, %r6155, %r224;
	@%p535 bra 	$L__BB5_258;
$L__BB5_259:
	setp.eq.s32 	%p536, %r223, 0;
	@%p536 bra 	$L__BB5_263;
	setp.eq.s32 	%p537, %r223, 1;
	mul.hi.u32 	%r3203, %r6156, -1131474031;
	shr.u32 	%r3204, %r3203, 15;
	mul.lo.s32 	%r3205, %r3204, 44488;
	sub.s32 	%r3206, %r6156, %r3205;
	mul.lo.s32 	%r3207, %r3206, 48271;
	mul.lo.s32 	%r3208, %r3204, 3399;
	setp.lt.u32 	%p538, %r3207, %r3208;
	xor.b32  	%r3209, %r3208, 2147483647;
	neg.s32 	%r3210, %r3208;
	selp.b32 	%r3211, %r3209, %r3210, %p538;
	add.s32 	%r3212, %r3211, %r3207;
	add.s32 	%r3213, %r3212, -1;
	cvt.rn.f64.u32 	%fd739, %r3213;
	div.rn.f64 	%fd740, %fd739, 0d41DFFFFFFF800000;
	mul.hi.u32 	%r3214, %r3212, -1131474031;
	shr.u32 	%r3215, %r3214, 15;
	mul.lo.s32 	%r3216, %r3215, 44488;
	sub.s32 	%r3217, %r3212, %r3216;
	mul.lo.s32 	%r3218, %r3217, 48271;
	mul.lo.s32 	%r3219, %r3215, 3399;
	setp.lt.u32 	%p539, %r3218, %r3219;
	xor.b32  	%r3220, %r3219, 2147483647;
	neg.s32 	%r3221, %r3219;
	selp.b32 	%r3222, %r3220, %r3221, %p539;
	add.s32 	%r244, %r3222, %r3218;
	add.s32 	%r3223, %r244, -1;
	cvt.rn.f64.u32 	%fd741, %r3223;
	div.rn.f64 	%fd742, %fd741, 0d41DFFFFFFF800000;
	mul.f64 	%fd743, %fd742, %fd742;
	fma.rn.f64 	%fd744, %fd740, %fd740, %fd743;
	setp.le.f64 	%p540, %fd744, 0d3FF0000000000000;
	selp.u64 	%rd1247, 1, 0, %p540;
	add.s64 	%rd2030, %rd2030, %rd1247;
	@%p537 bra 	$L__BB5_263;
	setp.eq.s32 	%p541, %r223, 2;
	mul.hi.u32 	%r3224, %r244, -1131474031;
	shr.u32 	%r3225, %r3224, 15;
	mul.lo.s32 	%r3226, %r3225, 44488;
	sub.s32 	%r3227, %r244, %r3226;
	mul.lo.s32 	%r3228, %r3227, 48271;
	mul.lo.s32 	%r3229, %r3225, 3399;
	setp.lt.u32 	%p542, %r3228, %r3229;
	xor.b32  	%r3230, %r3229, 2147483647;
	neg.s32 	%r3231, %r3229;
	selp.b32 	%r3232, %r3230, %r3231, %p542;
	add.s32 	%r3233, %r3232, %r3228;
	add.s32 	%r3234, %r3233, -1;
	cvt.rn.f64.u32 	%fd745, %r3234;
	div.rn.f64 	%fd746, %fd745, 0d41DFFFFFFF800000;
	mul.hi.u32 	%r3235, %r3233, -1131474031;
	shr.u32 	%r3236, %r3235, 15;
	mul.lo.s32 	%r3237, %r3236, 44488;
	sub.s32 	%r3238, %r3233, %r3237;
	mul.lo.s32 	%r3239, %r3238, 48271;
	mul.lo.s32 	%r3240, %r3236, 3399;
	setp.lt.u32 	%p543, %r3239, %r3240;
	xor.b32  	%r3241, %r3240, 2147483647;
	neg.s32 	%r3242, %r3240;
	selp.b32 	%r3243, %r3241, %r3242, %p543;
	add.s32 	%r245, %r3243, %r3239;
	add.s32 	%r3244, %r245, -1;
	cvt.rn.f64.u32 	%fd747, %r3244;
	div.rn.f64 	%fd748, %fd747, 0d41DFFFFFFF800000;
	mul.f64 	%fd749, %fd748, %fd748;
	fma.rn.f64 	%fd750, %fd746, %fd746, %fd749;
	setp.le.f64 	%p544, %fd750, 0d3FF0000000000000;
	selp.u64 	%rd1248, 1, 0, %p544;
	add.s64 	%rd2030, %rd2030, %rd1248;
	@%p541 bra 	$L__BB5_263;
	mul.hi.u32 	%r3245, %r245, -1131474031;
	shr.u32 	%r3246, %r3245, 15;
	mul.lo.s32 	%r3247, %r3246, 44488;
	sub.s32 	%r3248, %r245, %r3247;
	mul.lo.s32 	%r3249, %r3248, 48271;
	mul.lo.s32 	%r3250, %r3246, 3399;
	setp.lt.u32 	%p545, %r3249, %r3250;
	xor.b32  	%r3251, %r3250, 2147483647;
	neg.s32 	%r3252, %r3250;
	selp.b32 	%r3253, %r3251, %r3252, %p545;
	add.s32 	%r3254, %r3253, %r3249;
	add.s32 	%r3255, %r3254, -1;
	cvt.rn.f64.u32 	%fd751, %r3255;
	div.rn.f64 	%fd752, %fd751, 0d41DFFFFFFF800000;
	mul.hi.u32 	%r3256, %r3254, -1131474031;
	shr.u32 	%r3257, %r3256, 15;
	mul.lo.s32 	%r3258, %r3257, 44488;
	sub.s32 	%r3259, %r3254, %r3258;
	mul.lo.s32 	%r3260, %r3259, 48271;
	mul.lo.s32 	%r3261, %r3257, 3399;
	setp.lt.u32 	%p546, %r3260, %r3261;
	xor.b32  	%r3262, %r3261, 2147483647;
	neg.s32 	%r3263, %r3261;
	selp.b32 	%r3264, %r3262, %r3263, %p546;
	add.s32 	%r3265, %r3264, %r3260;
	add.s32 	%r3266, %r3265, -1;
	cvt.rn.f64.u32 	%fd753, %r3266;
	div.rn.f64 	%fd754, %fd753, 0d41DFFFFFFF800000;
	mul.f64 	%fd755, %fd754, %fd754;
	fma.rn.f64 	%fd756, %fd752, %fd752, %fd755;
	setp.le.f64 	%p547, %fd756, 0d3FF0000000000000;
	selp.u64 	%rd1249, 1, 0, %p547;
	add.s64 	%rd2030, %rd2030, %rd1249;
$L__BB5_263:
	cvt.u32.u64 	%r246, %rd2030;
	shl.b32 	%r247, %r3, 10;
	add.s32 	%r248, %r247, %r226;
	setp.eq.s32 	%p548, %r248, 0;
	mov.b64 	%rd2034, 1;
	@%p548 bra 	$L__BB5_268;
	cvt.s64.s32 	%rd2032, %r248;
	mov.b64 	%rd2033, 48271;
	mov.b64 	%rd2034, 1;
$L__BB5_265:
	and.b64  	%rd1253, %rd2032, 1;
	setp.eq.b64 	%p549, %rd1253, 1;
	not.pred 	%p550, %p549;
	@%p550 bra 	$L__BB5_267;
	mul.lo.s64 	%rd1254, %rd2034, %rd2033;
	mul.hi.u64 	%rd1255, %rd1254, 8589934597;
	sub.s64 	%rd1256, %rd1254, %rd1255;
	shr.u64 	%rd1257, %rd1256, 1;
	add.s64 	%rd1258, %rd1257, %rd1255;
	shr.u64 	%rd1259, %rd1258, 30;
	mul.lo.s64 	%rd1260, %rd1259, 2147483647;
	sub.s64 	%rd2034, %rd1254, %rd1260;
$L__BB5_267:
	shr.u64 	%rd355, %rd2032, 1;
	mul.lo.s64 	%rd1261, %rd2033, %rd2033;
	mul.hi.u64 	%rd1262, %rd1261, -9223372032559808509;
	shr.u64 	%rd1263, %rd1262, 30;
	mul.lo.s64 	%rd1264, %rd1263, 2147483647;
	sub.s64 	%rd2033, %rd1261, %rd1264;
	setp.gt.u64 	%p551, %rd2032, 1;
	mov.u64 	%rd2032, %rd355;
	@%p551 bra 	$L__BB5_265;
$L__BB5_268:
	setp.lt.u32 	%p552, %r222, 3;
	mul.lo.s64 	%rd1267, %rd2034, %rd38;
	mul.hi.u64 	%rd1268, %rd1267, 8589934597;
	sub.s64 	%rd1269, %rd1267, %rd1268;
	shr.u64 	%rd1270, %rd1269, 1;
	add.s64 	%rd1271, %rd1270, %rd1268;
	shr.u64 	%rd1272, %rd1271, 30;
	cvt.u32.u64 	%r3267, %rd1272;
	mov.b64 	%rd1273, 2147483647;
	cvt.u32.u64 	%r3268, %rd1273;
	mul.lo.s32 	%r3269, %r3267, %r3268;
	cvt.u32.u64 	%r3270, %rd1267;
	sub.s32 	%r6159, %r3270, %r3269;
	mov.b64 	%rd2039, 0;
	@%p552 bra 	$L__BB5_271;
	mov.b32 	%r6158, 0;
	mov.b64 	%rd2039, 0;
$L__BB5_270:
	mul.hi.u32 	%r3272, %r6159, -1131474031;
	shr.u32 	%r3273, %r3272, 15;
	mul.lo.s32 	%r3274, %r3273, 44488;
	sub.s32 	%r3275, %r6159, %r3274;
	mul.lo.s32 	%r3276, %r3275, 48271;
	mul.lo.s32 	%r3277, %r3273, 3399;
	setp.lt.u32 	%p553, %r3276, %r3277;
	xor.b32  	%r3278, %r3277, 2147483647;
	neg.s32 	%r3279, %r3277;
	selp.b32 	%r3280, %r3278, %r3279, %p553;
	add.s32 	%r3281, %r3280, %r3276;
	add.s32 	%r3282, %r3281, -1;
	cvt.rn.f64.u32 	%fd757, %r3282;
	div.rn.f64 	%fd758, %fd757, 0d41DFFFFFFF800000;
	mul.hi.u32 	%r3283, %r3281, -1131474031;
	shr.u32 	%r3284, %r3283, 15;
	mul.lo.s32 	%r3285, %r3284, 44488;
	sub.s32 	%r3286, %r3281, %r3285;
	mul.lo.s32 	%r3287, %r3286, 48271;
	mul.lo.s32 	%r3288, %r3284, 3399;
	setp.lt.u32 	%p554, %r3287, %r3288;
	xor.b32  	%r3289, %r3288, 2147483647;
	neg.s32 	%r3290, %r3288;
	selp.b32 	%r3291, %r3289, %r3290, %p554;
	add.s32 	%r3292, %r3291, %r3287;
	add.s32 	%r3293, %r3292, -1;
	cvt.rn.f64.u32 	%fd759, %r3293;
	div.rn.f64 	%fd760, %fd759, 0d41DFFFFFFF800000;
	mul.f64 	%fd761, %fd760, %fd760;
	fma.rn.f64 	%fd762, %fd758, %fd758, %fd761;
	setp.le.f64 	%p555, %fd762, 0d3FF0000000000000;
	selp.u64 	%rd1275, 1, 0, %p555;
	add.s64 	%rd1276, %rd2039, %rd1275;
	mul.hi.u32 	%r3294, %r3292, -1131474031;
	shr.u32 	%r3295, %r3294, 15;
	mul.lo.s32 	%r3296, %r3295, 44488;
	sub.s32 	%r3297, %r3292, %r3296;
	mul.lo.s32 	%r3298, %r3297, 48271;
	mul.lo.s32 	%r3299, %r3295, 3399;
	setp.lt.u32 	%p556, %r3298, %r3299;
	xor.b32  	%r3300, %r3299, 2147483647;
	neg.s32 	%r3301, %r3299;
	selp.b32 	%r3302, %r3300, %r3301, %p556;
	add.s32 	%r3303, %r3302, %r3298;
	add.s32 	%r3304, %r3303, -1;
	cvt.rn.f64.u32 	%fd763, %r3304;
	div.rn.f64 	%fd764, %fd763, 0d41DFFFFFFF800000;
	mul.hi.u32 	%r3305, %r3303, -1131474031;
	shr.u32 	%r3306, %r3305, 15;
	mul.lo.s32 	%r3307, %r3306, 44488;
	sub.s32 	%r3308, %r3303, %r3307;
	mul.lo.s32 	%r3309, %r3308, 48271;
	mul.lo.s32 	%r3310, %r3306, 3399;
	setp.lt.u32 	%p557, %r3309, %r3310;
	xor.b32  	%r3311, %r3310, 2147483647;
	neg.s32 	%r3312, %r3310;
	selp.b32 	%r3313, %r3311, %r3312, %p557;
	add.s32 	%r3314, %r3313, %r3309;
	add.s32 	%r3315, %r3314, -1;
	cvt.rn.f64.u32 	%fd765, %r3315;
	div.rn.f64 	%fd766, %fd765, 0d41DFFFFFFF800000;
	mul.f64 	%fd767, %fd766, %fd766;
	fma.rn.f64 	%fd768, %fd764, %fd764, %fd767;
	setp.le.f64 	%p558, %fd768, 0d3FF0000000000000;
	selp.u64 	%rd1277, 1, 0, %p558;
	add.s64 	%rd1278, %rd1276, %rd1277;
	mul.hi.u32 	%r3316, %r3314, -1131474031;
	shr.u32 	%r3317, %r3316, 15;
	mul.lo.s32 	%r3318, %r3317, 44488;
	sub.s32 	%r3319, %r3314, %r3318;
	mul.lo.s32 	%r3320, %r3319, 48271;
	mul.lo.s32 	%r3321, %r3317, 3399;
	setp.lt.u32 	%p559, %r3320, %r3321;
	xor.b32  	%r3322, %r3321, 2147483647;
	neg.s32 	%r3323, %r3321;
	selp.b32 	%r3324, %r3322, %r3323, %p559;
	add.s32 	%r3325, %r3324, %r3320;
	add.s32 	%r3326, %r3325, -1;
	cvt.rn.f64.u32 	%fd769, %r3326;
	div.rn.f64 	%fd770, %fd769, 0d41DFFFFFFF800000;
	mul.hi.u32 	%r3327, %r3325, -1131474031;
	shr.u32 	%r3328, %r3327, 15;
	mul.lo.s32 	%r3329, %r3328, 44488;
	sub.s32 	%r3330, %r3325, %r3329;
	mul.lo.s32 	%r3331, %r3330, 48271;
	mul.lo.s32 	%r3332, %r3328, 3399;
	setp.lt.u32 	%p560, %r3331, %r3332;
	xor.b32  	%r3333, %r3332, 2147483647;
	neg.s32 	%r3334, %r3332;
	selp.b32 	%r3335, %r3333, %r3334, %p560;
	add.s32 	%r3336, %r3335, %r3331;
	add.s32 	%r3337, %r3336, -1;
	cvt.rn.f64.u32 	%fd771, %r3337;
	div.rn.f64 	%fd772, %fd771, 0d41DFFFFFFF800000;
	mul.f64 	%fd773, %fd772, %fd772;
	fma.rn.f64 	%fd774, %fd770, %fd770, %fd773;
	setp.le.f64 	%p561, %fd774, 0d3FF0000000000000;
	selp.u64 	%rd1279, 1, 0, %p561;
	add.s64 	%rd1280, %rd1278, %rd1279;
	mul.hi.u32 	%r3338, %r3336, -1131474031;
	shr.u32 	%r3339, %r3338, 15;
	mul.lo.s32 	%r3340, %r3339, 44488;
	sub.s32 	%r3341, %r3336, %r3340;
	mul.lo.s32 	%r3342, %r3341, 48271;
	mul.lo.s32 	%r3343, %r3339, 3399;
	setp.lt.u32 	%p562, %r3342, %r3343;
	xor.b32  	%r3344, %r3343, 2147483647;
	neg.s32 	%r3345, %r3343;
	selp.b32 	%r3346, %r3344, %r3345, %p562;
	add.s32 	%r3347, %r3346, %r3342;
	add.s32 	%r3348, %r3347, -1;
	cvt.rn.f64.u32 	%fd775, %r3348;
	div.rn.f64 	%fd776, %fd775, 0d41DFFFFFFF800000;
	mul.hi.u32 	%r3349, %r3347, -1131474031;
	shr.u32 	%r3350, %r3349, 15;
	mul.lo.s32 	%r3351, %r3350, 44488;
	sub.s32 	%r3352, %r3347, %r3351;
	mul.lo.s32 	%r3353, %r3352, 48271;
	mul.lo.s32 	%r3354, %r3350, 3399;
	setp.lt.u32 	%p563, %r3353, %r3354;
	xor.b32  	%r3355, %r3354, 2147483647;
	neg.s32 	%r3356, %r3354;
	selp.b32 	%r3357, %r3355, %r3356, %p563;
	add.s32 	%r6159, %r3357, %r3353;
	add.s32 	%r3358, %r6159, -1;
	cvt.rn.f64.u32 	%fd777, %r3358;
	div.rn.f64 	%fd778, %fd777, 0d41DFFFFFFF800000;
	mul.f64 	%fd779, %fd778, %fd778;
	fma.rn.f64 	%fd780, %fd776, %fd776, %fd779;
	setp.le.f64 	%p564, %fd780, 0d3FF0000000000000;
	selp.u64 	%rd1281, 1, 0, %p564;
	add.s64 	%rd2039, %rd1280, %rd1281;
	add.s32 	%r6158, %r6158, 4;
	setp.ne.s32 	%p565, %r6158, %r224;
	@%p565 bra 	$L__BB5_270;
$L__BB5_271:
	setp.eq.s32 	%p566, %r223, 0;
	@%p566 bra 	$L__BB5_275;
	setp.eq.s32 	%p567, %r223, 1;
	mul.hi.u32 	%r3359, %r6159, -1131474031;
	shr.u32 	%r3360, %r3359, 15;
	mul.lo.s32 	%r3361, %r3360, 44488;
	sub.s32 	%r3362, %r6159, %r3361;
	mul.lo.s32 	%r3363, %r3362, 48271;
	mul.lo.s32 	%r3364, %r3360, 3399;
	setp.lt.u32 	%p568, %r3363, %r3364;
	xor.b32  	%r3365, %r3364, 2147483647;
	neg.s32 	%r3366, %r3364;
	selp.b32 	%r3367, %r3365, %r3366, %p568;
	add.s32 	%r3368, %r3367, %r3363;
	add.s32 	%r3369, %r3368, -1;
	cvt.rn.f64.u32 	%fd781, %r3369;
	div.rn.f64 	%fd782, %fd781, 0d41DFFFFFFF800000;
	mul.hi.u32 	%r3370, %r3368, -1131474031;
	shr.u32 	%r3371, %r3370, 15;
	mul.lo.s32 	%r3372, %r3371, 44488;
	sub.s32 	%r3373, %r3368, %r3372;
	mul.lo.s32 	%r3374, %r3373, 48271;
	mul.lo.s32 	%r3375, %r3371, 3399;
	setp.lt.u32 	%p569, %r3374, %r3375;
	xor.b32  	%r3376, %r3375, 2147483647;
	neg.s32 	%r3377, %r3375;
	selp.b32 	%r3378, %r3376, %r3377, %p569;
	add.s32 	%r255, %r3378, %r3374;
	add.s32 	%r3379, %r255, -1;
	cvt.rn.f64.u32 	%fd783, %r3379;
	div.rn.f64 	%fd784, %fd783, 0d41DFFFFFFF800000;
	mul.f64 	%fd785, %fd784, %fd784;
	fma.rn.f64 	%fd786, %fd782, %fd782, %fd785;
	setp.le.f64 	%p570, %fd786, 0d3FF0000000000000;
	selp.u64 	%rd1282, 1, 0, %p570;
	add.s64 	%rd2039, %rd2039, %rd1282;
	@%p567 bra 	$L__BB5_275;
	setp.eq.s32 	%p571, %r223, 2;
	mul.hi.u32 	%r3380, %r255, -1131474031;
	shr.u32 	%r3381, %r3380, 15;
	mul.lo.s32 	%r3382, %r3381, 44488;
	sub.s32 	%r3383, %r255, %r3382;
	mul.lo.s32 	%r3384, %r3383, 48271;
	mul.lo.s32 	%r3385, %r3381, 3399;
	setp.lt.u32 	%p572, %r3384, %r3385;
	xor.b32  	%r3386, %r3385, 2147483647;
	neg.s32 	%r3387, %r3385;
	selp.b32 	%r3388, %r3386, %r3387, %p572;
	add.s32 	%r3389, %r3388, %r3384;
	add.s32 	%r3390, %r3389, -1;
	cvt.rn.f64.u32 	%fd787, %r3390;
	div.rn.f64 	%fd788, %fd787, 0d41DFFFFFFF800000;
	mul.hi.u32 	%r3391, %r3389, -1131474031;
	shr.u32 	%r3392, %r3391, 15;
	mul.lo.s32 	%r3393, %r3392, 44488;
	sub.s32 	%r3394, %r3389, %r3393;
	mul.lo.s32 	%r3395, %r3394, 48271;
	mul.lo.s32 	%r3396, %r3392, 3399;
	setp.lt.u32 	%p573, %r3395, %r3396;
	xor.b32  	%r3397, %r3396, 2147483647;
	neg.s32 	%r3398, %r3396;
	selp.b32 	%r3399, %r3397, %r3398, %p573;
	add.s32 	%r256, %r3399, %r3395;
	add.s32 	%r3400, %r256, -1;
	cvt.rn.f64.u32 	%fd789, %r3400;
	div.rn.f64 	%fd790, %fd789, 0d41DFFFFFFF800000;
	mul.f64 	%fd791, %fd790, %fd790;
	fma.rn.f64 	%fd792, %fd788, %fd788, %fd791;
	setp.le.f64 	%p574, %fd792, 0d3FF0000000000000;
	selp.u64 	%rd1283, 1, 0, %p574;
	add.s64 	%rd2039, %rd2039, %rd1283;
	@%p571 bra 	$L__BB5_275;
	mul.hi.u32 	%r3401, %r256, -1131474031;
	shr.u32 	%r3402, %r3401, 15;
	mul.lo.s32 	%r3403, %r3402, 44488;
	sub.s32 	%r3404, %r256, %r3403;
	mul.lo.s32 	%r3405, %r3404, 48271;
	mul.lo.s32 	%r3406, %r3402, 3399;
	setp.lt.u32 	%p575, %r3405, %r3406;
	xor.b32  	%r3407, %r3406, 2147483647;
	neg.s32 	%r3408, %r3406;
	selp.b32 	%r3409, %r3407, %r3408, %p575;
	add.s32 	%r3410, %r3409, %r3405;
	add.s32 	%r3411, %r3410, -1;
	cvt.rn.f64.u32 	%fd793, %r3411;
	div.rn.f64 	%fd794, %fd793, 0d41DFFFFFFF800000;
	mul.hi.u32 	%r3412, %r3410, -1131474031;
	shr.u32 	%r3413, %r3412, 15;
	mul.lo.s32 	%r3414, %r3413, 44488;
	sub.s32 	%r3415, %r3410, %r3414;
	mul.lo.s32 	%r3416, %r3415, 48271;
	mul.lo.s32 	%r3417, %r3413, 3399;
	setp.lt.u32 	%p576, %r3416, %r3417;
	xor.b32  	%r3418, %r3417, 2147483647;
	neg.s32 	%r3419, %r3417;
	selp.b32 	%r3420, %r3418, %r3419, %p576;
	add.s32 	%r3421, %r3420, %r3416;
	add.s32 	%r3422, %r3421, -1;
	cvt.rn.f64.u32 	%fd795, %r3422;
	div.rn.f64 	%fd796, %fd795, 0d41DFFFFFFF800000;
	mul.f64 	%fd797, %fd796, %fd796;
	fma.rn.f64 	%fd798, %fd794, %fd794, %fd797;
	setp.le.f64 	%p577, %fd798, 0d3FF0000000000000;
	selp.u64 	%rd1284, 1, 0, %p577;
	add.s64 	%rd2039, %rd2039, %rd1284;
$L__BB5_275:
	cvt.u32.u64 	%r257, %rd2039;
	add.s32 	%r258, %r248, %r236;
	setp.eq.s32 	%p578, %r258, 0;
	mov.b64 	%rd2043, 1;
	@%p578 bra 	$L__BB5_280;
	cvt.s64.s32 	%rd2041, %r258;
	mov.b64 	%rd2042, 48271;
	mov.b64 	%rd2043, 1;
$L__BB5_277:
	and.b64  	%rd1288, %rd2041, 1;
	setp.eq.b64 	%p579, %rd1288, 1;
	not.pred 	%p580, %p579;
	@%p580 bra 	$L__BB5_279;
	mul.lo.s64 	%rd1289, %rd2043, %rd2042;
	mul.hi.u64 	%rd1290, %rd1289, 8589934597;
	sub.s64 	%rd1291, %rd1289, %rd1290;
	shr.u64 	%rd1292, %rd1291, 1;
	add.s64 	%rd1293, %rd1292, %rd1290;
	shr.u64 	%rd1294, %rd1293, 30;
	mul.lo.s64 	%rd1295, %rd1294, 2147483647;
	sub.s64 	%rd2043, %rd1289, %rd1295;
$L__BB5_279:
	shr.u64 	%rd372, %rd2041, 1;
	mul.lo.s64 	%rd1296, %rd2042, %rd2042;
	mul.hi.u64 	%rd1297, %rd1296, -9223372032559808509;
	shr.u64 	%rd1298, %rd1297, 30;
	mul.lo.s64 	%rd1299, %rd1298, 2147483647;
	sub.s64 	%rd2042, %rd1296, %rd1299;
	setp.gt.u64 	%p581, %rd2041, 1;
	mov.u64 	%rd2041, %rd372;
	@%p581 bra 	$L__BB5_277;
$L__BB5_280:
	setp.lt.u32 	%p582, %r222, 3;
	mul.lo.s64 	%rd1302, %rd2043, %rd38;
	mul.hi.u64 	%rd1303, %rd1302, 8589934597;
	sub.s64 	%rd1304, %rd1302, %rd1303;
	shr.u64 	%rd1305, %rd1304, 1;
	add.s64 	%rd1306, %rd1305, %rd1303;
	shr.u64 	%rd1307, %rd1306, 30;
	cvt.u32.u64 	%r3423, %rd1307;
	mov.b64 	%rd1308, 2147483647;
	cvt.u32.u64 	%r3424, %rd1308;
	mul.lo.s32 	%r3425, %r3423, %r3424;
	cvt.u32.u64 	%r3426, %rd1302;
	sub.s32 	%r6162, %r3426, %r3425;
	mov.b64 	%rd2048, 0;
	@%p582 bra 	$L__BB5_283;
	mov.b32 	%r6161, 0;
	mov.b64 	%rd2048, 0;
$L__BB5_282:
	mul.hi.u32 	%r3428, %r6162, -1131474031;
	shr.u32 	%r3429, %r3428, 15;
	mul.lo.s32 	%r3430, %r3429, 44488;
	sub.s32 	%r3431, %r6162, %r3430;
	mul.lo.s32 	%r3432, %r3431, 48271;
	mul.lo.s32 	%r3433, %r3429, 3399;
	setp.lt.u32 	%p583, %r3432, %r3433;
	xor.b32  	%r3434, %r3433, 2147483647;
	neg.s32 	%r3435, %r3433;
	selp.b32 	%r3436, %r3434, %r3435, %p583;
	add.s32 	%r3437, %r3436, %r3432;
	add.s32 	%r3438, %r3437, -1;
	cvt.rn.f64.u32 	%fd799, %r3438;
	div.rn.f64 	%fd800, %fd799, 0d41DFFFFFFF800000;
	mul.hi.u32 	%r3439, %r3437, -1131474031;
	shr.u32 	%r3440, %r3439, 15;
	mul.lo.s32 	%r3441, %r3440, 44488;
	sub.s32 	%r3442, %r3437, %r3441;
	mul.lo.s32 	%r3443, %r3442, 48271;
	mul.lo.s32 	%r3444, %r3440, 3399;
	setp.lt.u32 	%p584, %r3443, %r3444;
	xor.b32  	%r3445, %r3444, 2147483647;
	neg.s32 	%r3446, %r3444;
	selp.b32 	%r3447, %r3445, %r3446, %p584;
	add.s32 	%r3448, %r3447, %r3443;
	add.s32 	%r3449, %r3448, -1;
	cvt.rn.f64.u32 	%fd801, %r3449;
	div.rn.f64 	%fd802, %fd801, 0d41DFFFFFFF800000;
	mul.f64 	%fd803, %fd802, %fd802;
	fma.rn.f64 	%fd804, %fd800, %fd800, %fd803;
	setp.le.f64 	%p585, %fd804, 0d3FF0000000000000;
	selp.u64 	%rd1310, 1, 0, %p585;
	add.s64 	%rd1311, %rd2048, %rd1310;
	mul.hi.u32 	%r3450, %r3448, -1131474031;
	shr.u32 	%r3451, %r3450, 15;
	mul.lo.s32 	%r3452, %r3451, 44488;
	sub.s32 	%r3453, %r3448, %r3452;
	mul.lo.s32 	%r3454, %r3453, 48271;
	mul.lo.s32 	%r3455, %r3451, 3399;
	setp.lt.u32 	%p586, %r3454, %r3455;
	xor.b32  	%r3456, %r3455, 2147483647;
	neg.s32 	%r3457, %r3455;
	selp.b32 	%r3458, %r3456, %r3457, %p586;
	add.s32 	%r3459, %r3458, %r3454;
	add.s32 	%r3460, %r3459, -1;
	cvt.rn.f64.u32 	%fd805, %r3460;
	div.rn.f64 	%fd806, %fd805, 0d41DFFFFFFF800000;
	mul.hi.u32 	%r3461, %r3459, -1131474031;
	shr.u32 	%r3462, %r3461, 15;
	mul.lo.s32 	%r3463, %r3462, 44488;
	sub.s32 	%r3464, %r3459, %r3463;
	mul.lo.s32 	%r3465, %r3464, 48271;
	mul.lo.s32 	%r3466, %r3462, 3399;
	setp.lt.u32 	%p587, %r3465, %r3466;
	xor.b32  	%r3467, %r3466, 2147483647;
	neg.s32 	%r3468, %r3466;
	selp.b32 	%r3469, %r3467, %r3468, %p587;
	add.s32 	%r3470, %r3469, %r3465;
	add.s32 	%r3471, %r3470, -1;
	cvt.rn.f64.u32 	%fd807, %r3471;
	div.rn.f64 	%fd808, %fd807, 0d41DFFFFFFF800000;
	mul.f64 	%fd809, %fd808, %fd808;
	fma.rn.f64 	%fd810, %fd806, %fd806, %fd809;
	setp.le.f64 	%p588, %fd810, 0d3FF0000000000000;
	selp.u64 	%rd1312, 1, 0, %p588;
	add.s64 	%rd1313, %rd1311, %rd1312;
	mul.hi.u32 	%r3472, %r3470, -1131474031;
	shr.u32 	%r3473, %r3472, 15;
	mul.lo.s32 	%r3474, %r3473, 44488;
	sub.s32 	%r3475, %r3470, %r3474;
	mul.lo.s32 	%r3476, %r3475, 48271;
	mul.lo.s32 	%r3477, %r3473, 3399;
	setp.lt.u32 	%p589, %r3476, %r3477;
	xor.b32  	%r3478, %r3477, 2147483647;
	neg.s32 	%r3479, %r3477;
	selp.b32 	%r3480, %r3478, %r3479, %p589;
	add.s32 	%r3481, %r3480, %r3476;
	add.s32 	%r3482, %r3481, -1;
	cvt.rn.f64.u32 	%fd811, %r3482;
	div.rn.f64 	%fd812, %fd811, 0d41DFFFFFFF800000;
	mul.hi.u32 	%r3483, %r3481, -1131474031;
	shr.u32 	%r3484, %r3483, 15;
	mul.lo.s32 	%r3485, %r3484, 44488;
	sub.s32 	%r3486, %r3481, %r3485;
	mul.lo.s32 	%r3487, %r3486, 48271;
	mul.lo.s32 	%r3488, %r3484, 3399;
	setp.lt.u32 	%p590, %r3487, %r3488;
	xor.b32  	%r3489, %r3488, 2147483647;
	neg.s32 	%r3490, %r3488;
	selp.b32 	%r3491, %r3489, %r3490, %p590;
	add.s32 	%r3492, %r3491, %r3487;
	add.s32 	%r3493, %r3492, -1;
	cvt.rn.f64.u32 	%fd813, %r3493;
	div.rn.f64 	%fd814, %fd813, 0d41DFFFFFFF800000;
	mul.f64 	%fd815, %fd814, %fd814;
	fma.rn.f64 	%fd816, %fd812, %fd812, %fd815;
	setp.le.f64 	%p591, %fd816, 0d3FF0000000000000;
	selp.u64 	%rd1314, 1, 0, %p591;
	add.s64 	%rd1315, %rd1313, %rd1314;
	mul.hi.u32 	%r3494, %r3492, -1131474031;
	shr.u32 	%r3495, %r3494, 15;
	mul.lo.s32 	%r3496, %r3495, 44488;
	sub.s32 	%r3497, %r3492, %r3496;
	mul.lo.s32 	%r3498, %r3497, 48271;
	mul.lo.s32 	%r3499, %r3495, 3399;
	setp.lt.u32 	%p592, %r3498, %r3499;
	xor.b32  	%r3500, %r3499, 2147483647;
	neg.s32 	%r3501, %r3499;
	selp.b32 	%r3502, %r3500, %r3501, %p592;
	add.s32 	%r3503, %r3502, %r3498;
	add.s32 	%r3504, %r3503, -1;
	cvt.rn.f64.u32 	%fd817, %r3504;
	div.rn.f64 	%fd818, %fd817, 0d41DFFFFFFF800000;
	mul.hi.u32 	%r3505, %r3503, -1131474031;
	shr.u32 	%r3506, %r3505, 15;
	mul.lo.s32 	%r3507, %r3506, 44488;
	sub.s32 	%r3508, %r3503, %r3507;
	mul.lo.s32 	%r3509, %r3508, 48271;
	mul.lo.s32 	%r3510, %r3506, 3399;
	setp.lt.u32 	%p593, %r3509, %r3510;
	xor.b32  	%r3511, %r3510, 2147483647;
	neg.s32 	%r3512, %r3510;
	selp.b32 	%r3513, %r3511, %r3512, %p593;
	add.s32 	%r6162, %r3513, %r3509;
	add.s32 	%r3514, %r6162, -1;
	cvt.rn.f64.u32 	%fd819, %r3514;
	div.rn.f64 	%fd820, %fd819, 0d41DFFFFFFF800000;
	mul.f64 	%fd821, %fd820, %fd820;
	fma.rn.f64 	%fd822, %fd818, %fd818, %fd821;
	setp.le.f64 	%p594, %fd822, 0d3FF0000000000000;
	selp.u64 	%rd1316, 1, 0, %p594;
	add.s64 	%rd2048, %rd1315, %rd1316;
	add.s32 	%r6161, %r6161, 4;
	setp.ne.s32 	%p595, %r6161, %r224;
	@%p595 bra 	$L__BB5_282;
$L__BB5_283:
	setp.eq.s32 	%p596, %r223, 0;
	@%p596 bra 	$L__BB5_287;
	setp.eq.s32 	%p597, %r223, 1;
	mul.hi.u32 	%r3515, %r6162, -1131474031;
	shr.u32 	%r3516, %r3515, 15;
	mul.lo.s32 	%r3517, %r3516, 44488;
	sub.s32 	%r3518, %r6162, %r3517;
	mul.lo.s32 	%r3519, %r3518, 48271;
	mul.lo.s32 	%r3520, %r3516, 3399;
	setp.lt.u32 	%p598, %r3519, %r3520;
	xor.b32  	%r3521, %r3520, 2147483647;
	neg.s32 	%r3522, %r3520;
	selp.b32 	%r3523, %r3521, %r3522, %p598;
	add.s32 	%r3524, %r3523, %r3519;
	add.s32 	%r3525, %r3524, -1;
	cvt.rn.f64.u32 	%fd823, %r3525;
	div.rn.f64 	%fd824, %fd823, 0d41DFFFFFFF800000;
	mul.hi.u32 	%r3526, %r3524, -1131474031;
	shr.u32 	%r3527, %r3526, 15;
	mul.lo.s32 	%r3528, %r3527, 44488;
	sub.s32 	%r3529, %r3524, %r3528;
	mul.lo.s32 	%r3530, %r3529, 48271;
	mul.lo.s32 	%r3531, %r3527, 3399;
	setp.lt.u32 	%p599, %r3530, %r3531;
	xor.b32  	%r3532, %r3531, 2147483647;
	neg.s32 	%r3533, %r3531;
	selp.b32 	%r3534, %r3532, %r3533, %p599;
	add.s32 	%r265, %r3534, %r3530;
	add.s32 	%r3535, %r265, -1;
	cvt.rn.f64.u32 	%fd825, %r3535;
	div.rn.f64 	%fd826, %fd825, 0d41DFFFFFFF800000;
	mul.f64 	%fd827, %fd826, %fd826;
	fma.rn.f64 	%fd828, %fd824, %fd824, %fd827;
	setp.le.f64 	%p600, %fd828, 0d3FF0000000000000;
	selp.u64 	%rd1317, 1, 0, %p600;
	add.s64 	%rd2048, %rd2048, %rd1317;
	@%p597 bra 	$L__BB5_287;
	setp.eq.s32 	%p601, %r223, 2;
	mul.hi.u32 	%r3536, %r265, -1131474031;
	shr.u32 	%r3537, %r3536, 15;
	mul.lo.s32 	%r3538, %r3537, 44488;
	sub.s32 	%r3539, %r265, %r3538;
	mul.lo.s32 	%r3540, %r3539, 48271;
	mul.lo.s32 	%r3541, %r3537, 3399;
	setp.lt.u32 	%p602, %r3540, %r3541;
	xor.b32  	%r3542, %r3541, 2147483647;
	neg.s32 	%r3543, %r3541;
	selp.b32 	%r3544, %r3542, %r3543, %p602;
	add.s32 	%r3545, %r3544, %r3540;
	add.s32 	%r3546, %r3545, -1;
	cvt.rn.f64.u32 	%fd829, %r3546;
	div.rn.f64 	%fd830, %fd829, 0d41DFFFFFFF800000;
	mul.hi.u32 	%r3547, %r3545, -1131474031;
	shr.u32 	%r3548, %r3547, 15;
	mul.lo.s32 	%r3549, %r3548, 44488;
	sub.s32 	%r3550, %r3545, %r3549;
	mul.lo.s32 	%r3551, %r3550, 48271;
	mul.lo.s32 	%r3552, %r3548, 3399;
	setp.lt.u32 	%p603, %r3551, %r3552;
	xor.b32  	%r3553, %r3552, 2147483647;
	neg.s32 	%r3554, %r3552;
	selp.b32 	%r3555, %r3553, %r3554, %p603;
	add.s32 	%r266, %r3555, %r3551;
	add.s32 	%r3556, %r266, -1;
	cvt.rn.f64.u32 	%fd831, %r3556;
	div.rn.f64 	%fd832, %fd831, 0d41DFFFFFFF800000;
	mul.f64 	%fd833, %fd832, %fd832;
	fma.rn.f64 	%fd834, %fd830, %fd830, %fd833;
	setp.le.f64 	%p604, %fd834, 0d3FF0000000000000;
	selp.u64 	%rd1318, 1, 0, %p604;
	add.s64 	%rd2048, %rd2048, %rd1318;
	@%p601 bra 	$L__BB5_287;
	mul.hi.u32 	%r3557, %r266, -1131474031;
	shr.u32 	%r3558, %r3557, 15;
	mul.lo.s32 	%r3559, %r3558, 44488;
	sub.s32 	%r3560, %r266, %r3559;
	mul.lo.s32 	%r3561, %r3560, 48271;
	mul.lo.s32 	%r3562, %r3558, 3399;
	setp.lt.u32 	%p605, %r3561, %r3562;
	xor.b32  	%r3563, %r3562, 2147483647;
	neg.s32 	%r3564, %r3562;
	selp.b32 	%r3565, %r3563, %r3564, %p605;
	add.s32 	%r3566, %r3565, %r3561;
	add.s32 	%r3567, %r3566, -1;
	cvt.rn.f64.u32 	%fd835, %r3567;
	div.rn.f64 	%fd836, %fd835, 0d41DFFFFFFF800000;
	mul.hi.u32 	%r3568, %r3566, -1131474031;
	shr.u32 	%r3569, %r3568, 15;
	mul.lo.s32 	%r3570, %r3569, 44488;
	sub.s32 	%r3571, %r3566, %r3570;
	mul.lo.s32 	%r3572, %r3571, 48271;
	mul.lo.s32 	%r3573, %r3569, 3399;
	setp.lt.u32 	%p606, %r3572, %r3573;
	xor.b32  	%r3574, %r3573, 2147483647;
	neg.s32 	%r3575, %r3573;
	selp.b32 	%r3576, %r3574, %r3575, %p606;
	add.s32 	%r3577, %r3576, %r3572;
	add.s32 	%r3578, %r3577, -1;
	cvt.rn.f64.u32 	%fd837, %r3578;
	div.rn.f64 	%fd838, %fd837, 0d41DFFFFFFF800000;
	mul.f64 	%fd839, %fd838, %fd838;
	fma.rn.f64 	%fd840, %fd836, %fd836, %fd839;
	setp.le.f64 	%p607, %fd840, 0d3FF0000000000000;
	selp.u64 	%rd1319, 1, 0, %p607;
	add.s64 	%rd2048, %rd2048, %rd1319;
$L__BB5_287:
	cvt.u32.u64 	%r267, %rd2048;
	shl.b32 	%r268, %r3, 11;
	add.s32 	%r269, %r268, %r226;
	setp.eq.s32 	%p608, %r269, 0;
	mov.b64 	%rd2052, 1;
	@%p608 bra 	$L__BB5_292;
	cvt.s64.s32 	%rd2050, %r269;
	mov.b64 	%rd2051, 48271;
	mov.b64 	%rd2052, 1;
$L__BB5_289:
	and.b64  	%rd1323, %rd2050, 1;
	setp.eq.b64 	%p609, %rd1323, 1;
	not.pred 	%p610, %p609;
	@%p610 bra 	$L__BB5_291;
	mul.lo.s64 	%rd1324, %rd2052, %rd2051;
	mul.hi.u64 	%rd1325, %rd1324, 8589934597;
	sub.s64 	%rd1326, %rd1324, %rd1325;
	shr.u64 	%rd1327, %rd1326, 1;
	add.s64 	%rd1328, %rd1327, %rd1325;
	shr.u64 	%rd1329, %rd1328, 30;
	mul.lo.s64 	%rd1330, %rd1329, 2147483647;
	sub.s64 	%rd2052, %rd1324, %rd1330;
$L__BB5_291:
	shr.u64 	%rd389, %rd2050, 1;
	mul.lo.s64 	%rd1331, %rd2051, %rd2051;
	mul.hi.u64 	%rd1332, %rd1331, -9223372032559808509;
	shr.u64 	%rd1333, %rd1332, 30;
	mul.lo.s64 	%rd1334, %rd1333, 2147483647;
	sub.s64 	%rd2051, %rd1331, %rd1334;
	setp.gt.u64 	%p611, %rd2050, 1;
	mov.u64 	%rd2050, %rd389;
	@%p611 bra 	$L__BB5_289;
$L__BB5_292:
	setp.lt.u32 	%p612, %r222, 3;
	mul.lo.s64 	%rd1337, %rd2052, %rd38;
	mul.hi.u64 	%rd1338, %rd1337, 8589934597;
	sub.s64 	%rd1339, %rd1337, %rd1338;
	shr.u64 	%rd1340, %rd1339, 1;
	add.s64 	%rd1341, %rd1340, %rd1338;
	shr.u64 	%rd1342, %rd1341, 30;
	cvt.u32.u64 	%r3579, %rd1342;
	mov.b64 	%rd1343, 2147483647;
	cvt.u32.u64 	%r3580, %rd1343;
	mul.lo.s32 	%r3581, %r3579, %r3580;
	cvt.u32.u64 	%r3582, %rd1337;
	sub.s32 	%r6165, %r3582, %r3581;
	mov.b64 	%rd2057, 0;
	@%p612 bra 	$L__BB5_295;
	mov.b32 	%r6164, 0;
	mov.b64 	%rd2057, 0;
$L__BB5_294:
	mul.hi.u32 	%r3584, %r6165, -1131474031;
	shr.u32 	%r3585, %r3584, 15;
	mul.lo.s32 	%r3586, %r3585, 44488;
	sub.s32 	%r3587, %r6165, %r3586;
	mul.lo.s32 	%r3588, %r3587, 48271;
	mul.lo.s32 	%r3589, %r3585, 3399;
	setp.lt.u32 	%p613, %r3588, %r3589;
	xor.b32  	%r3590, %r3589, 2147483647;
	neg.s32 	%r3591, %r3589;
	selp.b32 	%r3592, %r3590, %r3591, %p613;
	add.s32 	%r3593, %r3592, %r3588;
	add.s32 	%r3594, %r3593, -1;
	cvt.rn.f64.u32 	%fd841, %r3594;
	div.rn.f64 	%fd842, %fd841, 0d41DFFFFFFF800000;
	mul.hi.u32 	%r3595, %r3593, -1131474031;
	shr.u32 	%r3596, %r3595, 15;
	mul.lo.s32 	%r3597, %r3596, 44488;
	sub.s32 	%r3598, %r3593, %r3597;
	mul.lo.s32 	%r3599, %r3598, 48271;
	mul.lo.s32 	%r3600, %r3596, 3399;
	setp.lt.u32 	%p614, %r3599, %r3600;
	xor.b32  	%r3601, %r3600, 2147483647;
	neg.s32 	%r3602, %r3600;
	selp.b32 	%r3603, %r3601, %r3602, %p614;
	add.s32 	%r3604, %r3603, %r3599;
	add.s32 	%r3605, %r3604, -1;
	cvt.rn.f64.u32 	%fd843, %r3605;
	div.rn.f64 	%fd844, %fd843, 0d41DFFFFFFF800000;
	mul.f64 	%fd845, %fd844, %fd844;
	fma.rn.f64 	%fd846, %fd842, %fd842, %fd845;
	setp.le.f64 	%p615, %fd846, 0d3FF0000000000000;
	selp.u64 	%rd1345, 1, 0, %p615;
	add.s64 	%rd1346, %rd2057, %rd1345;
	mul.hi.u32 	%r3606, %r3604, -1131474031;
	shr.u32 	%r3607, %r3606, 15;
	mul.lo.s32 	%r3608, %r3607, 44488;
	sub.s32 	%r3609, %r3604, %r3608;
	mul.lo.s32 	%r3610, %r3609, 48271;
	mul.lo.s32 	%r3611, %r3607, 3399;
	setp.lt.u32 	%p616, %r3610, %r3611;
	xor.b32  	%r3612, %r3611, 2147483647;
	neg.s32 	%r3613, %r3611;
	selp.b32 	%r3614, %r3612, %r3613, %p616;
	add.s32 	%r3615, %r3614, %r3610;
	add.s32 	%r3616, %r3615, -1;
	cvt.rn.f64.u32 	%fd847, %r3616;
	div.rn.f64 	%fd848, %fd847, 0d41DFFFFFFF800000;
	mul.hi.u32 	%r3617, %r3615, -1131474031;
	shr.u32 	%r3618, %r3617, 15;
	mul.lo.s32 	%r3619, %r3618, 44488;
	sub.s32 	%r3620, %r3615, %r3619;
	mul.lo.s32 	%r3621, %r3620, 48271;
	mul.lo.s32 	%r3622, %r3618, 3399;
	setp.lt.u32 	%p617, %r3621, %r3622;
	xor.b32  	%r3623, %r3622, 2147483647;
	neg.s32 	%r3624, %r3622;
	selp.b32 	%r3625, %r3623, %r3624, %p617;
	add.s32 	%r3626, %r3625, %r3621;
	add.s32 	%r3627, %r3626, -1;
	cvt.rn.f64.u32 	%fd849, %r3627;
	div.rn.f64 	%fd850, %fd849, 0d41DFFFFFFF800000;
	mul.f64 	%fd851, %fd850, %fd850;
	fma.rn.f64 	%fd852, %fd848, %fd848, %fd851;
	setp.le.f64 	%p618, %fd852, 0d3FF0000000000000;
	selp.u64 	%rd1347, 1, 0, %p618;
	add.s64 	%rd1348, %rd1346, %rd1347;
	mul.hi.u32 	%r3628, %r3626, -1131474031;
	shr.u32 	%r3629, %r3628, 15;
	mul.lo.s32 	%r3630, %r3629, 44488;
	sub.s32 	%r3631, %r3626, %r3630;
	mul.lo.s32 	%r3632, %r3631, 48271;
	mul.lo.s32 	%r3633, %r3629, 3399;
	setp.lt.u32 	%p619, %r3632, %r3633;
	xor.b32  	%r3634, %r3633, 2147483647;
	neg.s32 	%r3635, %r3633;
	selp.b32 	%r3636, %r3634, %r3635, %p619;
	add.s32 	%r3637, %r3636, %r3632;
	add.s32 	%r3638, %r3637, -1;
	cvt.rn.f64.u32 	%fd853, %r3638;
	div.rn.f64 	%fd854, %fd853, 0d41DFFFFFFF800000;
	mul.hi.u32 	%r3639, %r3637, -1131474031;
	shr.u32 	%r3640, %r3639, 15;
	mul.lo.s32 	%r3641, %r3640, 44488;
	sub.s32 	%r3642, %r3637, %r3641;
	mul.lo.s32 	%r3643, %r3642, 48271;
	mul.lo.s32 	%r3644, %r3640, 3399;
	setp.lt.u32 	%p620, %r3643, %r3644;
	xor.b32  	%r3645, %r3644, 2147483647;
	neg.s32 	%r3646, %r3644;
	selp.b32 	%r3647, %r3645, %r3646, %p620;
	add.s32 	%r3648, %r3647, %r3643;
	add.s32 	%r3649, %r3648, -1;
	cvt.rn.f64.u32 	%fd855, %r3649;
	div.rn.f64 	%fd856, %fd855, 0d41DFFFFFFF800000;
	mul.f64 	%fd857, %fd856, %fd856;
	fma.rn.f64 	%fd858, %fd854, %fd854, %fd857;
	setp.le.f64 	%p621, %fd858, 0d3FF0000000000000;
	selp.u64 	%rd1349, 1, 0, %p621;
	add.s64 	%rd1350, %rd1348, %rd1349;
	mul.hi.u32 	%r3650, %r3648, -1131474031;
	shr.u32 	%r3651, %r3650, 15;
	mul.lo.s32 	%r3652, %r3651, 44488;
	sub.s32 	%r3653, %r3648, %r3652;
	mul.lo.s32 	%r3654, %r3653, 48271;
	mul.lo.s32 	%r3655, %r3651, 3399;
	setp.lt.u32 	%p622, %r3654, %r3655;
	xor.b32  	%r3656, %r3655, 2147483647;
	neg.s32 	%r3657, %r3655;
	selp.b32 	%r3658, %r3656, %r3657, %p622;
	add.s32 	%r3659, %r3658, %r3654;
	add.s32 	%r3660, %r3659, -1;
	cvt.rn.f64.u32 	%fd859, %r3660;
	div.rn.f64 	%fd860, %fd859, 0d41DFFFFFFF800000;
	mul.hi.u32 	%r3661, %r3659, -1131474031;
	shr.u32 	%r3662, %r3661, 15;
	mul.lo.s32 	%r3663, %r3662, 44488;
	sub.s32 	%r3664, %r3659, %r3663;
	mul.lo.s32 	%r3665, %r3664, 48271;
	mul.lo.s32 	%r3666, %r3662, 3399;
	setp.lt.u32 	%p623, %r3665, %r3666;
	xor.b32  	%r3667, %r3666, 2147483647;
	neg.s32 	%r3668, %r3666;
	selp.b32 	%r3669, %r3667, %r3668, %p623;
	add.s32 	%r6165, %r3669, %r3665;
	add.s32 	%r3670, %r6165, -1;
	cvt.rn.f64.u32 	%fd861, %r3670;
	div.rn.f64 	%fd862, %fd861, 0d41DFFFFFFF800000;
	mul.f64 	%fd863, %fd862, %fd862;
	fma.rn.f64 	%fd864, %fd860, %fd860, %fd863;
	setp.le.f64 	%p624, %fd864, 0d3FF0000000000000;
	selp.u64 	%rd1351, 1, 0, %p624;
	add.s64 	%rd2057, %rd1350, %rd1351;
	add.s32 	%r6164, %r6164, 4;
	setp.ne.s32 	%p625, %r6164, %r224;
	@%p625 bra 	$L__BB5_294;
$L__BB5_295:
	setp.eq.s32 	%p626, %r223, 0;
	@%p626 bra 	$L__BB5_299;
	setp.eq.s32 	%p627, %r223, 1;
	mul.hi.u32 	%r3671, %r6165, -1131474031;
	shr.u32 	%r3672, %r3671, 15;
	mul.lo.s32 	%r3673, %r3672, 44488;
	sub.s32 	%r3674, %r6165, %r3673;
	mul.lo.s32 	%r3675, %r3674, 48271;
	mul.lo.s32 	%r3676, %r3672, 3399;
	setp.lt.u32 	%p628, %r3675, %r3676;
	xor.b32  	%r3677, %r3676, 2147483647;
	neg.s32 	%r3678, %r3676;
	selp.b32 	%r3679, %r3677, %r3678, %p628;
	add.s32 	%r3680, %r3679, %r3675;
	add.s32 	%r3681, %r3680, -1;
	cvt.rn.f64.u32 	%fd865, %r3681;
	div.rn.f64 	%fd866, %fd865, 0d41DFFFFFFF800000;
	mul.hi.u32 	%r3682, %r3680, -1131474031;
	shr.u32 	%r3683, %r3682, 15;
	mul.lo.s32 	%r3684, %r3683, 44488;
	sub.s32 	%r3685, %r3680, %r3684;
	mul.lo.s32 	%r3686, %r3685, 48271;
	mul.lo.s32 	%r3687, %r3683, 3399;
	setp.lt.u32 	%p629, %r3686, %r3687;
	xor.b32  	%r3688, %r3687, 2147483647;
	neg.s32 	%r3689, %r3687;
	selp.b32 	%r3690, %r3688, %r3689, %p629;
	add.s32 	%r276, %r3690, %r3686;
	add.s32 	%r3691, %r276, -1;
	cvt.rn.f64.u32 	%fd867, %r3691;
	div.rn.f64 	%fd868, %fd867, 0d41DFFFFFFF800000;
	mul.f64 	%fd869, %fd868, %fd868;
	fma.rn.f64 	%fd870, %fd866, %fd866, %fd869;
	setp.le.f64 	%p630, %fd870, 0d3FF0000000000000;
	selp.u64 	%rd1352, 1, 0, %p630;
	add.s64 	%rd2057, %rd2057, %rd1352;
	@%p627 bra 	$L__BB5_299;
	setp.eq.s32 	%p631, %r223, 2;
	mul.hi.u32 	%r3692, %r276, -1131474031;
	shr.u32 	%r3693, %r3692, 15;
	mul.lo.s32 	%r3694, %r3693, 44488;
	sub.s32 	%r3695, %r276, %r3694;
	mul.lo.s32 	%r3696, %r3695, 48271;
	mul.lo.s32 	%r3697, %r3693, 3399;
	setp.lt.u32 	%p632, %r3696, %r3697;
	xor.b32  	%r3698, %r3697, 2147483647;
	neg.s32 	%r3699, %r3697;
	selp.b32 	%r3700, %r3698, %r3699, %p632;
	add.s32 	%r3701, %r3700, %r3696;
	add.s32 	%r3702, %r3701, -1;
	cvt.rn.f64.u32 	%fd871, %r3702;
	div.rn.f64 	%fd872, %fd871, 0d41DFFFFFFF800000;
	mul.hi.u32 	%r3703, %r3701, -1131474031;
	shr.u32 	%r3704, %r3703, 15;
	mul.lo.s32 	%r3705, %r3704, 44488;
	sub.s32 	%r3706, %r3701, %r3705;
	mul.lo.s32 	%r3707, %r3706, 48271;
	mul.lo.s32 	%r3708, %r3704, 3399;
	setp.lt.u32 	%p633, %r3707, %r3708;
	xor.b32  	%r3709, %r3708, 2147483647;
	neg.s32 	%r3710, %r3708;
	selp.b32 	%r3711, %r3709, %r3710, %p633;
	add.s32 	%r277, %r3711, %r3707;
	add.s32 	%r3712, %r277, -1;
	cvt.rn.f64.u32 	%fd873, %r3712;
	div.rn.f64 	%fd874, %fd873, 0d41DFFFFFFF800000;
	mul.f64 	%fd875, %fd874, %fd874;
	fma.rn.f64 	%fd876, %fd872, %fd872, %fd875;
	setp.le.f64 	%p634, %fd876, 0d3FF0000000000000;
	selp.u64 	%rd1353, 1, 0, %p634;
	add.s64 	%rd2057, %rd2057, %rd1353;
	@%p631 bra 	$L__BB5_299;
	mul.hi.u32 	%r3713, %r277, -1131474031;
	shr.u32 	%r3714, %r3713, 15;
	mul.lo.s32 	%r3715, %r3714, 44488;
	sub.s32 	%r3716, %r277, %r3715;
	mul.lo.s32 	%r3717, %r3716, 48271;
	mul.lo.s32 	%r3718, %r3714, 3399;
	setp.lt.u32 	%p635, %r3717, %r3718;
	xor.b32  	%r3719, %r3718, 2147483647;
	neg.s32 	%r3720, %r3718;
	selp.b32 	%r3721, %r3719, %r3720, %p635;
	add.s32 	%r3722, %r3721, %r3717;
	add.s32 	%r3723, %r3722, -1;
	cvt.rn.f64.u32 	%fd877, %r3723;
	div.rn.f64 	%fd878, %fd877, 0d41DFFFFFFF800000;
	mul.hi.u32 	%r3724, %r3722, -1131474031;
	shr.u32 	%r3725, %r3724, 15;
	mul.lo.s32 	%r3726, %r3725, 44488;
	sub.s32 	%r3727, %r3722, %r3726;
	mul.lo.s32 	%r3728, %r3727, 48271;
	mul.lo.s32 	%r3729, %r3725, 3399;
	setp.lt.u32 	%p636, %r3728, %r3729;
	xor.b32  	%r3730, %r3729, 2147483647;
	neg.s32 	%r3731, %r3729;
	selp.b32 	%r3732, %r3730, %r3731, %p636;
	add.s32 	%r3733, %r3732, %r3728;
	add.s32 	%r3734, %r3733, -1;
	cvt.rn.f64.u32 	%fd879, %r3734;
	div.rn.f64 	%fd880, %fd879, 0d41DFFFFFFF800000;
	mul.f64 	%fd881, %fd880, %fd880;
	fma.rn.f64 	%fd882, %fd878, %fd878, %fd881;
	setp.le.f64 	%p637, %fd882, 0d3FF0000000000000;
	selp.u64 	%rd1354, 1, 0, %p637;
	add.s64 	%rd2057, %rd2057, %rd1354;
$L__BB5_299:
	cvt.u32.u64 	%r278, %rd2057;
	add.s32 	%r279, %r269, %r236;
	setp.eq.s32 	%p638, %r279, 0;
	mov.b64 	%rd2061, 1;
	@%p638 bra 	$L__BB5_304;
	cvt.s64.s32 	%rd2059, %r279;
	mov.b64 	%rd2060, 48271;
	mov.b64 	%rd2061, 1;
$L__BB5_301:
	and.b64  	%rd1358, %rd2059, 1;
	setp.eq.b64 	%p639, %rd1358, 1;
	not.pred 	%p640, %p639;
	@%p640 bra 	$L__BB5_303;
	mul.lo.s64 	%rd1359, %rd2061, %rd2060;
	mul.hi.u64 	%rd1360, %rd1359, 8589934597;
	sub.s64 	%rd1361, %rd1359, %rd1360;
	shr.u64 	%rd1362, %rd1361, 1;
	add.s64 	%rd1363, %rd1362, %rd1360;
	shr.u64 	%rd1364, %rd1363, 30;
	mul.lo.s64 	%rd1365, %rd1364, 2147483647;
	sub.s64 	%rd2061, %rd1359, %rd1365;
$L__BB5_303:
	shr.u64 	%rd406, %rd2059, 1;
	mul.lo.s64 	%rd1366, %rd2060, %rd2060;
	mul.hi.u64 	%rd1367, %rd1366, -9223372032559808509;
	shr.u64 	%rd1368, %rd1367, 30;
	mul.lo.s64 	%rd1369, %rd1368, 2147483647;
	sub.s64 	%rd2060, %rd1366, %rd1369;
	setp.gt.u64 	%p641, %rd2059, 1;
	mov.u64 	%rd2059, %rd406;
	@%p641 bra 	$L__BB5_301;
$L__BB5_304:
	mul.lo.s64 	%rd1372, %rd2061, %rd38;
	mul.hi.u64 	%rd1373, %rd1372, 8589934597;
	sub.s64 	%rd1374, %rd1372, %rd1373;
	shr.u64 	%rd1375, %rd1374, 1;
	add.s64 	%rd1376, %rd1375, %rd1373;
	shr.u64 	%rd1377, %rd1376, 30;
	cvt.u32.u64 	%r3735, %rd1377;
	mov.b64 	%rd1378, 2147483647;
	cvt.u32.u64 	%r3736, %rd1378;
	mul.lo.s32 	%r3737, %r3735, %r3736;
	cvt.u32.u64 	%r3738, %rd1372;
	sub.s32 	%r6168, %r3738, %r3737;
	mov.b64 	%rd2066, 0;
	@%p612 bra 	$L__BB5_307;
	mov.b32 	%r6167, 0;
	mov.b64 	%rd2066, 0;
$L__BB5_306:
	mul.hi.u32 	%r3740, %r6168, -1131474031;
	shr.u32 	%r3741, %r3740, 15;
	mul.lo.s32 	%r3742, %r3741, 44488;
	sub.s32 	%r3743, %r6168, %r3742;
	mul.lo.s32 	%r3744, %r3743, 48271;
	mul.lo.s32 	%r3745, %r3741, 3399;
	setp.lt.u32 	%p643, %r3744, %r3745;
	xor.b32  	%r3746, %r3745, 2147483647;
	neg.s32 	%r3747, %r3745;
	selp.b32 	%r3748, %r3746, %r3747, %p643;
	add.s32 	%r3749, %r3748, %r3744;
	add.s32 	%r3750, %r3749, -1;
	cvt.rn.f64.u32 	%fd883, %r3750;
	div.rn.f64 	%fd884, %fd883, 0d41DFFFFFFF800000;
	mul.hi.u32 	%r3751, %r3749, -1131474031;
	shr.u32 	%r3752, %r3751, 15;
	mul.lo.s32 	%r3753, %r3752, 44488;
	sub.s32 	%r3754, %r3749, %r3753;
	mul.lo.s32 	%r3755, %r3754, 48271;
	mul.lo.s32 	%r3756, %r3752, 3399;
	setp.lt.u32 	%p644, %r3755, %r3756;
	xor.b32  	%r3757, %r3756, 2147483647;
	neg.s32 	%r3758, %r3756;
	selp.b32 	%r3759, %r3757, %r3758, %p644;
	add.s32 	%r3760, %r3759, %r3755;
	add.s32 	%r3761, %r3760, -1;
	cvt.rn.f64.u32 	%fd885, %r3761;
	div.rn.f64 	%fd886, %fd885, 0d41DFFFFFFF800000;
	mul.f64 	%fd887, %fd886, %fd886;
	fma.rn.f64 	%fd888, %fd884, %fd884, %fd887;
	setp.le.f64 	%p645, %fd888, 0d3FF0000000000000;
	selp.u64 	%rd1380, 1, 0, %p645;
	add.s64 	%rd1381, %rd2066, %rd1380;
	mul.hi.u32 	%r3762, %r3760, -1131474031;
	shr.u32 	%r3763, %r3762, 15;
	mul.lo.s32 	%r3764, %r3763, 44488;
	sub.s32 	%r3765, %r3760, %r3764;
	mul.lo.s32 	%r3766, %r3765, 48271;
	mul.lo.s32 	%r3767, %r3763, 3399;
	setp.lt.u32 	%p646, %r3766, %r3767;
	xor.b32  	%r3768, %r3767, 2147483647;
	neg.s32 	%r3769, %r3767;
	selp.b32 	%r3770, %r3768, %r3769, %p646;
	add.s32 	%r3771, %r3770, %r3766;
	add.s32 	%r3772, %r3771, -1;
	cvt.rn.f64.u32 	%fd889, %r3772;
	div.rn.f64 	%fd890, %fd889, 0d41DFFFFFFF800000;
	mul.hi.u32 	%r3773, %r3771, -1131474031;
	shr.u32 	%r3774, %r3773, 15;
	mul.lo.s32 	%r3775, %r3774, 44488;
	sub.s32 	%r3776, %r3771, %r3775;
	mul.lo.s32 	%r3777, %r3776, 48271;
	mul.lo.s32 	%r3778, %r3774, 3399;
	setp.lt.u32 	%p647, %r3777, %r3778;
	xor.b32  	%r3779, %r3778, 2147483647;
	neg.s32 	%r3780, %r3778;
	selp.b32 	%r3781, %r3779, %r3780, %p647;
	add.s32 	%r3782, %r3781, %r3777;
	add.s32 	%r3783, %r3782, -1;
	cvt.rn.f64.u32 	%fd891, %r3783;
	div.rn.f64 	%fd892, %fd891, 0d41DFFFFFFF800000;
	mul.f64 	%fd893, %fd892, %fd892;
	fma.rn.f64 	%fd894, %fd890, %fd890, %fd893;
	setp.le.f64 	%p648, %fd894, 0d3FF0000000000000;
	selp.u64 	%rd1382, 1, 0, %p648;
	add.s64 	%rd1383, %rd1381, %rd1382;
	mul.hi.u32 	%r3784, %r3782, -1131474031;
	shr.u32 	%r3785, %r3784, 15;
	mul.lo.s32 	%r3786, %r3785, 44488;
	sub.s32 	%r3787, %r3782, %r3786;
	mul.lo.s32 	%r3788, %r3787, 48271;
	mul.lo.s32 	%r3789, %r3785, 3399;
	setp.lt.u32 	%p649, %r3788, %r3789;
	xor.b32  	%r3790, %r3789, 2147483647;
	neg.s32 	%r3791, %r3789;
	selp.b32 	%r3792, %r3790, %r3791, %p649;
	add.s32 	%r3793, %r3792, %r3788;
	add.s32 	%r3794, %r3793, -1;
	cvt.rn.f64.u32 	%fd895, %r3794;
	div.rn.f64 	%fd896, %fd895, 0d41DFFFFFFF800000;
	mul.hi.u32 	%r3795, %r3793, -1131474031;
	shr.u32 	%r3796, %r3795, 15;
	mul.lo.s32 	%r3797, %r3796, 44488;
	sub.s32 	%r3798, %r3793, %r3797;
	mul.lo.s32 	%r3799, %r3798, 48271;
	mul.lo.s32 	%r3800, %r3796, 3399;
	setp.lt.u32 	%p650, %r3799, %r3800;
	xor.b32  	%r3801, %r3800, 2147483647;
	neg.s32 	%r3802, %r3800;
	selp.b32 	%r3803, %r3801, %r3802, %p650;
	add.s32 	%r3804, %r3803, %r3799;
	add.s32 	%r3805, %r3804, -1;
	cvt.rn.f64.u32 	%fd897, %r3805;
	div.rn.f64 	%fd898, %fd897, 0d41DFFFFFFF800000;
	mul.f64 	%fd899, %fd898, %fd898;
	fma.rn.f64 	%fd900, %fd896, %fd896, %fd899;
	setp.le.f64 	%p651, %fd900, 0d3FF0000000000000;
	selp.u64 	%rd1384, 1, 0, %p651;
	add.s64 	%rd1385, %rd1383, %rd1384;
	mul.hi.u32 	%r3806, %r3804, -1131474031;
	shr.u32 	%r3807, %r3806, 15;
	mul.lo.s32 	%r3808, %r3807, 44488;
	sub.s32 	%r3809, %r3804, %r3808;
	mul.lo.s32 	%r3810, %r3809, 48271;
	mul.lo.s32 	%r3811, %r3807, 3399;
	setp.lt.u32 	%p652, %r3810, %r3811;
	xor.b32  	%r3812, %r3811, 2147483647;
	neg.s32 	%r3813, %r3811;
	selp.b32 	%r3814, %r3812, %r3813, %p652;
	add.s32 	%r3815, %r3814, %r3810;
	add.s32 	%r3816, %r3815, -1;
	cvt.rn.f64.u32 	%fd901, %r3816;
	div.rn.f64 	%fd902, %fd901, 0d41DFFFFFFF800000;
	mul.hi.u32 	%r3817, %r3815, -1131474031;
	shr.u32 	%r3818, %r3817, 15;
	mul.lo.s32 	%r3819, %r3818, 44488;
	sub.s32 	%r3820, %r3815, %r3819;
	mul.lo.s32 	%r3821, %r3820, 48271;
	mul.lo.s32 	%r3822, %r3818, 3399;
	setp.lt.u32 	%p653, %r3821, %r3822;
	xor.b32  	%r3823, %r3822, 2147483647;
	neg.s32 	%r3824, %r3822;
	selp.b32 	%r3825, %r3823, %r3824, %p653;
	add.s32 	%r6168, %r3825, %r3821;
	add.s32 	%r3826, %r6168, -1;
	cvt.rn.f64.u32 	%fd903, %r3826;
	div.rn.f64 	%fd904, %fd903, 0d41DFFFFFFF800000;
	mul.f64 	%fd905, %fd904, %fd904;
	fma.rn.f64 	%fd906, %fd902, %fd902, %fd905;
	setp.le.f64 	%p654, %fd906, 0d3FF0000000000000;
	selp.u64 	%rd1386, 1, 0, %p654;
	add.s64 	%rd2066, %rd1385, %rd1386;
	add.s32 	%r6167, %r6167, 4;
	setp.ne.s32 	%p655, %r6167, %r224;
	@%p655 bra 	$L__BB5_306;
$L__BB5_307:
	@%p626 bra 	$L__BB5_311;
	setp.eq.s32 	%p657, %r223, 1;
	mul.hi.u32 	%r3827, %r6168, -1131474031;
	shr.u32 	%r3828, %r3827, 15;
	mul.lo.s32 	%r3829, %r3828, 44488;
	sub.s32 	%r3830, %r6168, %r3829;
	mul.lo.s32 	%r3831, %r3830, 48271;
	mul.lo.s32 	%r3832, %r3828, 3399;
	setp.lt.u32 	%p658, %r3831, %r3832;
	xor.b32  	%r3833, %r3832, 2147483647;
	neg.s32 	%r3834, %r3832;
	selp.b32 	%r3835, %r3833, %r3834, %p658;
	add.s32 	%r3836, %r3835, %r3831;
	add.s32 	%r3837, %r3836, -1;
	cvt.rn.f64.u32 	%fd907, %r3837;
	div.rn.f64 	%fd908, %fd907, 0d41DFFFFFFF800000;
	mul.hi.u32 	%r3838, %r3836, -1131474031;
	shr.u32 	%r3839, %r3838, 15;
	mul.lo.s32 	%r3840, %r3839, 44488;
	sub.s32 	%r3841, %r3836, %r3840;
	mul.lo.s32 	%r3842, %r3841, 48271;
	mul.lo.s32 	%r3843, %r3839, 3399;
	setp.lt.u32 	%p659, %r3842, %r3843;
	xor.b32  	%r3844, %r3843, 2147483647;
	neg.s32 	%r3845, %r3843;
	selp.b32 	%r3846, %r3844, %r3845, %p659;
	add.s32 	%r286, %r3846, %r3842;
	add.s32 	%r3847, %r286, -1;
	cvt.rn.f64.u32 	%fd909, %r3847;
	div.rn.f64 	%fd910, %fd909, 0d41DFFFFFFF800000;
	mul.f64 	%fd911, %fd910, %fd910;
	fma.rn.f64 	%fd912, %fd908, %fd908, %fd911;
	setp.le.f64 	%p660, %fd912, 0d3FF0000000000000;
	selp.u64 	%rd1387, 1, 0, %p660;
	add.s64 	%rd2066, %rd2066, %rd1387;
	@%p657 bra 	$L__BB5_311;
	setp.eq.s32 	%p661, %r223, 2;
	mul.hi.u32 	%r3848, %r286, -1131474031;
	shr.u32 	%r3849, %r3848, 15;
	mul.lo.s32 	%r3850, %r3849, 44488;
	sub.s32 	%r3851, %r286, %r3850;
	mul.lo.s32 	%r3852, %r3851, 48271;
	mul.lo.s32 	%r3853, %r3849, 3399;
	setp.lt.u32 	%p662, %r3852, %r3853;
	xor.b32  	%r3854, %r3853, 2147483647;
	neg.s32 	%r3855, %r3853;
	selp.b32 	%r3856, %r3854, %r3855, %p662;
	add.s32 	%r3857, %r3856, %r3852;
	add.s32 	%r3858, %r3857, -1;
	cvt.rn.f64.u32 	%fd913, %r3858;
	div.rn.f64 	%fd914, %fd913, 0d41DFFFFFFF800000;
	mul.hi.u32 	%r3859, %r3857, -1131474031;
	shr.u32 	%r3860, %r3859, 15;
	mul.lo.s32 	%r3861, %r3860, 44488;
	sub.s32 	%r3862, %r3857, %r3861;
	mul.lo.s32 	%r3863, %r3862, 48271;
	mul.lo.s32 	%r3864, %r3860, 3399;
	setp.lt.u32 	%p663, %r3863, %r3864;
	xor.b32  	%r3865, %r3864, 2147483647;
	neg.s32 	%r3866, %r3864;
	selp.b32 	%r3867, %r3865, %r3866, %p663;
	add.s32 	%r287, %r3867, %r3863;
	add.s32 	%r3868, %r287, -1;
	cvt.rn.f64.u32 	%fd915, %r3868;
	div.rn.f64 	%fd916, %fd915, 0d41DFFFFFFF800000;
	mul.f64 	%fd917, %fd916, %fd916;
	fma.rn.f64 	%fd918, %fd914, %fd914, %fd917;
	setp.le.f64 	%p664, %fd918, 0d3FF0000000000000;
	selp.u64 	%rd1388, 1, 0, %p664;
	add.s64 	%rd2066, %rd2066, %rd1388;
	@%p661 bra 	$L__BB5_311;
	mul.hi.u32 	%r3869, %r287, -1131474031;
	shr.u32 	%r3870, %r3869, 15;
	mul.lo.s32 	%r3871, %r3870, 44488;
	sub.s32 	%r3872, %r287, %r3871;
	mul.lo.s32 	%r3873, %r3872, 48271;
	mul.lo.s32 	%r3874, %r3870, 3399;
	setp.lt.u32 	%p665, %r3873, %r3874;
	xor.b32  	%r3875, %r3874, 2147483647;
	neg.s32 	%r3876, %r3874;
	selp.b32 	%r3877, %r3875, %r3876, %p665;
	add.s32 	%r3878, %r3877, %r3873;
	add.s32 	%r3879, %r3878, -1;
	cvt.rn.f64.u32 	%fd919, %r3879;
	div.rn.f64 	%fd920, %fd919, 0d41DFFFFFFF800000;
	mul.hi.u32 	%r3880, %r3878, -1131474031;
	shr.u32 	%r3881, %r3880, 15;
	mul.lo.s32 	%r3882, %r3881, 44488;
	sub.s32 	%r3883, %r3878, %r3882;
	mul.lo.s32 	%r3884, %r3883, 48271;
	mul.lo.s32 	%r3885, %r3881, 3399;
	setp.lt.u32 	%p666, %r3884, %r3885;
	xor.b32  	%r3886, %r3885, 2147483647;
	neg.s32 	%r3887, %r3885;
	selp.b32 	%r3888, %r3886, %r3887, %p666;
	add.s32 	%r3889, %r3888, %r3884;
	add.s32 	%r3890, %r3889, -1;
	cvt.rn.f64.u32 	%fd921, %r3890;
	div.rn.f64 	%fd922, %fd921, 0d41DFFFFFFF800000;
	mul.f64 	%fd923, %fd922, %fd922;
	fma.rn.f64 	%fd924, %fd920, %fd920, %fd923;
	setp.le.f64 	%p667, %fd924, 0d3FF0000000000000;
	selp.u64 	%rd1389, 1, 0, %p667;
	add.s64 	%rd2066, %rd2066, %rd1389;
$L__BB5_311:
	cvt.u32.u64 	%r288, %rd2066;
	add.s32 	%r289, %r247, %r269;
	setp.eq.s32 	%p668, %r289, 0;
	mov.b64 	%rd2070, 1;
	@%p668 bra 	$L__BB5_316;
	cvt.s64.s32 	%rd2068, %r289;
	mov.b64 	%rd2069, 48271;
	mov.b64 	%rd2070, 1;
$L__BB5_313:
	and.b64  	%rd1393, %rd2068, 1;
	setp.eq.b64 	%p669, %rd1393, 1;
	not.pred 	%p670, %p669;
	@%p670 bra 	$L__BB5_315;
	mul.lo.s64 	%rd1394, %rd2070, %rd2069;
	mul.hi.u64 	%rd1395, %rd1394, 8589934597;
	sub.s64 	%rd1396, %rd1394, %rd1395;
	shr.u64 	%rd1397, %rd1396, 1;
	add.s64 	%rd1398, %rd1397, %rd1395;
	shr.u64 	%rd1399, %rd1398, 30;
	mul.lo.s64 	%rd1400, %rd1399, 2147483647;
	sub.s64 	%rd2070, %rd1394, %rd1400;
$L__BB5_315:
	shr.u64 	%rd423, %rd2068, 1;
	mul.lo.s64 	%rd1401, %rd2069, %rd2069;
	mul.hi.u64 	%rd1402, %rd1401, -9223372032559808509;
	shr.u64 	%rd1403, %rd1402, 30;
	mul.lo.s64 	%rd1404, %rd1403, 2147483647;
	sub.s64 	%rd2069, %rd1401, %rd1404;
	setp.gt.u64 	%p671, %rd2068, 1;
	mov.u64 	%rd2068, %rd423;
	@%p671 bra 	$L__BB5_313;
$L__BB5_316:
	mul.lo.s64 	%rd1407, %rd2070, %rd38;
	mul.hi.u64 	%rd1408, %rd1407, 8589934597;
	sub.s64 	%rd1409, %rd1407, %rd1408;
	shr.u64 	%rd1410, %rd1409, 1;
	add.s64 	%rd1411, %rd1410, %rd1408;
	shr.u64 	%rd1412, %rd1411, 30;
	cvt.u32.u64 	%r3891, %rd1412;
	mov.b64 	%rd1413, 2147483647;
	cvt.u32.u64 	%r3892, %rd1413;
	mul.lo.s32 	%r3893, %r3891, %r3892;
	cvt.u32.u64 	%r3894, %rd1407;
	sub.s32 	%r6171, %r3894, %r3893;
	mov.b64 	%rd2075, 0;
	@%p612 bra 	$L__BB5_319;
	mov.b32 	%r6170, 0;
	mov.b64 	%rd2075, 0;
$L__BB5_318:
	mul.hi.u32 	%r3896, %r6171, -1131474031;
	shr.u32 	%r3897, %r3896, 15;
	mul.lo.s32 	%r3898, %r3897, 44488;
	sub.s32 	%r3899, %r6171, %r3898;
	mul.lo.s32 	%r3900, %r3899, 48271;
	mul.lo.s32 	%r3901, %r3897, 3399;
	setp.lt.u32 	%p673, %r3900, %r3901;
	xor.b32  	%r3902, %r3901, 2147483647;
	neg.s32 	%r3903, %r3901;
	selp.b32 	%r3904, %r3902, %r3903, %p673;
	add.s32 	%r3905, %r3904, %r3900;
	add.s32 	%r3906, %r3905, -1;
	cvt.rn.f64.u32 	%fd925, %r3906;
	div.rn.f64 	%fd926, %fd925, 0d41DFFFFFFF800000;
	mul.hi.u32 	%r3907, %r3905, -1131474031;
	shr.u32 	%r3908, %r3907, 15;
	mul.lo.s32 	%r3909, %r3908, 44488;
	sub.s32 	%r3910, %r3905, %r3909;
	mul.lo.s32 	%r3911, %r3910, 48271;
	mul.lo.s32 	%r3912, %r3908, 3399;
	setp.lt.u32 	%p674, %r3911, %r3912;
	xor.b32  	%r3913, %r3912, 2147483647;
	neg.s32 	%r3914, %r3912;
	selp.b32 	%r3915, %r3913, %r3914, %p674;
	add.s32 	%r3916, %r3915, %r3911;
	add.s32 	%r3917, %r3916, -1;
	cvt.rn.f64.u32 	%fd927, %r3917;
	div.rn.f64 	%fd928, %fd927, 0d41DFFFFFFF800000;
	mul.f64 	%fd929, %fd928, %fd928;
	fma.rn.f64 	%fd930, %fd926, %fd926, %fd929;
	setp.le.f64 	%p675, %fd930, 0d3FF0000000000000;
	selp.u64 	%rd1415, 1, 0, %p675;
	add.s64 	%rd1416, %rd2075, %rd1415;
	mul.hi.u32 	%r3918, %r3916, -1131474031;
	shr.u32 	%r3919, %r3918, 15;
	mul.lo.s32 	%r3920, %r3919, 44488;
	sub.s32 	%r3921, %r3916, %r3920;
	mul.lo.s32 	%r3922, %r3921, 48271;
	mul.lo.s32 	%r3923, %r3919, 3399;
	setp.lt.u32 	%p676, %r3922, %r3923;
	xor.b32  	%r3924, %r3923, 2147483647;
	neg.s32 	%r3925, %r3923;
	selp.b32 	%r3926, %r3924, %r3925, %p676;
	add.s32 	%r3927, %r3926, %r3922;
	add.s32 	%r3928, %r3927, -1;
	cvt.rn.f64.u32 	%fd931, %r3928;
	div.rn.f64 	%fd932, %fd931, 0d41DFFFFFFF800000;
	mul.hi.u32 	%r3929, %r3927, -1131474031;
	shr.u32 	%r3930, %r3929, 15;
	mul.lo.s32 	%r3931, %r3930, 44488;
	sub.s32 	%r3932, %r3927, %r3931;
	mul.lo.s32 	%r3933, %r3932, 48271;
	mul.lo.s32 	%r3934, %r3930, 3399;
	setp.lt.u32 	%p677, %r3933, %r3934;
	xor.b32  	%r3935, %r3934, 2147483647;
	neg.s32 	%r3936, %r3934;
	selp.b32 	%r3937, %r3935, %r3936, %p677;
	add.s32 	%r3938, %r3937, %r3933;
	add.s32 	%r3939, %r3938, -1;
	cvt.rn.f64.u32 	%fd933, %r3939;
	div.rn.f64 	%fd934, %fd933, 0d41DFFFFFFF800000;
	mul.f64 	%fd935, %fd934, %fd934;
	fma.rn.f64 	%fd936, %fd932, %fd932, %fd935;
	setp.le.f64 	%p678, %fd936, 0d3FF0000000000000;
	selp.u64 	%rd1417, 1, 0, %p678;
	add.s64 	%rd1418, %rd1416, %rd1417;
	mul.hi.u32 	%r3940, %r3938, -1131474031;
	shr.u32 	%r3941, %r3940, 15;
	mul.lo.s32 	%r3942, %r3941, 44488;
	sub.s32 	%r3943, %r3938, %r3942;
	mul.lo.s32 	%r3944, %r3943, 48271;
	mul.lo.s32 	%r3945, %r3941, 3399;
	setp.lt.u32 	%p679, %r3944, %r3945;
	xor.b32  	%r3946, %r3945, 2147483647;
	neg.s32 	%r3947, %r3945;
	selp.b32 	%r3948, %r3946, %r3947, %p679;
	add.s32 	%r3949, %r3948, %r3944;
	add.s32 	%r3950, %r3949, -1;
	cvt.rn.f64.u32 	%fd937, %r3950;
	div.rn.f64 	%fd938, %fd937, 0d41DFFFFFFF800000;
	mul.hi.u32 	%r3951, %r3949, -1131474031;
	shr.u32 	%r3952, %r3951, 15;
	mul.lo.s32 	%r3953, %r3952, 44488;
	sub.s32 	%r3954, %r3949, %r3953;
	mul.lo.s32 	%r3955, %r3954, 48271;
	mul.lo.s32 	%r3956, %r3952, 3399;
	setp.lt.u32 	%p680, %r3955, %r3956;
	xor.b32  	%r3957, %r3956, 2147483647;
	neg.s32 	%r3958, %r3956;
	selp.b32 	%r3959, %r3957, %r3958, %p680;
	add.s32 	%r3960, %r3959, %r3955;
	add.s32 	%r3961, %r3960, -1;
	cvt.rn.f64.u32 	%fd939, %r3961;
	div.rn.f64 	%fd940, %fd939, 0d41DFFFFFFF800000;
	mul.f64 	%fd941, %fd940, %fd940;
	fma.rn.f64 	%fd942, %fd938, %fd938, %fd941;
	setp.le.f64 	%p681, %fd942, 0d3FF0000000000000;
	selp.u64 	%rd1419, 1, 0, %p681;
	add.s64 	%rd1420, %rd1418, %rd1419;
	mul.hi.u32 	%r3962, %r3960, -1131474031;
	shr.u32 	%r3963, %r3962, 15;
	mul.lo.s32 	%r3964, %r3963, 44488;
	sub.s32 	%r3965, %r3960, %r3964;
	mul.lo.s32 	%r3966, %r3965, 48271;
	mul.lo.s32 	%r3967, %r3963, 3399;
	setp.lt.u32 	%p682, %r3966, %r3967;
	xor.b32  	%r3968, %r3967, 2147483647;
	neg.s32 	%r3969, %r3967;
	selp.b32 	%r3970, %r3968, %r3969, %p682;
	add.s32 	%r3971, %r3970, %r3966;
	add.s32 	%r3972, %r3971, -1;
	cvt.rn.f64.u32 	%fd943, %r3972;
	div.rn.f64 	%fd944, %fd943, 0d41DFFFFFFF800000;
	mul.hi.u32 	%r3973, %r3971, -1131474031;
	shr.u32 	%r3974, %r3973, 15;
	mul.lo.s32 	%r3975, %r3974, 44488;
	sub.s32 	%r3976, %r3971, %r3975;
	mul.lo.s32 	%r3977, %r3976, 48271;
	mul.lo.s32 	%r3978, %r3974, 3399;
	setp.lt.u32 	%p683, %r3977, %r3978;
	xor.b32  	%r3979, %r3978, 2147483647;
	neg.s32 	%r3980, %r3978;
	selp.b32 	%r3981, %r3979, %r3980, %p683;
	add.s32 	%r6171, %r3981, %r3977;
	add.s32 	%r3982, %r6171, -1;
	cvt.rn.f64.u32 	%fd945, %r3982;
	div.rn.f64 	%fd946, %fd945, 0d41DFFFFFFF800000;
	mul.f64 	%fd947, %fd946, %fd946;
	fma.rn.f64 	%fd948, %fd944, %fd944, %fd947;
	setp.le.f64 	%p684, %fd948, 0d3FF0000000000000;
	selp.u64 	%rd1421, 1, 0, %p684;
	add.s64 	%rd2075, %rd1420, %rd1421;
	add.s32 	%r6170, %r6170, 4;
	setp.ne.s32 	%p685, %r6170, %r224;
	@%p685 bra 	$L__BB5_318;
$L__BB5_319:
	@%p626 bra 	$L__BB5_323;
	setp.eq.s32 	%p687, %r223, 1;
	mul.hi.u32 	%r3983, %r6171, -1131474031;
	shr.u32 	%r3984, %r3983, 15;
	mul.lo.s32 	%r3985, %r3984, 44488;
	sub.s32 	%r3986, %r6171, %r3985;
	mul.lo.s32 	%r3987, %r3986, 48271;
	mul.lo.s32 	%r3988, %r3984, 3399;
	setp.lt.u32 	%p688, %r3987, %r3988;
	xor.b32  	%r3989, %r3988, 2147483647;
	neg.s32 	%r3990, %r3988;
	selp.b32 	%r3991, %r3989, %r3990, %p688;
	add.s32 	%r3992, %r3991, %r3987;
	add.s32 	%r3993, %r3992, -1;
	cvt.rn.f64.u32 	%fd949, %r3993;
	div.rn.f64 	%fd950, %fd949, 0d41DFFFFFFF800000;
	mul.hi.u32 	%r3994, %r3992, -1131474031;
	shr.u32 	%r3995, %r3994, 15;
	mul.lo.s32 	%r3996, %r3995, 44488;
	sub.s32 	%r3997, %r3992, %r3996;
	mul.lo.s32 	%r3998, %r3997, 48271;
	mul.lo.s32 	%r3999, %r3995, 3399;
	setp.lt.u32 	%p689, %r3998, %r3999;
	xor.b32  	%r4000, %r3999, 2147483647;
	neg.s32 	%r4001, %r3999;
	selp.b32 	%r4002, %r4000, %r4001, %p689;
	add.s32 	%r296, %r4002, %r3998;
	add.s32 	%r4003, %r296, -1;
	cvt.rn.f64.u32 	%fd951, %r4003;
	div.rn.f64 	%fd952, %fd951, 0d41DFFFFFFF800000;
	mul.f64 	%fd953, %fd952, %fd952;
	fma.rn.f64 	%fd954, %fd950, %fd950, %fd953;
	setp.le.f64 	%p690, %fd954, 0d3FF0000000000000;
	selp.u64 	%rd1422, 1, 0, %p690;
	add.s64 	%rd2075, %rd2075, %rd1422;
	@%p687 bra 	$L__BB5_323;
	setp.eq.s32 	%p691, %r223, 2;
	mul.hi.u32 	%r4004, %r296, -1131474031;
	shr.u32 	%r4005, %r4004, 15;
	mul.lo.s32 	%r4006, %r4005, 44488;
	sub.s32 	%r4007, %r296, %r4006;
	mul.lo.s32 	%r4008, %r4007, 48271;
	mul.lo.s32 	%r4009, %r4005, 3399;
	setp.lt.u32 	%p692, %r4008, %r4009;
	xor.b32  	%r4010, %r4009, 2147483647;
	neg.s32 	%r4011, %r4009;
	selp.b32 	%r4012, %r4010, %r4011, %p692;
	add.s32 	%r4013, %r4012, %r4008;
	add.s32 	%r4014, %r4013, -1;
	cvt.rn.f64.u32 	%fd955, %r4014;
	div.rn.f64 	%fd956, %fd955, 0d41DFFFFFFF800000;
	mul.hi.u32 	%r4015, %r4013, -1131474031;
	shr.u32 	%r4016, %r4015, 15;
	mul.lo.s32 	%r4017, %r4016, 44488;
	sub.s32 	%r4018, %r4013, %r4017;
	mul.lo.s32 	%r4019, %r4018, 48271;
	mul.lo.s32 	%r4020, %r4016, 3399;
	setp.lt.u32 	%p693, %r4019, %r4020;
	xor.b32  	%r4021, %r4020, 2147483647;
	neg.s32 	%r4022, %r4020;
	selp.b32 	%r4023, %r4021, %r4022, %p693;
	add.s32 	%r297, %r4023, %r4019;
	add.s32 	%r4024, %r297, -1;
	cvt.rn.f64.u32 	%fd957, %r4024;
	div.rn.f64 	%fd958, %fd957, 0d41DFFFFFFF800000;
	mul.f64 	%fd959, %fd958, %fd958;
	fma.rn.f64 	%fd960, %fd956, %fd956, %fd959;
	setp.le.f64 	%p694, %fd960, 0d3FF0000000000000;
	selp.u64 	%rd1423, 1, 0, %p694;
	add.s64 	%rd2075, %rd2075, %rd1423;
	@%p691 bra 	$L__BB5_323;
	mul.hi.u32 	%r4025, %r297, -1131474031;
	shr.u32 	%r4026, %r4025, 15;
	mul.lo.s32 	%r4027, %r4026, 44488;
	sub.s32 	%r4028, %r297, %r4027;
	mul.lo.s32 	%r4029, %r4028, 48271;
	mul.lo.s32 	%r4030, %r4026, 3399;
	setp.lt.u32 	%p695, %r4029, %r4030;
	xor.b32  	%r4031, %r4030, 2147483647;
	neg.s32 	%r4032, %r4030;
	selp.b32 	%r4033, %r4031, %r4032, %p695;
	add.s32 	%r4034, %r4033, %r4029;
	add.s32 	%r4035, %r4034, -1;
	cvt.rn.f64.u32 	%fd961, %r4035;
	div.rn.f64 	%fd962, %fd961, 0d41DFFFFFFF800000;
	mul.hi.u32 	%r4036, %r4034, -1131474031;
	shr.u32 	%r4037, %r4036, 15;
	mul.lo.s32 	%r4038, %r4037, 44488;
	sub.s32 	%r4039, %r4034, %r4038;
	mul.lo.s32 	%r4040, %r4039, 48271;
	mul.lo.s32 	%r4041, %r4037, 3399;
	setp.lt.u32 	%p696, %r4040, %r4041;
	xor.b32  	%r4042, %r4041, 2147483647;
	neg.s32 	%r4043, %r4041;
	selp.b32 	%r4044, %r4042, %r4043, %p696;
	add.s32 	%r4045, %r4044, %r4040;
	add.s32 	%r4046, %r4045, -1;
	cvt.rn.f64.u32 	%fd963, %r4046;
	div.rn.f64 	%fd964, %fd963, 0d41DFFFFFFF800000;
	mul.f64 	%fd965, %fd964, %fd964;
	fma.rn.f64 	%fd966, %fd962, %fd962, %fd965;
	setp.le.f64 	%p697, %fd966, 0d3FF0000000000000;
	selp.u64 	%rd1424, 1, 0, %p697;
	add.s64 	%rd2075, %rd2075, %rd1424;
$L__BB5_323:
	cvt.u32.u64 	%r298, %rd2075;
	add.s32 	%r299, %r289, %r236;
	setp.eq.s32 	%p698, %r299, 0;
	mov.b64 	%rd2079, 1;
	@%p698 bra 	$L__BB5_328;
	cvt.s64.s32 	%rd2077, %r299;
	mov.b64 	%rd2078, 48271;
	mov.b64 	%rd2079, 1;
$L__BB5_325:
	and.b64  	%rd1428, %rd2077, 1;
	setp.eq.b64 	%p699, %rd1428, 1;
	not.pred 	%p700, %p699;
	@%p700 bra 	$L__BB5_327;
	mul.lo.s64 	%rd1429, %rd2079, %rd2078;
	mul.hi.u64 	%rd1430, %rd1429, 8589934597;
	sub.s64 	%rd1431, %rd1429, %rd1430;
	shr.u64 	%rd1432, %rd1431, 1;
	add.s64 	%rd1433, %rd1432, %rd1430;
	shr.u64 	%rd1434, %rd1433, 30;
	mul.lo.s64 	%rd1435, %rd1434, 2147483647;
	sub.s64 	%rd2079, %rd1429, %rd1435;
$L__BB5_327:
	shr.u64 	%rd440, %rd2077, 1;
	mul.lo.s64 	%rd1436, %rd2078, %rd2078;
	mul.hi.u64 	%rd1437, %rd1436, -9223372032559808509;
	shr.u64 	%rd1438, %rd1437, 30;
	mul.lo.s64 	%rd1439, %rd1438, 2147483647;
	sub.s64 	%rd2078, %rd1436, %rd1439;
	setp.gt.u64 	%p701, %rd2077, 1;
	mov.u64 	%rd2077, %rd440;
	@%p701 bra 	$L__BB5_325;
$L__BB5_328:
	mul.lo.s64 	%rd1442, %rd2079, %rd38;
	mul.hi.u64 	%rd1443, %rd1442, 8589934597;
	sub.s64 	%rd1444, %rd1442, %rd1443;
	shr.u64 	%rd1445, %rd1444, 1;
	add.s64 	%rd1446, %rd1445, %rd1443;
	shr.u64 	%rd1447, %rd1446, 30;
	cvt.u32.u64 	%r4047, %rd1447;
	mov.b64 	%rd1448, 2147483647;
	cvt.u32.u64 	%r4048, %rd1448;
	mul.lo.s32 	%r4049, %r4047, %r4048;
	cvt.u32.u64 	%r4050, %rd1442;
	sub.s32 	%r6174, %r4050, %r4049;
	mov.b64 	%rd2084, 0;
	@%p612 bra 	$L__BB5_331;
	mov.b32 	%r6173, 0;
	mov.b64 	%rd2084, 0;
$L__BB5_330:
	mul.hi.u32 	%r4052, %r6174, -1131474031;
	shr.u32 	%r4053, %r4052, 15;
	mul.lo.s32 	%r4054, %r4053, 44488;
	sub.s32 	%r4055, %r6174, %r4054;
	mul.lo.s32 	%r4056, %r4055, 48271;
	mul.lo.s32 	%r4057, %r4053, 3399;
	setp.lt.u32 	%p703, %r4056, %r4057;
	xor.b32  	%r4058, %r4057, 2147483647;
	neg.s32 	%r4059, %r4057;
	selp.b32 	%r4060, %r4058, %r4059, %p703;
	add.s32 	%r4061, %r4060, %r4056;
	add.s32 	%r4062, %r4061, -1;
	cvt.rn.f64.u32 	%fd967, %r4062;
	div.rn.f64 	%fd968, %fd967, 0d41DFFFFFFF800000;
	mul.hi.u32 	%r4063, %r4061, -1131474031;
	shr.u32 	%r4064, %r4063, 15;
	mul.lo.s32 	%r4065, %r4064, 44488;
	sub.s32 	%r4066, %r4061, %r4065;
	mul.lo.s32 	%r4067, %r4066, 48271;
	mul.lo.s32 	%r4068, %r4064, 3399;
	setp.lt.u32 	%p704, %r4067, %r4068;
	xor.b32  	%r4069, %r4068, 2147483647;
	neg.s32 	%r4070, %r4068;
	selp.b32 	%r4071, %r4069, %r4070, %p704;
	add.s32 	%r4072, %r4071, %r4067;
	add.s32 	%r4073, %r4072, -1;
	cvt.rn.f64.u32 	%fd969, %r4073;
	div.rn.f64 	%fd970, %fd969, 0d41DFFFFFFF800000;
	mul.f64 	%fd971, %fd970, %fd970;
	fma.rn.f64 	%fd972, %fd968, %fd968, %fd971;
	setp.le.f64 	%p705, %fd972, 0d3FF0000000000000;
	selp.u64 	%rd1450, 1, 0, %p705;
	add.s64 	%rd1451, %rd2084, %rd1450;
	mul.hi.u32 	%r4074, %r4072, -1131474031;
	shr.u32 	%r4075, %r4074, 15;
	mul.lo.s32 	%r4076, %r4075, 44488;
	sub.s32 	%r4077, %r4072, %r4076;
	mul.lo.s32 	%r4078, %r4077, 48271;
	mul.lo.s32 	%r4079, %r4075, 3399;
	setp.lt.u32 	%p706, %r4078, %r4079;
	xor.b32  	%r4080, %r4079, 2147483647;
	neg.s32 	%r4081, %r4079;
	selp.b32 	%r4082, %r4080, %r4081, %p706;
	add.s32 	%r4083, %r4082, %r4078;
	add.s32 	%r4084, %r4083, -1;
	cvt.rn.f64.u32 	%fd973, %r4084;
	div.rn.f64 	%fd974, %fd973, 0d41DFFFFFFF800000;
	mul.hi.u32 	%r4085, %r4083, -1131474031;
	shr.u32 	%r4086, %r4085, 15;
	mul.lo.s32 	%r4087, %r4086, 44488;
	sub.s32 	%r4088, %r4083, %r4087;
	mul.lo.s32 	%r4089, %r4088, 48271;
	mul.lo.s32 	%r4090, %r4086, 3399;
	setp.lt.u32 	%p707, %r4089, %r4090;
	xor.b32  	%r4091, %r4090, 2147483647;
	neg.s32 	%r4092, %r4090;
	selp.b32 	%r4093, %r4091, %r4092, %p707;
	add.s32 	%r4094, %r4093, %r4089;
	add.s32 	%r4095, %r4094, -1;
	cvt.rn.f64.u32 	%fd975, %r4095;
	div.rn.f64 	%fd976, %fd975, 0d41DFFFFFFF800000;
	mul.f64 	%fd977, %fd976, %fd976;
	fma.rn.f64 	%fd978, %fd974, %fd974, %fd977;
	setp.le.f64 	%p708, %fd978, 0d3FF0000000000000;
	selp.u64 	%rd1452, 1, 0, %p708;
	add.s64 	%rd1453, %rd1451, %rd1452;
	mul.hi.u32 	%r4096, %r4094, -1131474031;
	shr.u32 	%r4097, %r4096, 15;
	mul.lo.s32 	%r4098, %r4097, 44488;
	sub.s32 	%r4099, %r4094, %r4098;
	mul.lo.s32 	%r4100, %r4099, 48271;
	mul.lo.s32 	%r4101, %r4097, 3399;
	setp.lt.u32 	%p709, %r4100, %r4101;
	xor.b32  	%r4102, %r4101, 2147483647;
	neg.s32 	%r4103, %r4101;
	selp.b32 	%r4104, %r4102, %r4103, %p709;
	add.s32 	%r4105, %r4104, %r4100;
	add.s32 	%r4106, %r4105, -1;
	cvt.rn.f64.u32 	%fd979, %r4106;
	div.rn.f64 	%fd980, %fd979, 0d41DFFFFFFF800000;
	mul.hi.u32 	%r4107, %r4105, -1131474031;
	shr.u32 	%r4108, %r4107, 15;
	mul.lo.s32 	%r4109, %r4108, 44488;
	sub.s32 	%r4110, %r4105, %r4109;
	mul.lo.s32 	%r4111, %r4110, 48271;
	mul.lo.s32 	%r4112, %r4108, 3399;
	setp.lt.u32 	%p710, %r4111, %r4112;
	xor.b32  	%r4113, %r4112, 2147483647;
	neg.s32 	%r4114, %r4112;
	selp.b32 	%r4115, %r4113, %r4114, %p710;
	add.s32 	%r4116, %r4115, %r4111;
	add.s32 	%r4117, %r4116, -1;
	cvt.rn.f64.u32 	%fd981, %r4117;
	div.rn.f64 	%fd982, %fd981, 0d41DFFFFFFF800000;
	mul.f64 	%fd983, %fd982, %fd982;
	fma.rn.f64 	%fd984, %fd980, %fd980, %fd983;
	setp.le.f64 	%p711, %fd984, 0d3FF0000000000000;
	selp.u64 	%rd1454, 1, 0, %p711;
	add.s64 	%rd1455, %rd1453, %rd1454;
	mul.hi.u32 	%r4118, %r4116, -1131474031;
	shr.u32 	%r4119, %r4118, 15;
	mul.lo.s32 	%r4120, %r4119, 44488;
	sub.s32 	%r4121, %r4116, %r4120;
	mul.lo.s32 	%r4122, %r4121, 48271;
	mul.lo.s32 	%r4123, %r4119, 3399;
	setp.lt.u32 	%p712, %r4122, %r4123;
	xor.b32  	%r4124, %r4123, 2147483647;
	neg.s32 	%r4125, %r4123;
	selp.b32 	%r4126, %r4124, %r4125, %p712;
	add.s32 	%r4127, %r4126, %r4122;
	add.s32 	%r4128, %r4127, -1;
	cvt.rn.f64.u32 	%fd985, %r4128;
	div.rn.f64 	%fd986, %fd985, 0d41DFFFFFFF800000;
	mul.hi.u32 	%r4129, %r4127, -1131474031;
	shr.u32 	%r4130, %r4129, 15;
	mul.lo.s32 	%r4131, %r4130, 44488;
	sub.s32 	%r4132, %r4127, %r4131;
	mul.lo.s32 	%r4133, %r4132, 48271;
	mul.lo.s32 	%r4134, %r4130, 3399;
	setp.lt.u32 	%p713, %r4133, %r4134;
	xor.b32  	%r4135, %r4134, 2147483647;
	neg.s32 	%r4136, %r4134;
	selp.b32 	%r4137, %r4135, %r4136, %p713;
	add.s32 	%r6174, %r4137, %r4133;
	add.s32 	%r4138, %r6174, -1;
	cvt.rn.f64.u32 	%fd987, %r4138;
	div.rn.f64 	%fd988, %fd987, 0d41DFFFFFFF800000;
	mul.f64 	%fd989, %fd988, %fd988;
	fma.rn.f64 	%fd990, %fd986, %fd986, %fd989;
	setp.le.f64 	%p714, %fd990, 0d3FF0000000000000;
	selp.u64 	%rd1456, 1, 0, %p714;
	add.s64 	%rd2084, %rd1455, %rd1456;
	add.s32 	%r6173, %r6173, 4;
	setp.ne.s32 	%p715, %r6173, %r224;
	@%p715 bra 	$L__BB5_330;
$L__BB5_331:
	@%p626 bra 	$L__BB5_335;
	setp.eq.s32 	%p717, %r223, 1;
	mul.hi.u32 	%r4139, %r6174, -1131474031;
	shr.u32 	%r4140, %r4139, 15;
	mul.lo.s32 	%r4141, %r4140, 44488;
	sub.s32 	%r4142, %r6174, %r4141;
	mul.lo.s32 	%r4143, %r4142, 48271;
	mul.lo.s32 	%r4144, %r4140, 3399;
	setp.lt.u32 	%p718, %r4143, %r4144;
	xor.b32  	%r4145, %r4144, 2147483647;
	neg.s32 	%r4146, %r4144;
	selp.b32 	%r4147, %r4145, %r4146, %p718;
	add.s32 	%r4148, %r4147, %r4143;
	add.s32 	%r4149, %r4148, -1;
	cvt.rn.f64.u32 	%fd991, %r4149;
	div.rn.f64 	%fd992, %fd991, 0d41DFFFFFFF800000;
	mul.hi.u32 	%r4150, %r4148, -1131474031;
	shr.u32 	%r4151, %r4150, 15;
	mul.lo.s32 	%r4152, %r4151, 44488;
	sub.s32 	%r4153, %r4148, %r4152;
	mul.lo.s32 	%r4154, %r4153, 48271;
	mul.lo.s32 	%r4155, %r4151, 3399;
	setp.lt.u32 	%p719, %r4154, %r4155;
	xor.b32  	%r4156, %r4155, 2147483647;
	neg.s32 	%r4157, %r4155;
	selp.b32 	%r4158, %r4156, %r4157, %p719;
	add.s32 	%r306, %r4158, %r4154;
	add.s32 	%r4159, %r306, -1;
	cvt.rn.f64.u32 	%fd993, %r4159;
	div.rn.f64 	%fd994, %fd993, 0d41DFFFFFFF800000;
	mul.f64 	%fd995, %fd994, %fd994;
	fma.rn.f64 	%fd996, %fd992, %fd992, %fd995;
	setp.le.f64 	%p720, %fd996, 0d3FF0000000000000;
	selp.u64 	%rd1457, 1, 0, %p720;
	add.s64 	%rd2084, %rd2084, %rd1457;
	@%p717 bra 	$L__BB5_335;
	setp.eq.s32 	%p721, %r223, 2;
	mul.hi.u32 	%r4160, %r306, -1131474031;
	shr.u32 	%r4161, %r4160, 15;
	mul.lo.s32 	%r4162, %r4161, 44488;
	sub.s32 	%r4163, %r306, %r4162;
	mul.lo.s32 	%r4164, %r4163, 48271;
	mul.lo.s32 	%r4165, %r4161, 3399;
	setp.lt.u32 	%p722, %r4164, %r4165;
	xor.b32  	%r4166, %r4165, 2147483647;
	neg.s32 	%r4167, %r4165;
	selp.b32 	%r4168, %r4166, %r4167, %p722;
	add.s32 	%r4169, %r4168, %r4164;
	add.s32 	%r4170, %r4169, -1;
	cvt.rn.f64.u32 	%fd997, %r4170;
	div.rn.f64 	%fd998, %fd997, 0d41DFFFFFFF800000;
	mul.hi.u32 	%r4171, %r4169, -1131474031;
	shr.u32 	%r4172, %r4171, 15;
	mul.lo.s32 	%r4173, %r4172, 44488;
	sub.s32 	%r4174, %r4169, %r4173;
	mul.lo.s32 	%r4175, %r4174, 48271;
	mul.lo.s32 	%r4176, %r4172, 3399;
	setp.lt.u32 	%p723, %r4175, %r4176;
	xor.b32  	%r4177, %r4176, 2147483647;
	neg.s32 	%r4178, %r4176;
	selp.b32 	%r4179, %r4177, %r4178, %p723;
	add.s32 	%r307, %r4179, %r4175;
	add.s32 	%r4180, %r307, -1;
	cvt.rn.f64.u32 	%fd999, %r4180;
	div.rn.f64 	%fd1000, %fd999, 0d41DFFFFFFF800000;
	mul.f64 	%fd1001, %fd1000, %fd1000;
	fma.rn.f64 	%fd1002, %fd998, %fd998, %fd1001;
	setp.le.f64 	%p724, %fd1002, 0d3FF0000000000000;
	selp.u64 	%rd1458, 1, 0, %p724;
	add.s64 	%rd2084, %rd2084, %rd1458;
	@%p721 bra 	$L__BB5_335;
	mul.hi.u32 	%r4181, %r307, -1131474031;
	shr.u32 	%r4182, %r4181, 15;
	mul.lo.s32 	%r4183, %r4182, 44488;
	sub.s32 	%r4184, %r307, %r4183;
	mul.lo.s32 	%r4185, %r4184, 48271;
	mul.lo.s32 	%r4186, %r4182, 3399;
	setp.lt.u32 	%p725, %r4185, %r4186;
	xor.b32  	%r4187, %r4186, 2147483647;
	neg.s32 	%r4188, %r4186;
	selp.b32 	%r4189, %r4187, %r4188, %p725;
	add.s32 	%r4190, %r4189, %r4185;
	add.s32 	%r4191, %r4190, -1;
	cvt.rn.f64.u32 	%fd1003, %r4191;
	div.rn.f64 	%fd1004, %fd1003, 0d41DFFFFFFF800000;
	mul.hi.u32 	%r4192, %r4190, -1131474031;
	shr.u32 	%r4193, %r4192, 15;
	mul.lo.s32 	%r4194, %r4193, 44488;
	sub.s32 	%r4195, %r4190, %r4194;
	mul.lo.s32 	%r4196, %r4195, 48271;
	mul.lo.s32 	%r4197, %r4193, 3399;
	setp.lt.u32 	%p726, %r4196, %r4197;
	xor.b32  	%r4198, %r4197, 2147483647;
	neg.s32 	%r4199, %r4197;
	selp.b32 	%r4200, %r4198, %r4199, %p726;
	add.s32 	%r4201, %r4200, %r4196;
	add.s32 	%r4202, %r4201, -1;
	cvt.rn.f64.u32 	%fd1005, %r4202;
	div.rn.f64 	%fd1006, %fd1005, 0d41DFFFFFFF800000;
	mul.f64 	%fd1007, %fd1006, %fd1006;
	fma.rn.f64 	%fd1008, %fd1004, %fd1004, %fd1007;
	setp.le.f64 	%p727, %fd1008, 0d3FF0000000000000;
	selp.u64 	%rd1459, 1, 0, %p727;
	add.s64 	%rd2084, %rd2084, %rd1459;
$L__BB5_335:
	cvt.u32.u64 	%r308, %rd2084;
	shl.b32 	%r4203, %r3, 12;
	add.s32 	%r309, %r4203, %r226;
	setp.eq.s32 	%p728, %r309, 0;
	mov.b64 	%rd2088, 1;
	@%p728 bra 	$L__BB5_340;
	cvt.s64.s32 	%rd2086, %r309;
	mov.b64 	%rd2087, 48271;
	mov.b64 	%rd2088, 1;
$L__BB5_337:
	and.b64  	%rd1463, %rd2086, 1;
	setp.eq.b64 	%p729, %rd1463, 1;
	not.pred 	%p730, %p729;
	@%p730 bra 	$L__BB5_339;
	mul.lo.s64 	%rd1464, %rd2088, %rd2087;
	mul.hi.u64 	%rd1465, %rd1464, 8589934597;
	sub.s64 	%rd1466, %rd1464, %rd1465;
	shr.u64 	%rd1467, %rd1466, 1;
	add.s64 	%rd1468, %rd1467, %rd1465;
	shr.u64 	%rd1469, %rd1468, 30;
	mul.lo.s64 	%rd1470, %rd1469, 2147483647;
	sub.s64 	%rd2088, %rd1464, %rd1470;
$L__BB5_339:
	shr.u64 	%rd457, %rd2086, 1;
	mul.lo.s64 	%rd1471, %rd2087, %rd2087;
	mul.hi.u64 	%rd1472, %rd1471, -9223372032559808509;
	shr.u64 	%rd1473, %rd1472, 30;
	mul.lo.s64 	%rd1474, %rd1473, 2147483647;
	sub.s64 	%rd2087, %rd1471, %rd1474;
	setp.gt.u64 	%p731, %rd2086, 1;
	mov.u64 	%rd2086, %rd457;
	@%p731 bra 	$L__BB5_337;
$L__BB5_340:
	mul.lo.s64 	%rd1477, %rd2088, %rd38;
	mul.hi.u64 	%rd1478, %rd1477, 8589934597;
	sub.s64 	%rd1479, %rd1477, %rd1478;
	shr.u64 	%rd1480, %rd1479, 1;
	add.s64 	%rd1481, %rd1480, %rd1478;
	shr.u64 	%rd1482, %rd1481, 30;
	cvt.u32.u64 	%r4204, %rd1482;
	mov.b64 	%rd1483, 2147483647;
	cvt.u32.u64 	%r4205, %rd1483;
	mul.lo.s32 	%r4206, %r4204, %r4205;
	cvt.u32.u64 	%r4207, %rd1477;
	sub.s32 	%r6177, %r4207, %r4206;
	mov.b64 	%rd2093, 0;
	@%p612 bra 	$L__BB5_343;
	mov.b32 	%r6176, 0;
	mov.b64 	%rd2093, 0;
$L__BB5_342:
	mul.hi.u32 	%r4209, %r6177, -1131474031;
	shr.u32 	%r4210, %r4209, 15;
	mul.lo.s32 	%r4211, %r4210, 44488;
	sub.s32 	%r4212, %r6177, %r4211;
	mul.lo.s32 	%r4213, %r4212, 48271;
	mul.lo.s32 	%r4214, %r4210, 3399;
	setp.lt.u32 	%p733, %r4213, %r4214;
	xor.b32  	%r4215, %r4214, 2147483647;
	neg.s32 	%r4216, %r4214;
	selp.b32 	%r4217, %r4215, %r4216, %p733;
	add.s32 	%r4218, %r4217, %r4213;
	add.s32 	%r4219, %r4218, -1;
	cvt.rn.f64.u32 	%fd1009, %r4219;
	div.rn.f64 	%fd1010, %fd1009, 0d41DFFFFFFF800000;
	mul.hi.u32 	%r4220, %r4218, -1131474031;
	shr.u32 	%r4221, %r4220, 15;
	mul.lo.s32 	%r4222, %r4221, 44488;
	sub.s32 	%r4223, %r4218, %r4222;
	mul.lo.s32 	%r4224, %r4223, 48271;
	mul.lo.s32 	%r4225, %r4221, 3399;
	setp.lt.u32 	%p734, %r4224, %r4225;
	xor.b32  	%r4226, %r4225, 2147483647;
	neg.s32 	%r4227, %r4225;
	selp.b32 	%r4228, %r4226, %r4227, %p734;
	add.s32 	%r4229, %r4228, %r4224;
	add.s32 	%r4230, %r4229, -1;
	cvt.rn.f64.u32 	%fd1011, %r4230;
	div.rn.f64 	%fd1012, %fd1011, 0d41DFFFFFFF800000;
	mul.f64 	%fd1013, %fd1012, %fd1012;
	fma.rn.f64 	%fd1014, %fd1010, %fd1010, %fd1013;
	setp.le.f64 	%p735, %fd1014, 0d3FF0000000000000;
	selp.u64 	%rd1485, 1, 0, %p735;
	add.s64 	%rd1486, %rd2093, %rd1485;
	mul.hi.u32 	%r4231, %r4229, -1131474031;
	shr.u32 	%r4232, %r4231, 15;
	mul.lo.s32 	%r4233, %r4232, 44488;
	sub.s32 	%r4234, %r4229, %r4233;
	mul.lo.s32 	%r4235, %r4234, 48271;
	mul.lo.s32 	%r4236, %r4232, 3399;
	setp.lt.u32 	%p736, %r4235, %r4236;
	xor.b32  	%r4237, %r4236, 2147483647;
	neg.s32 	%r4238, %r4236;
	selp.b32 	%r4239, %r4237, %r4238, %p736;
	add.s32 	%r4240, %r4239, %r4235;
	add.s32 	%r4241, %r4240, -1;
	cvt.rn.f64.u32 	%fd1015, %r4241;
	div.rn.f64 	%fd1016, %fd1015, 0d41DFFFFFFF800000;
	mul.hi.u32 	%r4242, %r4240, -1131474031;
	shr.u32 	%r4243, %r4242, 15;
	mul.lo.s32 	%r4244, %r4243, 44488;
	sub.s32 	%r4245, %r4240, %r4244;
	mul.lo.s32 	%r4246, %r4245, 48271;
	mul.lo.s32 	%r4247, %r4243, 3399;
	setp.lt.u32 	%p737, %r4246, %r4247;
	xor.b32  	%r4248, %r4247, 2147483647;
	neg.s32 	%r4249, %r4247;
	selp.b32 	%r4250, %r4248, %r4249, %p737;
	add.s32 	%r4251, %r4250, %r4246;
	add.s32 	%r4252, %r4251, -1;
	cvt.rn.f64.u32 	%fd1017, %r4252;
	div.rn.f64 	%fd1018, %fd1017, 0d41DFFFFFFF800000;
	mul.f64 	%fd1019, %fd1018, %fd1018;
	fma.rn.f64 	%fd1020, %fd1016, %fd1016, %fd1019;
	setp.le.f64 	%p738, %fd1020, 0d3FF0000000000000;
	selp.u64 	%rd1487, 1, 0, %p738;
	add.s64 	%rd1488, %rd1486, %rd1487;
	mul.hi.u32 	%r4253, %r4251, -1131474031;
	shr.u32 	%r4254, %r4253, 15;
	mul.lo.s32 	%r4255, %r4254, 44488;
	sub.s32 	%r4256, %r4251, %r4255;
	mul.lo.s32 	%r4257, %r4256, 48271;
	mul.lo.s32 	%r4258, %r4254, 3399;
	setp.lt.u32 	%p739, %r4257, %r4258;
	xor.b32  	%r4259, %r4258, 2147483647;
	neg.s32 	%r4260, %r4258;
	selp.b32 	%r4261, %r4259, %r4260, %p739;
	add.s32 	%r4262, %r4261, %r4257;
	add.s32 	%r4263, %r4262, -1;
	cvt.rn.f64.u32 	%fd1021, %r4263;
	div.rn.f64 	%fd1022, %fd1021, 0d41DFFFFFFF800000;
	mul.hi.u32 	%r4264, %r4262, -1131474031;
	shr.u32 	%r4265, %r4264, 15;
	mul.lo.s32 	%r4266, %r4265, 44488;
	sub.s32 	%r4267, %r4262, %r4266;
	mul.lo.s32 	%r4268, %r4267, 48271;
	mul.lo.s32 	%r4269, %r4265, 3399;
	setp.lt.u32 	%p740, %r4268, %r4269;
	xor.b32  	%r4270, %r4269, 2147483647;
	neg.s32 	%r4271, %r4269;
	selp.b32 	%r4272, %r4270, %r4271, %p740;
	add.s32 	%r4273, %r4272, %r4268;
	add.s32 	%r4274, %r4273, -1;
	cvt.rn.f64.u32 	%fd1023, %r4274;
	div.rn.f64 	%fd1024, %fd1023, 0d41DFFFFFFF800000;
	mul.f64 	%fd1025, %fd1024, %fd1024;
	fma.rn.f64 	%fd1026, %fd1022, %fd1022, %fd1025;
	setp.le.f64 	%p741, %fd1026, 0d3FF0000000000000;
	selp.u64 	%rd1489, 1, 0, %p741;
	add.s64 	%rd1490, %rd1488, %rd1489;
	mul.hi.u32 	%r4275, %r4273, -1131474031;
	shr.u32 	%r4276, %r4275, 15;
	mul.lo.s32 	%r4277, %r4276, 44488;
	sub.s32 	%r4278, %r4273, %r4277;
	mul.lo.s32 	%r4279, %r4278, 48271;
	mul.lo.s32 	%r4280, %r4276, 3399;
	setp.lt.u32 	%p742, %r4279, %r4280;
	xor.b32  	%r4281, %r4280, 2147483647;
	neg.s32 	%r4282, %r4280;
	selp.b32 	%r4283, %r4281, %r4282, %p742;
	add.s32 	%r4284, %r4283, %r4279;
	add.s32 	%r4285, %r4284, -1;
	cvt.rn.f64.u32 	%fd1027, %r4285;
	div.rn.f64 	%fd1028, %fd1027, 0d41DFFFFFFF800000;
	mul.hi.u32 	%r4286, %r4284, -1131474031;
	shr.u32 	%r4287, %r4286, 15;
	mul.lo.s32 	%r4288, %r4287, 44488;
	sub.s32 	%r4289, %r4284, %r4288;
	mul.lo.s32 	%r4290, %r4289, 48271;
	mul.lo.s32 	%r4291, %r4287, 3399;
	setp.lt.u32 	%p743, %r4290, %r4291;
	xor.b32  	%r4292, %r4291, 2147483647;
	neg.s32 	%r4293, %r4291;
	selp.b32 	%r4294, %r4292, %r4293, %p743;
	add.s32 	%r6177, %r4294, %r4290;
	add.s32 	%r4295, %r6177, -1;
	cvt.rn.f64.u32 	%fd1029, %r4295;
	div.rn.f64 	%fd1030, %fd1029, 0d41DFFFFFFF800000;
	mul.f64 	%fd1031, %fd1030, %fd1030;
	fma.rn.f64 	%fd1032, %fd1028, %fd1028, %fd1031;
	setp.le.f64 	%p744, %fd1032, 0d3FF0000000000000;
	selp.u64 	%rd1491, 1, 0, %p744;
	add.s64 	%rd2093, %rd1490, %rd1491;
	add.s32 	%r6176, %r6176, 4;
	setp.ne.s32 	%p745, %r6176, %r224;
	@%p745 bra 	$L__BB5_342;
$L__BB5_343:
	@%p626 bra 	$L__BB5_347;
	setp.eq.s32 	%p747, %r223, 1;
	mul.hi.u32 	%r4296, %r6177, -1131474031;
	shr.u32 	%r4297, %r4296, 15;
	mul.lo.s32 	%r4298, %r4297, 44488;
	sub.s32 	%r4299, %r6177, %r4298;
	mul.lo.s32 	%r4300, %r4299, 48271;
	mul.lo.s32 	%r4301, %r4297, 3399;
	setp.lt.u32 	%p748, %r4300, %r4301;
	xor.b32  	%r4302, %r4301, 2147483647;
	neg.s32 	%r4303, %r4301;
	selp.b32 	%r4304, %r4302, %r4303, %p748;
	add.s32 	%r4305, %r4304, %r4300;
	add.s32 	%r4306, %r4305, -1;
	cvt.rn.f64.u32 	%fd1033, %r4306;
	div.rn.f64 	%fd1034, %fd1033, 0d41DFFFFFFF800000;
	mul.hi.u32 	%r4307, %r4305, -1131474031;
	shr.u32 	%r4308, %r4307, 15;
	mul.lo.s32 	%r4309, %r4308, 44488;
	sub.s32 	%r4310, %r4305, %r4309;
	mul.lo.s32 	%r4311, %r4310, 48271;
	mul.lo.s32 	%r4312, %r4308, 3399;
	setp.lt.u32 	%p749, %r4311, %r4312;
	xor.b32  	%r4313, %r4312, 2147483647;
	neg.s32 	%r4314, %r4312;
	selp.b32 	%r4315, %r4313, %r4314, %p749;
	add.s32 	%r316, %r4315, %r4311;
	add.s32 	%r4316, %r316, -1;
	cvt.rn.f64.u32 	%fd1035, %r4316;
	div.rn.f64 	%fd1036, %fd1035, 0d41DFFFFFFF800000;
	mul.f64 	%fd1037, %fd1036, %fd1036;
	fma.rn.f64 	%fd1038, %fd1034, %fd1034, %fd1037;
	setp.le.f64 	%p750, %fd1038, 0d3FF0000000000000;
	selp.u64 	%rd1492, 1, 0, %p750;
	add.s64 	%rd2093, %rd2093, %rd1492;
	@%p747 bra 	$L__BB5_347;
	setp.eq.s32 	%p751, %r223, 2;
	mul.hi.u32 	%r4317, %r316, -1131474031;
	shr.u32 	%r4318, %r4317, 15;
	mul.lo.s32 	%r4319, %r4318, 44488;
	sub.s32 	%r4320, %r316, %r4319;
	mul.lo.s32 	%r4321, %r4320, 48271;
	mul.lo.s32 	%r4322, %r4318, 3399;
	setp.lt.u32 	%p752, %r4321, %r4322;
	xor.b32  	%r4323, %r4322, 2147483647;
	neg.s32 	%r4324, %r4322;
	selp.b32 	%r4325, %r4323, %r4324, %p752;
	add.s32 	%r4326, %r4325, %r4321;
	add.s32 	%r4327, %r4326, -1;
	cvt.rn.f64.u32 	%fd1039, %r4327;
	div.rn.f64 	%fd1040, %fd1039, 0d41DFFFFFFF800000;
	mul.hi.u32 	%r4328, %r4326, -1131474031;
	shr.u32 	%r4329, %r4328, 15;
	mul.lo.s32 	%r4330, %r4329, 44488;
	sub.s32 	%r4331, %r4326, %r4330;
	mul.lo.s32 	%r4332, %r4331, 48271;
	mul.lo.s32 	%r4333, %r4329, 3399;
	setp.lt.u32 	%p753, %r4332, %r4333;
	xor.b32  	%r4334, %r4333, 2147483647;
	neg.s32 	%r4335, %r4333;
	selp.b32 	%r4336, %r4334, %r4335, %p753;
	add.s32 	%r317, %r4336, %r4332;
	add.s32 	%r4337, %r317, -1;
	cvt.rn.f64.u32 	%fd1041, %r4337;
	div.rn.f64 	%fd1042, %fd1041, 0d41DFFFFFFF800000;
	mul.f64 	%fd1043, %fd1042, %fd1042;
	fma.rn.f64 	%fd1044, %fd1040, %fd1040, %fd1043;
	setp.le.f64 	%p754, %fd1044, 0d3FF0000000000000;
	selp.u64 	%rd1493, 1, 0, %p754;
	add.s64 	%rd2093, %rd2093, %rd1493;
	@%p751 bra 	$L__BB5_347;
	mul.hi.u32 	%r4338, %r317, -1131474031;
	shr.u32 	%r4339, %r4338, 15;
	mul.lo.s32 	%r4340, %r4339, 44488;
	sub.s32 	%r4341, %r317, %r4340;
	mul.lo.s32 	%r4342, %r4341, 48271;
	mul.lo.s32 	%r4343, %r4339, 3399;
	setp.lt.u32 	%p755, %r4342, %r4343;
	xor.b32  	%r4344, %r4343, 2147483647;
	neg.s32 	%r4345, %r4343;
	selp.b32 	%r4346, %r4344, %r4345, %p755;
	add.s32 	%r4347, %r4346, %r4342;
	add.s32 	%r4348, %r4347, -1;
	cvt.rn.f64.u32 	%fd1045, %r4348;
	div.rn.f64 	%fd1046, %fd1045, 0d41DFFFFFFF800000;
	mul.hi.u32 	%r4349, %r4347, -1131474031;
	shr.u32 	%r4350, %r4349, 15;
	mul.lo.s32 	%r4351, %r4350, 44488;
	sub.s32 	%r4352, %r4347, %r4351;
	mul.lo.s32 	%r4353, %r4352, 48271;
	mul.lo.s32 	%r4354, %r4350, 3399;
	setp.lt.u32 	%p756, %r4353, %r4354;
	xor.b32  	%r4355, %r4354, 2147483647;
	neg.s32 	%r4356, %r4354;
	selp.b32 	%r4357, %r4355, %r4356, %p756;
	add.s32 	%r4358, %r4357, %r4353;
	add.s32 	%r4359, %r4358, -1;
	cvt.rn.f64.u32 	%fd1047, %r4359;
	div.rn.f64 	%fd1048, %fd1047, 0d41DFFFFFFF800000;
	mul.f64 	%fd1049, %fd1048, %fd1048;
	fma.rn.f64 	%fd1050, %fd1046, %fd1046, %fd1049;
	setp.le.f64 	%p757, %fd1050, 0d3FF0000000000000;
	selp.u64 	%rd1494, 1, 0, %p757;
	add.s64 	%rd2093, %rd2093, %rd1494;
$L__BB5_347:
	cvt.u32.u64 	%r318, %rd2093;
	add.s32 	%r319, %r309, %r236;
	setp.eq.s32 	%p758, %r319, 0;
	mov.b64 	%rd2097, 1;
	@%p758 bra 	$L__BB5_352;
	cvt.s64.s32 	%rd2095, %r319;
	mov.b64 	%rd2096, 48271;
	mov.b64 	%rd2097, 1;
$L__BB5_349:
	and.b64  	%rd1498, %rd2095, 1;
	setp.eq.b64 	%p759, %rd1498, 1;
	not.pred 	%p760, %p759;
	@%p760 bra 	$L__BB5_351;
	mul.lo.s64 	%rd1499, %rd2097, %rd2096;
	mul.hi.u64 	%rd1500, %rd1499, 8589934597;
	sub.s64 	%rd1501, %rd1499, %rd1500;
	shr.u64 	%rd1502, %rd1501, 1;
	add.s64 	%rd1503, %rd1502, %rd1500;
	shr.u64 	%rd1504, %rd1503, 30;
	mul.lo.s64 	%rd1505, %rd1504, 2147483647;
	sub.s64 	%rd2097, %rd1499, %rd1505;
$L__BB5_351:
	shr.u64 	%rd474, %rd2095, 1;
	mul.lo.s64 	%rd1506, %rd2096, %rd2096;
	mul.hi.u64 	%rd1507, %rd1506, -9223372032559808509;
	shr.u64 	%rd1508, %rd1507, 30;
	mul.lo.s64 	%rd1509, %rd1508, 2147483647;
	sub.s64 	%rd2096, %rd1506, %rd1509;
	setp.gt.u64 	%p761, %rd2095, 1;
	mov.u64 	%rd2095, %rd474;
	@%p761 bra 	$L__BB5_349;
$L__BB5_352:
	mul.lo.s64 	%rd1512, %rd2097, %rd38;
	mul.hi.u64 	%rd1513, %rd1512, 8589934597;
	sub.s64 	%rd1514, %rd1512, %rd1513;
	shr.u64 	%rd1515, %rd1514, 1;
	add.s64 	%rd1516, %rd1515, %rd1513;
	shr.u64 	%rd1517, %rd1516, 30;
	cvt.u32.u64 	%r4360, %rd1517;
	mov.b64 	%rd1518, 2147483647;
	cvt.u32.u64 	%r4361, %rd1518;
	mul.lo.s32 	%r4362, %r4360, %r4361;
	cvt.u32.u64 	%r4363, %rd1512;
	sub.s32 	%r6180, %r4363, %r4362;
	mov.b64 	%rd2102, 0;
	@%p612 bra 	$L__BB5_355;
	mov.b32 	%r6179, 0;
	mov.b64 	%rd2102, 0;
$L__BB5_354:
	mul.hi.u32 	%r4365, %r6180, -1131474031;
	shr.u32 	%r4366, %r4365, 15;
	mul.lo.s32 	%r4367, %r4366, 44488;
	sub.s32 	%r4368, %r6180, %r4367;
	mul.lo.s32 	%r4369, %r4368, 48271;
	mul.lo.s32 	%r4370, %r4366, 3399;
	setp.lt.u32 	%p763, %r4369, %r4370;
	xor.b32  	%r4371, %r4370, 2147483647;
	neg.s32 	%r4372, %r4370;
	selp.b32 	%r4373, %r4371, %r4372, %p763;
	add.s32 	%r4374, %r4373, %r4369;
	add.s32 	%r4375, %r4374, -1;
	cvt.rn.f64.u32 	%fd1051, %r4375;
	div.rn.f64 	%fd1052, %fd1051, 0d41DFFFFFFF800000;
	mul.hi.u32 	%r4376, %r4374, -1131474031;
	shr.u32 	%r4377, %r4376, 15;
	mul.lo.s32 	%r4378, %r4377, 44488;
	sub.s32 	%r4379, %r4374, %r4378;
	mul.lo.s32 	%r4380, %r4379, 48271;
	mul.lo.s32 	%r4381, %r4377, 3399;
	setp.lt.u32 	%p764, %r4380, %r4381;
	xor.b32  	%r4382, %r4381, 2147483647;
	neg.s32 	%r4383, %r4381;
	selp.b32 	%r4384, %r4382, %r4383, %p764;
	add.s32 	%r4385, %r4384, %r4380;
	add.s32 	%r4386, %r4385, -1;
	cvt.rn.f64.u32 	%fd1053, %r4386;
	div.rn.f64 	%fd1054, %fd1053, 0d41DFFFFFFF800000;
	mul.f64 	%fd1055, %fd1054, %fd1054;
	fma.rn.f64 	%fd1056, %fd1052, %fd1052, %fd1055;
	setp.le.f64 	%p765, %fd1056, 0d3FF0000000000000;
	selp.u64 	%rd1520, 1, 0, %p765;
	add.s64 	%rd1521, %rd2102, %rd1520;
	mul.hi.u32 	%r4387, %r4385, -1131474031;
	shr.u32 	%r4388, %r4387, 15;
	mul.lo.s32 	%r4389, %r4388, 44488;
	sub.s32 	%r4390, %r4385, %r4389;
	mul.lo.s32 	%r4391, %r4390, 48271;
	mul.lo.s32 	%r4392, %r4388, 3399;
	setp.lt.u32 	%p766, %r4391, %r4392;
	xor.b32  	%r4393, %r4392, 2147483647;
	neg.s32 	%r4394, %r4392;
	selp.b32 	%r4395, %r4393, %r4394, %p766;
	add.s32 	%r4396, %r4395, %r4391;
	add.s32 	%r4397, %r4396, -1;
	cvt.rn.f64.u32 	%fd1057, %r4397;
	div.rn.f64 	%fd1058, %fd1057, 0d41DFFFFFFF800000;
	mul.hi.u32 	%r4398, %r4396, -1131474031;
	shr.u32 	%r4399, %r4398, 15;
	mul.lo.s32 	%r4400, %r4399, 44488;
	sub.s32 	%r4401, %r4396, %r4400;
	mul.lo.s32 	%r4402, %r4401, 48271;
	mul.lo.s32 	%r4403, %r4399, 3399;
	setp.lt.u32 	%p767, %r4402, %r4403;
	xor.b32  	%r4404, %r4403, 2147483647;
	neg.s32 	%r4405, %r4403;
	selp.b32 	%r4406, %r4404, %r4405, %p767;
	add.s32 	%r4407, %r4406, %r4402;
	add.s32 	%r4408, %r4407, -1;
	cvt.rn.f64.u32 	%fd1059, %r4408;
	div.rn.f64 	%fd1060, %fd1059, 0d41DFFFFFFF800000;
	mul.f64 	%fd1061, %fd1060, %fd1060;
	fma.rn.f64 	%fd1062, %fd1058, %fd1058, %fd1061;
	setp.le.f64 	%p768, %fd1062, 0d3FF0000000000000;
	selp.u64 	%rd1522, 1, 0, %p768;
	add.s64 	%rd1523, %rd1521, %rd1522;
	mul.hi.u32 	%r4409, %r4407, -1131474031;
	shr.u32 	%r4410, %r4409, 15;
	mul.lo.s32 	%r4411, %r4410, 44488;
	sub.s32 	%r4412, %r4407, %r4411;
	mul.lo.s32 	%r4413, %r4412, 48271;
	mul.lo.s32 	%r4414, %r4410, 3399;
	setp.lt.u32 	%p769, %r4413, %r4414;
	xor.b32  	%r4415, %r4414, 2147483647;
	neg.s32 	%r4416, %r4414;
	selp.b32 	%r4417, %r4415, %r4416, %p769;
	add.s32 	%r4418, %r4417, %r4413;
	add.s32 	%r4419, %r4418, -1;
	cvt.rn.f64.u32 	%fd1063, %r4419;
	div.rn.f64 	%fd1064, %fd1063, 0d41DFFFFFFF800000;
	mul.hi.u32 	%r4420, %r4418, -1131474031;
	shr.u32 	%r4421, %r4420, 15;
	mul.lo.s32 	%r4422, %r4421, 44488;
	sub.s32 	%r4423, %r4418, %r4422;
	mul.lo.s32 	%r4424, %r4423, 48271;
	mul.lo.s32 	%r4425, %r4421, 3399;
	setp.lt.u32 	%p770, %r4424, %r4425;
	xor.b32  	%r4426, %r4425, 2147483647;
	neg.s32 	%r4427, %r4425;
	selp.b32 	%r4428, %r4426, %r4427, %p770;
	add.s32 	%r4429, %r4428, %r4424;
	add.s32 	%r4430, %r4429, -1;
	cvt.rn.f64.u32 	%fd1065, %r4430;
	div.rn.f64 	%fd1066, %fd1065, 0d41DFFFFFFF800000;
	mul.f64 	%fd1067, %fd1066, %fd1066;
	fma.rn.f64 	%fd1068, %fd1064, %fd1064, %fd1067;
	setp.le.f64 	%p771, %fd1068, 0d3FF0000000000000;
	selp.u64 	%rd1524, 1, 0, %p771;
	add.s64 	%rd1525, %rd1523, %rd1524;
	mul.hi.u32 	%r4431, %r4429, -1131474031;
	shr.u32 	%r4432, %r4431, 15;
	mul.lo.s32 	%r4433, %r4432, 44488;
	sub.s32 	%r4434, %r4429, %r4433;
	mul.lo.s32 	%r4435, %r4434, 48271;
	mul.lo.s32 	%r4436, %r4432, 3399;
	setp.lt.u32 	%p772, %r4435, %r4436;
	xor.b32  	%r4437, %r4436, 2147483647;
	neg.s32 	%r4438, %r4436;
	selp.b32 	%r4439, %r4437, %r4438, %p772;
	add.s32 	%r4440, %r4439, %r4435;
	add.s32 	%r4441, %r4440, -1;
	cvt.rn.f64.u32 	%fd1069, %r4441;
	div.rn.f64 	%fd1070, %fd1069, 0d41DFFFFFFF800000;
	mul.hi.u32 	%r4442, %r4440, -1131474031;
	shr.u32 	%r4443, %r4442, 15;
	mul.lo.s32 	%r4444, %r4443, 44488;
	sub.s32 	%r4445, %r4440, %r4444;
	mul.lo.s32 	%r4446, %r4445, 48271;
	mul.lo.s32 	%r4447, %r4443, 3399;
	setp.lt.u32 	%p773, %r4446, %r4447;
	xor.b32  	%r4448, %r4447, 2147483647;
	neg.s32 	%r4449, %r4447;
	selp.b32 	%r4450, %r4448, %r4449, %p773;
	add.s32 	%r6180, %r4450, %r4446;
	add.s32 	%r4451, %r6180, -1;
	cvt.rn.f64.u32 	%fd1071, %r4451;
	div.rn.f64 	%fd1072, %fd1071, 0d41DFFFFFFF800000;
	mul.f64 	%fd1073, %fd1072, %fd1072;
	fma.rn.f64 	%fd1074, %fd1070, %fd1070, %fd1073;
	setp.le.f64 	%p774, %fd1074, 0d3FF0000000000000;
	selp.u64 	%rd1526, 1, 0, %p774;
	add.s64 	%rd2102, %rd1525, %rd1526;
	add.s32 	%r6179, %r6179, 4;
	setp.ne.s32 	%p775, %r6179, %r224;
	@%p775 bra 	$L__BB5_354;
$L__BB5_355:
	@%p626 bra 	$L__BB5_359;
	setp.eq.s32 	%p777, %r223, 1;
	mul.hi.u32 	%r4452, %r6180, -1131474031;
	shr.u32 	%r4453, %r4452, 15;
	mul.lo.s32 	%r4454, %r4453, 44488;
	sub.s32 	%r4455, %r6180, %r4454;
	mul.lo.s32 	%r4456, %r4455, 48271;
	mul.lo.s32 	%r4457, %r4453, 3399;
	setp.lt.u32 	%p778, %r4456, %r4457;
	xor.b32  	%r4458, %r4457, 2147483647;
	neg.s32 	%r4459, %r4457;
	selp.b32 	%r4460, %r4458, %r4459, %p778;
	add.s32 	%r4461, %r4460, %r4456;
	add.s32 	%r4462, %r4461, -1;
	cvt.rn.f64.u32 	%fd1075, %r4462;
	div.rn.f64 	%fd1076, %fd1075, 0d41DFFFFFFF800000;
	mul.hi.u32 	%r4463, %r4461, -1131474031;
	shr.u32 	%r4464, %r4463, 15;
	mul.lo.s32 	%r4465, %r4464, 44488;
	sub.s32 	%r4466, %r4461, %r4465;
	mul.lo.s32 	%r4467, %r4466, 48271;
	mul.lo.s32 	%r4468, %r4464, 3399;
	setp.lt.u32 	%p779, %r4467, %r4468;
	xor.b32  	%r4469, %r4468, 2147483647;
	neg.s32 	%r4470, %r4468;
	selp.b32 	%r4471, %r4469, %r4470, %p779;
	add.s32 	%r326, %r4471, %r4467;
	add.s32 	%r4472, %r326, -1;
	cvt.rn.f64.u32 	%fd1077, %r4472;
	div.rn.f64 	%fd1078, %fd1077, 0d41DFFFFFFF800000;
	mul.f64 	%fd1079, %fd1078, %fd1078;
	fma.rn.f64 	%fd1080, %fd1076, %fd1076, %fd1079;
	setp.le.f64 	%p780, %fd1080, 0d3FF0000000000000;
	selp.u64 	%rd1527, 1, 0, %p780;
	add.s64 	%rd2102, %rd2102, %rd1527;
	@%p777 bra 	$L__BB5_359;
	setp.eq.s32 	%p781, %r223, 2;
	mul.hi.u32 	%r4473, %r326, -1131474031;
	shr.u32 	%r4474, %r4473, 15;
	mul.lo.s32 	%r4475, %r4474, 44488;
	sub.s32 	%r4476, %r326, %r4475;
	mul.lo.s32 	%r4477, %r4476, 48271;
	mul.lo.s32 	%r4478, %r4474, 3399;
	setp.lt.u32 	%p782, %r4477, %r4478;
	xor.b32  	%r4479, %r4478, 2147483647;
	neg.s32 	%r4480, %r4478;
	selp.b32 	%r4481, %r4479, %r4480, %p782;
	add.s32 	%r4482, %r4481, %r4477;
	add.s32 	%r4483, %r4482, -1;
	cvt.rn.f64.u32 	%fd1081, %r4483;
	div.rn.f64 	%fd1082, %fd1081, 0d41DFFFFFFF800000;
	mul.hi.u32 	%r4484, %r4482, -1131474031;
	shr.u32 	%r4485, %r4484, 15;
	mul.lo.s32 	%r4486, %r4485, 44488;
	sub.s32 	%r4487, %r4482, %r4486;
	mul.lo.s32 	%r4488, %r4487, 48271;
	mul.lo.s32 	%r4489, %r4485, 3399;
	setp.lt.u32 	%p783, %r4488, %r4489;
	xor.b32  	%r4490, %r4489, 2147483647;
	neg.s32 	%r4491, %r4489;
	selp.b32 	%r4492, %r4490, %r4491, %p783;
	add.s32 	%r327, %r4492, %r4488;
	add.s32 	%r4493, %r327, -1;
	cvt.rn.f64.u32 	%fd1083, %r4493;
	div.rn.f64 	%fd1084, %fd1083, 0d41DFFFFFFF800000;
	mul.f64 	%fd1085, %fd1084, %fd1084;
	fma.rn.f64 	%fd1086, %fd1082, %fd1082, %fd1085;
	setp.le.f64 	%p784, %fd1086, 0d3FF0000000000000;
	selp.u64 	%rd1528, 1, 0, %p784;
	add.s64 	%rd2102, %rd2102, %rd1528;
	@%p781 bra 	$L__BB5_359;
	mul.hi.u32 	%r4494, %r327, -1131474031;
	shr.u32 	%r4495, %r4494, 15;
	mul.lo.s32 	%r4496, %r4495, 44488;
	sub.s32 	%r4497, %r327, %r4496;
	mul.lo.s32 	%r4498, %r4497, 48271;
	mul.lo.s32 	%r4499, %r4495, 3399;
	setp.lt.u32 	%p785, %r4498, %r4499;
	xor.b32  	%r4500, %r4499, 2147483647;
	neg.s32 	%r4501, %r4499;
	selp.b32 	%r4502, %r4500, %r4501, %p785;
	add.s32 	%r4503, %r4502, %r4498;
	add.s32 	%r4504, %r4503, -1;
	cvt.rn.f64.u32 	%fd1087, %r4504;
	div.rn.f64 	%fd1088, %fd1087, 0d41DFFFFFFF800000;
	mul.hi.u32 	%r4505, %r4503, -1131474031;
	shr.u32 	%r4506, %r4505, 15;
	mul.lo.s32 	%r4507, %r4506, 44488;
	sub.s32 	%r4508, %r4503, %r4507;
	mul.lo.s32 	%r4509, %r4508, 48271;
	mul.lo.s32 	%r4510, %r4506, 3399;
	setp.lt.u32 	%p786, %r4509, %r4510;
	xor.b32  	%r4511, %r4510, 2147483647;
	neg.s32 	%r4512, %r4510;
	selp.b32 	%r4513, %r4511, %r4512, %p786;
	add.s32 	%r4514, %r4513, %r4509;
	add.s32 	%r4515, %r4514, -1;
	cvt.rn.f64.u32 	%fd1089, %r4515;
	div.rn.f64 	%fd1090, %fd1089, 0d41DFFFFFFF800000;
	mul.f64 	%fd1091, %fd1090, %fd1090;
	fma.rn.f64 	%fd1092, %fd1088, %fd1088, %fd1091;
	setp.le.f64 	%p787, %fd1092, 0d3FF0000000000000;
	selp.u64 	%rd1529, 1, 0, %p787;
	add.s64 	%rd2102, %rd2102, %rd1529;
$L__BB5_359:
	cvt.u32.u64 	%r328, %rd2102;
	add.s32 	%r329, %r247, %r309;
	setp.eq.s32 	%p788, %r329, 0;
	mov.b64 	%rd2106, 1;
	@%p788 bra 	$L__BB5_364;
	cvt.s64.s32 	%rd2104, %r329;
	mov.b64 	%rd2105, 48271;
	mov.b64 	%rd2106, 1;
$L__BB5_361:
	and.b64  	%rd1533, %rd2104, 1;
	setp.eq.b64 	%p789, %rd1533, 1;
	not.pred 	%p790, %p789;
	@%p790 bra 	$L__BB5_363;
	mul.lo.s64 	%rd1534, %rd2106, %rd2105;
	mul.hi.u64 	%rd1535, %rd1534, 8589934597;
	sub.s64 	%rd1536, %rd1534, %rd1535;
	shr.u64 	%rd1537, %rd1536, 1;
	add.s64 	%rd1538, %rd1537, %rd1535;
	shr.u64 	%rd1539, %rd1538, 30;
	mul.lo.s64 	%rd1540, %rd1539, 2147483647;
	sub.s64 	%rd2106, %rd1534, %rd1540;
$L__BB5_363:
	shr.u64 	%rd491, %rd2104, 1;
	mul.lo.s64 	%rd1541, %rd2105, %rd2105;
	mul.hi.u64 	%rd1542, %rd1541, -9223372032559808509;
	shr.u64 	%rd1543, %rd1542, 30;
	mul.lo.s64 	%rd1544, %rd1543, 2147483647;
	sub.s64 	%rd2105, %rd1541, %rd1544;
	setp.gt.u64 	%p791, %rd2104, 1;
	mov.u64 	%rd2104, %rd491;
	@%p791 bra 	$L__BB5_361;
$L__BB5_364:
	mul.lo.s64 	%rd1547, %rd2106, %rd38;
	mul.hi.u64 	%rd1548, %rd1547, 8589934597;
	sub.s64 	%rd1549, %rd1547, %rd1548;
	shr.u64 	%rd1550, %rd1549, 1;
	add.s64 	%rd1551, %rd1550, %rd1548;
	shr.u64 	%rd1552, %rd1551, 30;
	cvt.u32.u64 	%r4516, %rd1552;
	mov.b64 	%rd1553, 2147483647;
	cvt.u32.u64 	%r4517, %rd1553;
	mul.lo.s32 	%r4518, %r4516, %r4517;
	cvt.u32.u64 	%r4519, %rd1547;
	sub.s32 	%r6183, %r4519, %r4518;
	mov.b64 	%rd2111, 0;
	@%p612 bra 	$L__BB5_367;
	mov.b32 	%r6182, 0;
	mov.b64 	%rd2111, 0;
$L__BB5_366:
	mul.hi.u32 	%r4521, %r6183, -1131474031;
	shr.u32 	%r4522, %r4521, 15;
	mul.lo.s32 	%r4523, %r4522, 44488;
	sub.s32 	%r4524, %r6183, %r4523;
	mul.lo.s32 	%r4525, %r4524, 48271;
	mul.lo.s32 	%r4526, %r4522, 3399;
	setp.lt.u32 	%p793, %r4525, %r4526;
	xor.b32  	%r4527, %r4526, 2147483647;
	neg.s32 	%r4528, %r4526;
	selp.b32 	%r4529, %r4527, %r4528, %p793;
	add.s32 	%r4530, %r4529, %r4525;
	add.s32 	%r4531, %r4530, -1;
	cvt.rn.f64.u32 	%fd1093, %r4531;
	div.rn.f64 	%fd1094, %fd1093, 0d41DFFFFFFF800000;
	mul.hi.u32 	%r4532, %r4530, -1131474031;
	shr.u32 	%r4533, %r4532, 15;
	mul.lo.s32 	%r4534, %r4533, 44488;
	sub.s32 	%r4535, %r4530, %r4534;
	mul.lo.s32 	%r4536, %r4535, 48271;
	mul.lo.s32 	%r4537, %r4533, 3399;
	setp.lt.u32 	%p794, %r4536, %r4537;
	xor.b32  	%r4538, %r4537, 2147483647;
	neg.s32 	%r4539, %r4537;
	selp.b32 	%r4540, %r4538, %r4539, %p794;
	add.s32 	%r4541, %r4540, %r4536;
	add.s32 	%r4542, %r4541, -1;
	cvt.rn.f64.u32 	%fd1095, %r4542;
	div.rn.f64 	%fd1096, %fd1095, 0d41DFFFFFFF800000;
	mul.f64 	%fd1097, %fd1096, %fd1096;
	fma.rn.f64 	%fd1098, %fd1094, %fd1094, %fd1097;
	setp.le.f64 	%p795, %fd1098, 0d3FF0000000000000;
	selp.u64 	%rd1555, 1, 0, %p795;
	add.s64 	%rd1556, %rd2111, %rd1555;
	mul.hi.u32 	%r4543, %r4541, -1131474031;
	shr.u32 	%r4544, %r4543, 15;
	mul.lo.s32 	%r4545, %r4544, 44488;
	sub.s32 	%r4546, %r4541, %r4545;
	mul.lo.s32 	%r4547, %r4546, 48271;
	mul.lo.s32 	%r4548, %r4544, 3399;
	setp.lt.u32 	%p796, %r4547, %r4548;
	xor.b32  	%r4549, %r4548, 2147483647;
	neg.s32 	%r4550, %r4548;
	selp.b32 	%r4551, %r4549, %r4550, %p796;
	add.s32 	%r4552, %r4551, %r4547;
	add.s32 	%r4553, %r4552, -1;
	cvt.rn.f64.u32 	%fd1099, %r4553;
	div.rn.f64 	%fd1100, %fd1099, 0d41DFFFFFFF800000;
	mul.hi.u32 	%r4554, %r4552, -1131474031;
	shr.u32 	%r4555, %r4554, 15;
	mul.lo.s32 	%r4556, %r4555, 44488;
	sub.s32 	%r4557, %r4552, %r4556;
	mul.lo.s32 	%r4558, %r4557, 48271;
	mul.lo.s32 	%r4559, %r4555, 3399;
	setp.lt.u32 	%p797, %r4558, %r4559;
	xor.b32  	%r4560, %r4559, 2147483647;
	neg.s32 	%r4561, %r4559;
	selp.b32 	%r4562, %r4560, %r4561, %p797;
	add.s32 	%r4563, %r4562, %r4558;
	add.s32 	%r4564, %r4563, -1;
	cvt.rn.f64.u32 	%fd1101, %r4564;
	div.rn.f64 	%fd1102, %fd1101, 0d41DFFFFFFF800000;
	mul.f64 	%fd1103, %fd1102, %fd1102;
	fma.rn.f64 	%fd1104, %fd1100, %fd1100, %fd1103;
	setp.le.f64 	%p798, %fd1104, 0d3FF0000000000000;
	selp.u64 	%rd1557, 1, 0, %p798;
	add.s64 	%rd1558, %rd1556, %rd1557;
	mul.hi.u32 	%r4565, %r4563, -1131474031;
	shr.u32 	%r4566, %r4565, 15;
	mul.lo.s32 	%r4567, %r4566, 44488;
	sub.s32 	%r4568, %r4563, %r4567;
	mul.lo.s32 	%r4569, %r4568, 48271;
	mul.lo.s32 	%r4570, %r4566, 3399;
	setp.lt.u32 	%p799, %r4569, %r4570;
	xor.b32  	%r4571, %r4570, 2147483647;
	neg.s32 	%r4572, %r4570;
	selp.b32 	%r4573, %r4571, %r4572, %p799;
	add.s32 	%r4574, %r4573, %r4569;
	add.s32 	%r4575, %r4574, -1;
	cvt.rn.f64.u32 	%fd1105, %r4575;
	div.rn.f64 	%fd1106, %fd1105, 0d41DFFFFFFF800000;
	mul.hi.u32 	%r4576, %r4574, -1131474031;
	shr.u32 	%r4577, %r4576, 15;
	mul.lo.s32 	%r4578, %r4577, 44488;
	sub.s32 	%r4579, %r4574, %r4578;
	mul.lo.s32 	%r4580, %r4579, 48271;
	mul.lo.s32 	%r4581, %r4577, 3399;
	setp.lt.u32 	%p800, %r4580, %r4581;
	xor.b32  	%r4582, %r4581, 2147483647;
	neg.s32 	%r4583, %r4581;
	selp.b32 	%r4584, %r4582, %r4583, %p800;
	add.s32 	%r4585, %r4584, %r4580;
	add.s32 	%r4586, %r4585, -1;
	cvt.rn.f64.u32 	%fd1107, %r4586;
	div.rn.f64 	%fd1108, %fd1107, 0d41DFFFFFFF800000;
	mul.f64 	%fd1109, %fd1108, %fd1108;
	fma.rn.f64 	%fd1110, %fd1106, %fd1106, %fd1109;
	setp.le.f64 	%p801, %fd1110, 0d3FF0000000000000;
	selp.u64 	%rd1559, 1, 0, %p801;
	add.s64 	%rd1560, %rd1558, %rd1559;
	mul.hi.u32 	%r4587, %r4585, -1131474031;
	shr.u32 	%r4588, %r4587, 15;
	mul.lo.s32 	%r4589, %r4588, 44488;
	sub.s32 	%r4590, %r4585, %r4589;
	mul.lo.s32 	%r4591, %r4590, 48271;
	mul.lo.s32 	%r4592, %r4588, 3399;
	setp.lt.u32 	%p802, %r4591, %r4592;
	xor.b32  	%r4593, %r4592, 2147483647;
	neg.s32 	%r4594, %r4592;
	selp.b32 	%r4595, %r4593, %r4594, %p802;
	add.s32 	%r4596, %r4595, %r4591;
	add.s32 	%r4597, %r4596, -1;
	cvt.rn.f64.u32 	%fd1111, %r4597;
	div.rn.f64 	%fd1112, %fd1111, 0d41DFFFFFFF800000;
	mul.hi.u32 	%r4598, %r4596, -1131474031;
	shr.u32 	%r4599, %r4598, 15;
	mul.lo.s32 	%r4600, %r4599, 44488;
	sub.s32 	%r4601, %r4596, %r4600;
	mul.lo.s32 	%r4602, %r4601, 48271;
	mul.lo.s32 	%r4603, %r4599, 3399;
	setp.lt.u32 	%p803, %r4602, %r4603;
	xor.b32  	%r4604, %r4603, 2147483647;
	neg.s32 	%r4605, %r4603;
	selp.b32 	%r4606, %r4604, %r4605, %p803;
	add.s32 	%r6183, %r4606, %r4602;
	add.s32 	%r4607, %r6183, -1;
	cvt.rn.f64.u32 	%fd1113, %r4607;
	div.rn.f64 	%fd1114, %fd1113, 0d41DFFFFFFF800000;
	mul.f64 	%fd1115, %fd1114, %fd1114;
	fma.rn.f64 	%fd1116, %fd1112, %fd1112, %fd1115;
	setp.le.f64 	%p804, %fd1116, 0d3FF0000000000000;
	selp.u64 	%rd1561, 1, 0, %p804;
	add.s64 	%rd2111, %rd1560, %rd1561;
	add.s32 	%r6182, %r6182, 4;
	setp.ne.s32 	%p805, %r6182, %r224;
	@%p805 bra 	$L__BB5_366;
$L__BB5_367:
	@%p626 bra 	$L__BB5_371;
	setp.eq.s32 	%p807, %r223, 1;
	mul.hi.u32 	%r4608, %r6183, -1131474031;
	shr.u32 	%r4609, %r4608, 15;
	mul.lo.s32 	%r4610, %r4609, 44488;
	sub.s32 	%r4611, %r6183, %r4610;
	mul.lo.s32 	%r4612, %r4611, 48271;
	mul.lo.s32 	%r4613, %r4609, 3399;
	setp.lt.u32 	%p808, %r4612, %r4613;
	xor.b32  	%r4614, %r4613, 2147483647;
	neg.s32 	%r4615, %r4613;
	selp.b32 	%r4616, %r4614, %r4615, %p808;
	add.s32 	%r4617, %r4616, %r4612;
	add.s32 	%r4618, %r4617, -1;
	cvt.rn.f64.u32 	%fd1117, %r4618;
	div.rn.f64 	%fd1118, %fd1117, 0d41DFFFFFFF800000;
	mul.hi.u32 	%r4619, %r4617, -1131474031;
	shr.u32 	%r4620, %r4619, 15;
	mul.lo.s32 	%r4621, %r4620, 44488;
	sub.s32 	%r4622, %r4617, %r4621;
	mul.lo.s32 	%r4623, %r4622, 48271;
	mul.lo.s32 	%r4624, %r4620, 3399;
	setp.lt.u32 	%p809, %r4623, %r4624;
	xor.b32  	%r4625, %r4624, 2147483647;
	neg.s32 	%r4626, %r4624;
	selp.b32 	%r4627, %r4625, %r4626, %p809;
	add.s32 	%r336, %r4627, %r4623;
	add.s32 	%r4628, %r336, -1;
	cvt.rn.f64.u32 	%fd1119, %r4628;
	div.rn.f64 	%fd1120, %fd1119, 0d41DFFFFFFF800000;
	mul.f64 	%fd1121, %fd1120, %fd1120;
	fma.rn.f64 	%fd1122, %fd1118, %fd1118, %fd1121;
	setp.le.f64 	%p810, %fd1122, 0d3FF0000000000000;
	selp.u64 	%rd1562, 1, 0, %p810;
	add.s64 	%rd2111, %rd2111, %rd1562;
	@%p807 bra 	$L__BB5_371;
	setp.eq.s32 	%p811, %r223, 2;
	mul.hi.u32 	%r4629, %r336, -1131474031;
	shr.u32 	%r4630, %r4629, 15;
	mul.lo.s32 	%r4631, %r4630, 44488;
	sub.s32 	%r4632, %r336, %r4631;
	mul.lo.s32 	%r4633, %r4632, 48271;
	mul.lo.s32 	%r4634, %r4630, 3399;
	setp.lt.u32 	%p812, %r4633, %r4634;
	xor.b32  	%r4635, %r4634, 2147483647;
	neg.s32 	%r4636, %r4634;
	selp.b32 	%r4637, %r4635, %r4636, %p812;
	add.s32 	%r4638, %r4637, %r4633;
	add.s32 	%r4639, %r4638, -1;
	cvt.rn.f64.u32 	%fd1123, %r4639;
	div.rn.f64 	%fd1124, %fd1123, 0d41DFFFFFFF800000;
	mul.hi.u32 	%r4640, %r4638, -1131474031;
	shr.u32 	%r4641, %r4640, 15;
	mul.lo.s32 	%r4642, %r4641, 44488;
	sub.s32 	%r4643, %r4638, %r4642;
	mul.lo.s32 	%r4644, %r4643, 48271;
	mul.lo.s32 	%r4645, %r4641, 3399;
	setp.lt.u32 	%p813, %r4644, %r4645;
	xor.b32  	%r4646, %r4645, 2147483647;
	neg.s32 	%r4647, %r4645;
	selp.b32 	%r4648, %r4646, %r4647, %p813;
	add.s32 	%r337, %r4648, %r4644;
	add.s32 	%r4649, %r337, -1;
	cvt.rn.f64.u32 	%fd1125, %r4649;
	div.rn.f64 	%fd1126, %fd1125, 0d41DFFFFFFF800000;
	mul.f64 	%fd1127, %fd1126, %fd1126;
	fma.rn.f64 	%fd1128, %fd1124, %fd1124, %fd1127;
	setp.le.f64 	%p814, %fd1128, 0d3FF0000000000000;
	selp.u64 	%rd1563, 1, 0, %p814;
	add.s64 	%rd2111, %rd2111, %rd1563;
	@%p811 bra 	$L__BB5_371;
	mul.hi.u32 	%r4650, %r337, -1131474031;
	shr.u32 	%r4651, %r4650, 15;
	mul.lo.s32 	%r4652, %r4651, 44488;
	sub.s32 	%r4653, %r337, %r4652;
	mul.lo.s32 	%r4654, %r4653, 48271;
	mul.lo.s32 	%r4655, %r4651, 3399;
	setp.lt.u32 	%p815, %r4654, %r4655;
	xor.b32  	%r4656, %r4655, 2147483647;
	neg.s32 	%r4657, %r4655;
	selp.b32 	%r4658, %r4656, %r4657, %p815;
	add.s32 	%r4659, %r4658, %r4654;
	add.s32 	%r4660, %r4659, -1;
	cvt.rn.f64.u32 	%fd1129, %r4660;
	div.rn.f64 	%fd1130, %fd1129, 0d41DFFFFFFF800000;
	mul.hi.u32 	%r4661, %r4659, -1131474031;
	shr.u32 	%r4662, %r4661, 15;
	mul.lo.s32 	%r4663, %r4662, 44488;
	sub.s32 	%r4664, %r4659, %r4663;
	mul.lo.s32 	%r4665, %r4664, 48271;
	mul.lo.s32 	%r4666, %r4662, 3399;
	setp.lt.u32 	%p816, %r4665, %r4666;
	xor.b32  	%r4667, %r4666, 2147483647;
	neg.s32 	%r4668, %r4666;
	selp.b32 	%r4669, %r4667, %r4668, %p816;
	add.s32 	%r4670, %r4669, %r4665;
	add.s32 	%r4671, %r4670, -1;
	cvt.rn.f64.u32 	%fd1131, %r4671;
	div.rn.f64 	%fd1132, %fd1131, 0d41DFFFFFFF800000;
	mul.f64 	%fd1133, %fd1132, %fd1132;
	fma.rn.f64 	%fd1134, %fd1130, %fd1130, %fd1133;
	setp.le.f64 	%p817, %fd1134, 0d3FF0000000000000;
	selp.u64 	%rd1564, 1, 0, %p817;
	add.s64 	%rd2111, %rd2111, %rd1564;
$L__BB5_371:
	cvt.u32.u64 	%r338, %rd2111;
	add.s32 	%r339, %r329, %r236;
	setp.eq.s32 	%p818, %r339, 0;
	mov.b64 	%rd2115, 1;
	@%p818 bra 	$L__BB5_376;
	cvt.s64.s32 	%rd2113, %r339;
	mov.b64 	%rd2114, 48271;
	mov.b64 	%rd2115, 1;
$L__BB5_373:
	and.b64  	%rd1568, %rd2113, 1;
	setp.eq.b64 	%p819, %rd1568, 1;
	not.pred 	%p820, %p819;
	@%p820 bra 	$L__BB5_375;
	mul.lo.s64 	%rd1569, %rd2115, %rd2114;
	mul.hi.u64 	%rd1570, %rd1569, 8589934597;
	sub.s64 	%rd1571, %rd1569, %rd1570;
	shr.u64 	%rd1572, %rd1571, 1;
	add.s64 	%rd1573, %rd1572, %rd1570;
	shr.u64 	%rd1574, %rd1573, 30;
	mul.lo.s64 	%rd1575, %rd1574, 2147483647;
	sub.s64 	%rd2115, %rd1569, %rd1575;
$L__BB5_375:
	shr.u64 	%rd508, %rd2113, 1;
	mul.lo.s64 	%rd1576, %rd2114, %rd2114;
	mul.hi.u64 	%rd1577, %rd1576, -9223372032559808509;
	shr.u64 	%rd1578, %rd1577, 30;
	mul.lo.s64 	%rd1579, %rd1578, 2147483647;
	sub.s64 	%rd2114, %rd1576, %rd1579;
	setp.gt.u64 	%p821, %rd2113, 1;
	mov.u64 	%rd2113, %rd508;
	@%p821 bra 	$L__BB5_373;
$L__BB5_376:
	mul.lo.s64 	%rd1582, %rd2115, %rd38;
	mul.hi.u64 	%rd1583, %rd1582, 8589934597;
	sub.s64 	%rd1584, %rd1582, %rd1583;
	shr.u64 	%rd1585, %rd1584, 1;
	add.s64 	%rd1586, %rd1585, %rd1583;
	shr.u64 	%rd1587, %rd1586, 30;
	cvt.u32.u64 	%r4672, %rd1587;
	mov.b64 	%rd1588, 2147483647;
	cvt.u32.u64 	%r4673, %rd1588;
	mul.lo.s32 	%r4674, %r4672, %r4673;
	cvt.u32.u64 	%r4675, %rd1582;
	sub.s32 	%r6186, %r4675, %r4674;
	mov.b64 	%rd2120, 0;
	@%p612 bra 	$L__BB5_379;
	mov.b32 	%r6185, 0;
	mov.b64 	%rd2120, 0;
$L__BB5_378:
	mul.hi.u32 	%r4677, %r6186, -1131474031;
	shr.u32 	%r4678, %r4677, 15;
	mul.lo.s32 	%r4679, %r4678, 44488;
	sub.s32 	%r4680, %r6186, %r4679;
	mul.lo.s32 	%r4681, %r4680, 48271;
	mul.lo.s32 	%r4682, %r4678, 3399;
	setp.lt.u32 	%p823, %r4681, %r4682;
	xor.b32  	%r4683, %r4682, 2147483647;
	neg.s32 	%r4684, %r4682;
	selp.b32 	%r4685, %r4683, %r4684, %p823;
	add.s32 	%r4686, %r4685, %r4681;
	add.s32 	%r4687, %r4686, -1;
	cvt.rn.f64.u32 	%fd1135, %r4687;
	div.rn.f64 	%fd1136, %fd1135, 0d41DFFFFFFF800000;
	mul.hi.u32 	%r4688, %r4686, -1131474031;
	shr.u32 	%r4689, %r4688, 15;
	mul.lo.s32 	%r4690, %r4689, 44488;
	sub.s32 	%r4691, %r4686, %r4690;
	mul.lo.s32 	%r4692, %r4691, 48271;
	mul.lo.s32 	%r4693, %r4689, 3399;
	setp.lt.u32 	%p824, %r4692, %r4693;
	xor.b32  	%r4694, %r4693, 2147483647;
	neg.s32 	%r4695, %r4693;
	selp.b32 	%r4696, %r4694, %r4695, %p824;
	add.s32 	%r4697, %r4696, %r4692;
	add.s32 	%r4698, %r4697, -1;
	cvt.rn.f64.u32 	%fd1137, %r4698;
	div.rn.f64 	%fd1138, %fd1137, 0d41DFFFFFFF800000;
	mul.f64 	%fd1139, %fd1138, %fd1138;
	fma.rn.f64 	%fd1140, %fd1136, %fd1136, %fd1139;
	setp.le.f64 	%p825, %fd1140, 0d3FF0000000000000;
	selp.u64 	%rd1590, 1, 0, %p825;
	add.s64 	%rd1591, %rd2120, %rd1590;
	mul.hi.u32 	%r4699, %r4697, -1131474031;
	shr.u32 	%r4700, %r4699, 15;
	mul.lo.s32 	%r4701, %r4700, 44488;
	sub.s32 	%r4702, %r4697, %r4701;
	mul.lo.s32 	%r4703, %r4702, 48271;
	mul.lo.s32 	%r4704, %r4700, 3399;
	setp.lt.u32 	%p826, %r4703, %r4704;
	xor.b32  	%r4705, %r4704, 2147483647;
	neg.s32 	%r4706, %r4704;
	selp.b32 	%r4707, %r4705, %r4706, %p826;
	add.s32 	%r4708, %r4707, %r4703;
	add.s32 	%r4709, %r4708, -1;
	cvt.rn.f64.u32 	%fd1141, %r4709;
	div.rn.f64 	%fd1142, %fd1141, 0d41DFFFFFFF800000;
	mul.hi.u32 	%r4710, %r4708, -1131474031;
	shr.u32 	%r4711, %r4710, 15;
	mul.lo.s32 	%r4712, %r4711, 44488;
	sub.s32 	%r4713, %r4708, %r4712;
	mul.lo.s32 	%r4714, %r4713, 48271;
	mul.lo.s32 	%r4715, %r4711, 3399;
	setp.lt.u32 	%p827, %r4714, %r4715;
	xor.b32  	%r4716, %r4715, 2147483647;
	neg.s32 	%r4717, %r4715;
	selp.b32 	%r4718, %r4716, %r4717, %p827;
	add.s32 	%r4719, %r4718, %r4714;
	add.s32 	%r4720, %r4719, -1;
	cvt.rn.f64.u32 	%fd1143, %r4720;
	div.rn.f64 	%fd1144, %fd1143, 0d41DFFFFFFF800000;
	mul.f64 	%fd1145, %fd1144, %fd1144;
	fma.rn.f64 	%fd1146, %fd1142, %fd1142, %fd1145;
	setp.le.f64 	%p828, %fd1146, 0d3FF0000000000000;
	selp.u64 	%rd1592, 1, 0, %p828;
	add.s64 	%rd1593, %rd1591, %rd1592;
	mul.hi.u32 	%r4721, %r4719, -1131474031;
	shr.u32 	%r4722, %r4721, 15;
	mul.lo.s32 	%r4723, %r4722, 44488;
	sub.s32 	%r4724, %r4719, %r4723;
	mul.lo.s32 	%r4725, %r4724, 48271;
	mul.lo.s32 	%r4726, %r4722, 3399;
	setp.lt.u32 	%p829, %r4725, %r4726;
	xor.b32  	%r4727, %r4726, 2147483647;
	neg.s32 	%r4728, %r4726;
	selp.b32 	%r4729, %r4727, %r4728, %p829;
	add.s32 	%r4730, %r4729, %r4725;
	add.s32 	%r4731, %r4730, -1;
	cvt.rn.f64.u32 	%fd1147, %r4731;
	div.rn.f64 	%fd1148, %fd1147, 0d41DFFFFFFF800000;
	mul.hi.u32 	%r4732, %r4730, -1131474031;
	shr.u32 	%r4733, %r4732, 15;
	mul.lo.s32 	%r4734, %r4733, 44488;
	sub.s32 	%r4735, %r4730, %r4734;
	mul.lo.s32 	%r4736, %r4735, 48271;
	mul.lo.s32 	%r4737, %r4733, 3399;
	setp.lt.u32 	%p830, %r4736, %r4737;
	xor.b32  	%r4738, %r4737, 2147483647;
	neg.s32 	%r4739, %r4737;
	selp.b32 	%r4740, %r4738, %r4739, %p830;
	add.s32 	%r4741, %r4740, %r4736;
	add.s32 	%r4742, %r4741, -1;
	cvt.rn.f64.u32 	%fd1149, %r4742;
	div.rn.f64 	%fd1150, %fd1149, 0d41DFFFFFFF800000;
	mul.f64 	%fd1151, %fd1150, %fd1150;
	fma.rn.f64 	%fd1152, %fd1148, %fd1148, %fd1151;
	setp.le.f64 	%p831, %fd1152, 0d3FF0000000000000;
	selp.u64 	%rd1594, 1, 0, %p831;
	add.s64 	%rd1595, %rd1593, %rd1594;
	mul.hi.u32 	%r4743, %r4741, -1131474031;
	shr.u32 	%r4744, %r4743, 15;
	mul.lo.s32 	%r4745, %r4744, 44488;
	sub.s32 	%r4746, %r4741, %r4745;
	mul.lo.s32 	%r4747, %r4746, 48271;
	mul.lo.s32 	%r4748, %r4744, 3399;
	setp.lt.u32 	%p832, %r4747, %r4748;
	xor.b32  	%r4749, %r4748, 2147483647;
	neg.s32 	%r4750, %r4748;
	selp.b32 	%r4751, %r4749, %r4750, %p832;
	add.s32 	%r4752, %r4751, %r4747;
	add.s32 	%r4753, %r4752, -1;
	cvt.rn.f64.u32 	%fd1153, %r4753;
	div.rn.f64 	%fd1154, %fd1153, 0d41DFFFFFFF800000;
	mul.hi.u32 	%r4754, %r4752, -1131474031;
	shr.u32 	%r4755, %r4754, 15;
	mul.lo.s32 	%r4756, %r4755, 44488;
	sub.s32 	%r4757, %r4752, %r4756;
	mul.lo.s32 	%r4758, %r4757, 48271;
	mul.lo.s32 	%r4759, %r4755, 3399;
	setp.lt.u32 	%p833, %r4758, %r4759;
	xor.b32  	%r4760, %r4759, 2147483647;
	neg.s32 	%r4761, %r4759;
	selp.b32 	%r4762, %r4760, %r4761, %p833;
	add.s32 	%r6186, %r4762, %r4758;
	add.s32 	%r4763, %r6186, -1;
	cvt.rn.f64.u32 	%fd1155, %r4763;
	div.rn.f64 	%fd1156, %fd1155, 0d41DFFFFFFF800000;
	mul.f64 	%fd1157, %fd1156, %fd1156;
	fma.rn.f64 	%fd1158, %fd1154, %fd1154, %fd1157;
	setp.le.f64 	%p834, %fd1158, 0d3FF0000000000000;
	selp.u64 	%rd1596, 1, 0, %p834;
	add.s64 	%rd2120, %rd1595, %rd1596;
	add.s32 	%r6185, %r6185, 4;
	setp.ne.s32 	%p835, %r6185, %r224;
	@%p835 bra 	$L__BB5_378;
$L__BB5_379:
	@%p626 bra 	$L__BB5_383;
	setp.eq.s32 	%p837, %r223, 1;
	mul.hi.u32 	%r4764, %r6186, -1131474031;
	shr.u32 	%r4765, %r4764, 15;
	mul.lo.s32 	%r4766, %r4765, 44488;
	sub.s32 	%r4767, %r6186, %r4766;
	mul.lo.s32 	%r4768, %r4767, 48271;
	mul.lo.s32 	%r4769, %r4765, 3399;
	setp.lt.u32 	%p838, %r4768, %r4769;
	xor.b32  	%r4770, %r4769, 2147483647;
	neg.s32 	%r4771, %r4769;
	selp.b32 	%r4772, %r4770, %r4771, %p838;
	add.s32 	%r4773, %r4772, %r4768;
	add.s32 	%r4774, %r4773, -1;
	cvt.rn.f64.u32 	%fd1159, %r4774;
	div.rn.f64 	%fd1160, %fd1159, 0d41DFFFFFFF800000;
	mul.hi.u32 	%r4775, %r4773, -1131474031;
	shr.u32 	%r4776, %r4775, 15;
	mul.lo.s32 	%r4777, %r4776, 44488;
	sub.s32 	%r4778, %r4773, %r4777;
	mul.lo.s32 	%r4779, %r4778, 48271;
	mul.lo.s32 	%r4780, %r4776, 3399;
	setp.lt.u32 	%p839, %r4779, %r4780;
	xor.b32  	%r4781, %r4780, 2147483647;
	neg.s32 	%r4782, %r4780;
	selp.b32 	%r4783, %r4781, %r4782, %p839;
	add.s32 	%r346, %r4783, %r4779;
	add.s32 	%r4784, %r346, -1;
	cvt.rn.f64.u32 	%fd1161, %r4784;
	div.rn.f64 	%fd1162, %fd1161, 0d41DFFFFFFF800000;
	mul.f64 	%fd1163, %fd1162, %fd1162;
	fma.rn.f64 	%fd1164, %fd1160, %fd1160, %fd1163;
	setp.le.f64 	%p840, %fd1164, 0d3FF0000000000000;
	selp.u64 	%rd1597, 1, 0, %p840;
	add.s64 	%rd2120, %rd2120, %rd1597;
	@%p837 bra 	$L__BB5_383;
	setp.eq.s32 	%p841, %r223, 2;
	mul.hi.u32 	%r4785, %r346, -1131474031;
	shr.u32 	%r4786, %r4785, 15;
	mul.lo.s32 	%r4787, %r4786, 44488;
	sub.s32 	%r4788, %r346, %r4787;
	mul.lo.s32 	%r4789, %r4788, 48271;
	mul.lo.s32 	%r4790, %r4786, 3399;
	setp.lt.u32 	%p842, %r4789, %r4790;
	xor.b32  	%r4791, %r4790, 2147483647;
	neg.s32 	%r4792, %r4790;
	selp.b32 	%r4793, %r4791, %r4792, %p842;
	add.s32 	%r4794, %r4793, %r4789;
	add.s32 	%r4795, %r4794, -1;
	cvt.rn.f64.u32 	%fd1165, %r4795;
	div.rn.f64 	%fd1166, %fd1165, 0d41DFFFFFFF800000;
	mul.hi.u32 	%r4796, %r4794, -1131474031;
	shr.u32 	%r4797, %r4796, 15;
	mul.lo.s32 	%r4798, %r4797, 44488;
	sub.s32 	%r4799, %r4794, %r4798;
	mul.lo.s32 	%r4800, %r4799, 48271;
	mul.lo.s32 	%r4801, %r4797, 3399;
	setp.lt.u32 	%p843, %r4800, %r4801;
	xor.b32  	%r4802, %r4801, 2147483647;
	neg.s32 	%r4803, %r4801;
	selp.b32 	%r4804, %r4802, %r4803, %p843;
	add.s32 	%r347, %r4804, %r4800;
	add.s32 	%r4805, %r347, -1;
	cvt.rn.f64.u32 	%fd1167, %r4805;
	div.rn.f64 	%fd1168, %fd1167, 0d41DFFFFFFF800000;
	mul.f64 	%fd1169, %fd1168, %fd1168;
	fma.rn.f64 	%fd1170, %fd1166, %fd1166, %fd1169;
	setp.le.f64 	%p844, %fd1170, 0d3FF0000000000000;
	selp.u64 	%rd1598, 1, 0, %p844;
	add.s64 	%rd2120, %rd2120, %rd1598;
	@%p841 bra 	$L__BB5_383;
	mul.hi.u32 	%r4806, %r347, -1131474031;
	shr.u32 	%r4807, %r4806, 15;
	mul.lo.s32 	%r4808, %r4807, 44488;
	sub.s32 	%r4809, %r347, %r4808;
	mul.lo.s32 	%r4810, %r4809, 48271;
	mul.lo.s32 	%r4811, %r4807, 3399;
	setp.lt.u32 	%p845, %r4810, %r4811;
	xor.b32  	%r4812, %r4811, 2147483647;
	neg.s32 	%r4813, %r4811;
	selp.b32 	%r4814, %r4812, %r4813, %p845;
	add.s32 	%r4815, %r4814, %r4810;
	add.s32 	%r4816, %r4815, -1;
	cvt.rn.f64.u32 	%fd1171, %r4816;
	div.rn.f64 	%fd1172, %fd1171, 0d41DFFFFFFF800000;
	mul.hi.u32 	%r4817, %r4815, -1131474031;
	shr.u32 	%r4818, %r4817, 15;
	mul.lo.s32 	%r4819, %r4818, 44488;
	sub.s32 	%r4820, %r4815, %r4819;
	mul.lo.s32 	%r4821, %r4820, 48271;
	mul.lo.s32 	%r4822, %r4818, 3399;
	setp.lt.u32 	%p846, %r4821, %r4822;
	xor.b32  	%r4823, %r4822, 2147483647;
	neg.s32 	%r4824, %r4822;
	selp.b32 	%r4825, %r4823, %r4824, %p846;
	add.s32 	%r4826, %r4825, %r4821;
	add.s32 	%r4827, %r4826, -1;
	cvt.rn.f64.u32 	%fd1173, %r4827;
	div.rn.f64 	%fd1174, %fd1173, 0d41DFFFFFFF800000;
	mul.f64 	%fd1175, %fd1174, %fd1174;
	fma.rn.f64 	%fd1176, %fd1172, %fd1172, %fd1175;
	setp.le.f64 	%p847, %fd1176, 0d3FF0000000000000;
	selp.u64 	%rd1599, 1, 0, %p847;
	add.s64 	%rd2120, %rd2120, %rd1599;
$L__BB5_383:
	cvt.u32.u64 	%r348, %rd2120;
	add.s32 	%r349, %r268, %r309;
	setp.eq.s32 	%p848, %r349, 0;
	mov.b64 	%rd2124, 1;
	@%p848 bra 	$L__BB5_388;
	cvt.s64.s32 	%rd2122, %r349;
	mov.b64 	%rd2123, 48271;
	mov.b64 	%rd2124, 1;
$L__BB5_385:
	and.b64  	%rd1603, %rd2122, 1;
	setp.eq.b64 	%p849, %rd1603, 1;
	not.pred 	%p850, %p849;
	@%p850 bra 	$L__BB5_387;
	mul.lo.s64 	%rd1604, %rd2124, %rd2123;
	mul.hi.u64 	%rd1605, %rd1604, 8589934597;
	sub.s64 	%rd1606, %rd1604, %rd1605;
	shr.u64 	%rd1607, %rd1606, 1;
	add.s64 	%rd1608, %rd1607, %rd1605;
	shr.u64 	%rd1609, %rd1608, 30;
	mul.lo.s64 	%rd1610, %rd1609, 2147483647;
	sub.s64 	%rd2124, %rd1604, %rd1610;
$L__BB5_387:
	shr.u64 	%rd525, %rd2122, 1;
	mul.lo.s64 	%rd1611, %rd2123, %rd2123;
	mul.hi.u64 	%rd1612, %rd1611, -9223372032559808509;
	shr.u64 	%rd1613, %rd1612, 30;
	mul.lo.s64 	%rd1614, %rd1613, 2147483647;
	sub.s64 	%rd2123, %rd1611, %rd1614;
	setp.gt.u64 	%p851, %rd2122, 1;
	mov.u64 	%rd2122, %rd525;
	@%p851 bra 	$L__BB5_385;
$L__BB5_388:
	mul.lo.s64 	%rd1617, %rd2124, %rd38;
	mul.hi.u64 	%rd1618, %rd1617, 8589934597;
	sub.s64 	%rd1619, %rd1617, %rd1618;
	shr.u64 	%rd1620, %rd1619, 1;
	add.s64 	%rd1621, %rd1620, %rd1618;
	shr.u64 	%rd1622, %rd1621, 30;
	cvt.u32.u64 	%r4828, %rd1622;
	mov.b64 	%rd1623, 2147483647;
	cvt.u32.u64 	%r4829, %rd1623;
	mul.lo.s32 	%r4830, %r4828, %r4829;
	cvt.u32.u64 	%r4831, %rd1617;
	sub.s32 	%r6189, %r4831, %r4830;
	mov.b64 	%rd2129, 0;
	@%p612 bra 	$L__BB5_391;
	mov.b32 	%r6188, 0;
	mov.b64 	%rd2129, 0;
$L__BB5_390:
	mul.hi.u32 	%r4833, %r6189, -1131474031;
	shr.u32 	%r4834, %r4833, 15;
	mul.lo.s32 	%r4835, %r4834, 44488;
	sub.s32 	%r4836, %r6189, %r4835;
	mul.lo.s32 	%r4837, %r4836, 48271;
	mul.lo.s32 	%r4838, %r4834, 3399;
	setp.lt.u32 	%p853, %r4837, %r4838;
	xor.b32  	%r4839, %r4838, 2147483647;
	neg.s32 	%r4840, %r4838;
	selp.b32 	%r4841, %r4839, %r4840, %p853;
	add.s32 	%r4842, %r4841, %r4837;
	add.s32 	%r4843, %r4842, -1;
	cvt.rn.f64.u32 	%fd1177, %r4843;
	div.rn.f64 	%fd1178, %fd1177, 0d41DFFFFFFF800000;
	mul.hi.u32 	%r4844, %r4842, -1131474031;
	shr.u32 	%r4845, %r4844, 15;
	mul.lo.s32 	%r4846, %r4845, 44488;
	sub.s32 	%r4847, %r4842, %r4846;
	mul.lo.s32 	%r4848, %r4847, 48271;
	mul.lo.s32 	%r4849, %r4845, 3399;
	setp.lt.u32 	%p854, %r4848, %r4849;
	xor.b32  	%r4850, %r4849, 2147483647;
	neg.s32 	%r4851, %r4849;
	selp.b32 	%r4852, %r4850, %r4851, %p854;
	add.s32 	%r4853, %r4852, %r4848;
	add.s32 	%r4854, %r4853, -1;
	cvt.rn.f64.u32 	%fd1179, %r4854;
	div.rn.f64 	%fd1180, %fd1179, 0d41DFFFFFFF800000;
	mul.f64 	%fd1181, %fd1180, %fd1180;
	fma.rn.f64 	%fd1182, %fd1178, %fd1178, %fd1181;
	setp.le.f64 	%p855, %fd1182, 0d3FF0000000000000;
	selp.u64 	%rd1625, 1, 0, %p855;
	add.s64 	%rd1626, %rd2129, %rd1625;
	mul.hi.u32 	%r4855, %r4853, -1131474031;
	shr.u32 	%r4856, %r4855, 15;
	mul.lo.s32 	%r4857, %r4856, 44488;
	sub.s32 	%r4858, %r4853, %r4857;
	mul.lo.s32 	%r4859, %r4858, 48271;
	mul.lo.s32 	%r4860, %r4856, 3399;
	setp.lt.u32 	%p856, %r4859, %r4860;
	xor.b32  	%r4861, %r4860, 2147483647;
	neg.s32 	%r4862, %r4860;
	selp.b32 	%r4863, %r4861, %r4862, %p856;
	add.s32 	%r4864, %r4863, %r4859;
	add.s32 	%r4865, %r4864, -1;
	cvt.rn.f64.u32 	%fd1183, %r4865;
	div.rn.f64 	%fd1184, %fd1183, 0d41DFFFFFFF800000;
	mul.hi.u32 	%r4866, %r4864, -1131474031;
	shr.u32 	%r4867, %r4866, 15;
	mul.lo.s32 	%r4868, %r4867, 44488;
	sub.s32 	%r4869, %r4864, %r4868;
	mul.lo.s32 	%r4870, %r4869, 48271;
	mul.lo.s32 	%r4871, %r4867, 3399;
	setp.lt.u32 	%p857, %r4870, %r4871;
	xor.b32  	%r4872, %r4871, 2147483647;
	neg.s32 	%r4873, %r4871;
	selp.b32 	%r4874, %r4872, %r4873, %p857;
	add.s32 	%r4875, %r4874, %r4870;
	add.s32 	%r4876, %r4875, -1;
	cvt.rn.f64.u32 	%fd1185, %r4876;
	div.rn.f64 	%fd1186, %fd1185, 0d41DFFFFFFF800000;
	mul.f64 	%fd1187, %fd1186, %fd1186;
	fma.rn.f64 	%fd1188, %fd1184, %fd1184, %fd1187;
	setp.le.f64 	%p858, %fd1188, 0d3FF0000000000000;
	selp.u64 	%rd1627, 1, 0, %p858;
	add.s64 	%rd1628, %rd1626, %rd1627;
	mul.hi.u32 	%r4877, %r4875, -1131474031;
	shr.u32 	%r4878, %r4877, 15;
	mul.lo.s32 	%r4879, %r4878, 44488;
	sub.s32 	%r4880, %r4875, %r4879;
	mul.lo.s32 	%r4881, %r4880, 48271;
	mul.lo.s32 	%r4882, %r4878, 3399;
	setp.lt.u32 	%p859, %r4881, %r4882;
	xor.b32  	%r4883, %r4882, 2147483647;
	neg.s32 	%r4884, %r4882;
	selp.b32 	%r4885, %r4883, %r4884, %p859;
	add.s32 	%r4886, %r4885, %r4881;
	add.s32 	%r4887, %r4886, -1;
	cvt.rn.f64.u32 	%fd1189, %r4887;
	div.rn.f64 	%fd1190, %fd1189, 0d41DFFFFFFF800000;
	mul.hi.u32 	%r4888, %r4886, -1131474031;
	shr.u32 	%r4889, %r4888, 15;
	mul.lo.s32 	%r4890, %r4889, 44488;
	sub.s32 	%r4891, %r4886, %r4890;
	mul.lo.s32 	%r4892, %r4891, 48271;
	mul.lo.s32 	%r4893, %r4889, 3399;
	setp.lt.u32 	%p860, %r4892, %r4893;
	xor.b32  	%r4894, %r4893, 2147483647;
	neg.s32 	%r4895, %r4893;
	selp.b32 	%r4896, %r4894, %r4895, %p860;
	add.s32 	%r4897, %r4896, %r4892;
	add.s32 	%r4898, %r4897, -1;
	cvt.rn.f64.u32 	%fd1191, %r4898;
	div.rn.f64 	%fd1192, %fd1191, 0d41DFFFFFFF800000;
	mul.f64 	%fd1193, %fd1192, %fd1192;
	fma.rn.f64 	%fd1194, %fd1190, %fd1190, %fd1193;
	setp.le.f64 	%p861, %fd1194, 0d3FF0000000000000;
	selp.u64 	%rd1629, 1, 0, %p861;
	add.s64 	%rd1630, %rd1628, %rd1629;
	mul.hi.u32 	%r4899, %r4897, -1131474031;
	shr.u32 	%r4900, %r4899, 15;
	mul.lo.s32 	%r4901, %r4900, 44488;
	sub.s32 	%r4902, %r4897, %r4901;
	mul.lo.s32 	%r4903, %r4902, 48271;
	mul.lo.s32 	%r4904, %r4900, 3399;
	setp.lt.u32 	%p862, %r4903, %r4904;
	xor.b32  	%r4905, %r4904, 2147483647;
	neg.s32 	%r4906, %r4904;
	selp.b32 	%r4907, %r4905, %r4906, %p862;
	add.s32 	%r4908, %r4907, %r4903;
	add.s32 	%r4909, %r4908, -1;
	cvt.rn.f64.u32 	%fd1195, %r4909;
	div.rn.f64 	%fd1196, %fd1195, 0d41DFFFFFFF800000;
	mul.hi.u32 	%r4910, %r4908, -1131474031;
	shr.u32 	%r4911, %r4910, 15;
	mul.lo.s32 	%r4912, %r4911, 44488;
	sub.s32 	%r4913, %r4908, %r4912;
	mul.lo.s32 	%r4914, %r4913, 48271;
	mul.lo.s32 	%r4915, %r4911, 3399;
	setp.lt.u32 	%p863, %r4914, %r4915;
	xor.b32  	%r4916, %r4915, 2147483647;
	neg.s32 	%r4917, %r4915;
	selp.b32 	%r4918, %r4916, %r4917, %p863;
	add.s32 	%r6189, %r4918, %r4914;
	add.s32 	%r4919, %r6189, -1;
	cvt.rn.f64.u32 	%fd1197, %r4919;
	div.rn.f64 	%fd1198, %fd1197, 0d41DFFFFFFF800000;
	mul.f64 	%fd1199, %fd1198, %fd1198;
	fma.rn.f64 	%fd1200, %fd1196, %fd1196, %fd1199;
	setp.le.f64 	%p864, %fd1200, 0d3FF0000000000000;
	selp.u64 	%rd1631, 1, 0, %p864;
	add.s64 	%rd2129, %rd1630, %rd1631;
	add.s32 	%r6188, %r6188, 4;
	setp.ne.s32 	%p865, %r6188, %r224;
	@%p865 bra 	$L__BB5_390;
$L__BB5_391:
	@%p626 bra 	$L__BB5_395;
	setp.eq.s32 	%p867, %r223, 1;
	mul.hi.u32 	%r4920, %r6189, -1131474031;
	shr.u32 	%r4921, %r4920, 15;
	mul.lo.s32 	%r4922, %r4921, 44488;
	sub.s32 	%r4923, %r6189, %r4922;
	mul.lo.s32 	%r4924, %r4923, 48271;
	mul.lo.s32 	%r4925, %r4921, 3399;
	setp.lt.u32 	%p868, %r4924, %r4925;
	xor.b32  	%r4926, %r4925, 2147483647;
	neg.s32 	%r4927, %r4925;
	selp.b32 	%r4928, %r4926, %r4927, %p868;
	add.s32 	%r4929, %r4928, %r4924;
	add.s32 	%r4930, %r4929, -1;
	cvt.rn.f64.u32 	%fd1201, %r4930;
	div.rn.f64 	%fd1202, %fd1201, 0d41DFFFFFFF800000;
	mul.hi.u32 	%r4931, %r4929, -1131474031;
	shr.u32 	%r4932, %r4931, 15;
	mul.lo.s32 	%r4933, %r4932, 44488;
	sub.s32 	%r4934, %r4929, %r4933;
	mul.lo.s32 	%r4935, %r4934, 48271;
	mul.lo.s32 	%r4936, %r4932, 3399;
	setp.lt.u32 	%p869, %r4935, %r4936;
	xor.b32  	%r4937, %r4936, 2147483647;
	neg.s32 	%r4938, %r4936;
	selp.b32 	%r4939, %r4937, %r4938, %p869;
	add.s32 	%r356, %r4939, %r4935;
	add.s32 	%r4940, %r356, -1;
	cvt.rn.f64.u32 	%fd1203, %r4940;
	div.rn.f64 	%fd1204, %fd1203, 0d41DFFFFFFF800000;
	mul.f64 	%fd1205, %fd1204, %fd1204;
	fma.rn.f64 	%fd1206, %fd1202, %fd1202, %fd1205;
	setp.le.f64 	%p870, %fd1206, 0d3FF0000000000000;
	selp.u64 	%rd1632, 1, 0, %p870;
	add.s64 	%rd2129, %rd2129, %rd1632;
	@%p867 bra 	$L__BB5_395;
	setp.eq.s32 	%p871, %r223, 2;
	mul.hi.u32 	%r4941, %r356, -1131474031;
	shr.u32 	%r4942, %r4941, 15;
	mul.lo.s32 	%r4943, %r4942, 44488;
	sub.s32 	%r4944, %r356, %r4943;
	mul.lo.s32 	%r4945, %r4944, 48271;
	mul.lo.s32 	%r4946, %r4942, 3399;
	setp.lt.u32 	%p872, %r4945, %r4946;
	xor.b32  	%r4947, %r4946, 2147483647;
	neg.s32 	%r4948, %r4946;
	selp.b32 	%r4949, %r4947, %r4948, %p872;
	add.s32 	%r4950, %r4949, %r4945;
	add.s32 	%r4951, %r4950, -1;
	cvt.rn.f64.u32 	%fd1207, %r4951;
	div.rn.f64 	%fd1208, %fd1207, 0d41DFFFFFFF800000;
	mul.hi.u32 	%r4952, %r4950, -1131474031;
	shr.u32 	%r4953, %r4952, 15;
	mul.lo.s32 	%r4954, %r4953, 44488;
	sub.s32 	%r4955, %r4950, %r4954;
	mul.lo.s32 	%r4956, %r4955, 48271;
	mul.lo.s32 	%r4957, %r4953, 3399;
	setp.lt.u32 	%p873, %r4956, %r4957;
	xor.b32  	%r4958, %r4957, 2147483647;
	neg.s32 	%r4959, %r4957;
	selp.b32 	%r4960, %r4958, %r4959, %p873;
	add.s32 	%r357, %r4960, %r4956;
	add.s32 	%r4961, %r357, -1;
	cvt.rn.f64.u32 	%fd1209, %r4961;
	div.rn.f64 	%fd1210, %fd1209, 0d41DFFFFFFF800000;
	mul.f64 	%fd1211, %fd1210, %fd1210;
	fma.rn.f64 	%fd1212, %fd1208, %fd1208, %fd1211;
	setp.le.f64 	%p874, %fd1212, 0d3FF0000000000000;
	selp.u64 	%rd1633, 1, 0, %p874;
	add.s64 	%rd2129, %rd2129, %rd1633;
	@%p871 bra 	$L__BB5_395;
	mul.hi.u32 	%r4962, %r357, -1131474031;
	shr.u32 	%r4963, %r4962, 15;
	mul.lo.s32 	%r4964, %r4963, 44488;
	sub.s32 	%r4965, %r357, %r4964;
	mul.lo.s32 	%r4966, %r4965, 48271;
	mul.lo.s32 	%r4967, %r4963, 3399;
	setp.lt.u32 	%p875, %r4966, %r4967;
	xor.b32  	%r4968, %r4967, 2147483647;
	neg.s32 	%r4969, %r4967;
	selp.b32 	%r4970, %r4968, %r4969, %p875;
	add.s32 	%r4971, %r4970, %r4966;
	add.s32 	%r4972, %r4971, -1;
	cvt.rn.f64.u32 	%fd1213, %r4972;
	div.rn.f64 	%fd1214, %fd1213, 0d41DFFFFFFF800000;
	mul.hi.u32 	%r4973, %r4971, -1131474031;
	shr.u32 	%r4974, %r4973, 15;
	mul.lo.s32 	%r4975, %r4974, 44488;
	sub.s32 	%r4976, %r4971, %r4975;
	mul.lo.s32 	%r4977, %r4976, 48271;
	mul.lo.s32 	%r4978, %r4974, 3399;
	setp.lt.u32 	%p876, %r4977, %r4978;
	xor.b32  	%r4979, %r4978, 2147483647;
	neg.s32 	%r4980, %r4978;
	selp.b32 	%r4981, %r4979, %r4980, %p876;
	add.s32 	%r4982, %r4981, %r4977;
	add.s32 	%r4983, %r4982, -1;
	cvt.rn.f64.u32 	%fd1215, %r4983;
	div.rn.f64 	%fd1216, %fd1215, 0d41DFFFFFFF800000;
	mul.f64 	%fd1217, %fd1216, %fd1216;
	fma.rn.f64 	%fd1218, %fd1214, %fd1214, %fd1217;
	setp.le.f64 	%p877, %fd1218, 0d3FF0000000000000;
	selp.u64 	%rd1634, 1, 0, %p877;
	add.s64 	%rd2129, %rd2129, %rd1634;
$L__BB5_395:
	cvt.u32.u64 	%r358, %rd2129;
	add.s32 	%r359, %r349, %r236;
	setp.eq.s32 	%p878, %r359, 0;
	mov.b64 	%rd2133, 1;
	@%p878 bra 	$L__BB5_400;
	cvt.s64.s32 	%rd2131, %r359;
	mov.b64 	%rd2132, 48271;
	mov.b64 	%rd2133, 1;
$L__BB5_397:
	and.b64  	%rd1638, %rd2131, 1;
	setp.eq.b64 	%p879, %rd1638, 1;
	not.pred 	%p880, %p879;
	@%p880 bra 	$L__BB5_399;
	mul.lo.s64 	%rd1639, %rd2133, %rd2132;
	mul.hi.u64 	%rd1640, %rd1639, 8589934597;
	sub.s64 	%rd1641, %rd1639, %rd1640;
	shr.u64 	%rd1642, %rd1641, 1;
	add.s64 	%rd1643, %rd1642, %rd1640;
	shr.u64 	%rd1644, %rd1643, 30;
	mul.lo.s64 	%rd1645, %rd1644, 2147483647;
	sub.s64 	%rd2133, %rd1639, %rd1645;
$L__BB5_399:
	shr.u64 	%rd542, %rd2131, 1;
	mul.lo.s64 	%rd1646, %rd2132, %rd2132;
	mul.hi.u64 	%rd1647, %rd1646, -9223372032559808509;
	shr.u64 	%rd1648, %rd1647, 30;
	mul.lo.s64 	%rd1649, %rd1648, 2147483647;
	sub.s64 	%rd2132, %rd1646, %rd1649;
	setp.gt.u64 	%p881, %rd2131, 1;
	mov.u64 	%rd2131, %rd542;
	@%p881 bra 	$L__BB5_397;
$L__BB5_400:
	mul.lo.s64 	%rd1652, %rd2133, %rd38;
	mul.hi.u64 	%rd1653, %rd1652, 8589934597;
	sub.s64 	%rd1654, %rd1652, %rd1653;
	shr.u64 	%rd1655, %rd1654, 1;
	add.s64 	%rd1656, %rd1655, %rd1653;
	shr.u64 	%rd1657, %rd1656, 30;
	cvt.u32.u64 	%r4984, %rd1657;
	mov.b64 	%rd1658, 2147483647;
	cvt.u32.u64 	%r4985, %rd1658;
	mul.lo.s32 	%r4986, %r4984, %r4985;
	cvt.u32.u64 	%r4987, %rd1652;
	sub.s32 	%r6192, %r4987, %r4986;
	mov.b64 	%rd2138, 0;
	@%p612 bra 	$L__BB5_403;
	mov.b32 	%r6191, 0;
	mov.b64 	%rd2138, 0;
$L__BB5_402:
	mul.hi.u32 	%r4989, %r6192, -1131474031;
	shr.u32 	%r4990, %r4989, 15;
	mul.lo.s32 	%r4991, %r4990, 44488;
	sub.s32 	%r4992, %r6192, %r4991;
	mul.lo.s32 	%r4993, %r4992, 48271;
	mul.lo.s32 	%r4994, %r4990, 3399;
	setp.lt.u32 	%p883, %r4993, %r4994;
	xor.b32  	%r4995, %r4994, 2147483647;
	neg.s32 	%r4996, %r4994;
	selp.b32 	%r4997, %r4995, %r4996, %p883;
	add.s32 	%r4998, %r4997, %r4993;
	add.s32 	%r4999, %r4998, -1;
	cvt.rn.f64.u32 	%fd1219, %r4999;
	div.rn.f64 	%fd1220, %fd1219, 0d41DFFFFFFF800000;
	mul.hi.u32 	%r5000, %r4998, -1131474031;
	shr.u32 	%r5001, %r5000, 15;
	mul.lo.s32 	%r5002, %r5001, 44488;
	sub.s32 	%r5003, %r4998, %r5002;
	mul.lo.s32 	%r5004, %r5003, 48271;
	mul.lo.s32 	%r5005, %r5001, 3399;
	setp.lt.u32 	%p884, %r5004, %r5005;
	xor.b32  	%r5006, %r5005, 2147483647;
	neg.s32 	%r5007, %r5005;
	selp.b32 	%r5008, %r5006, %r5007, %p884;
	add.s32 	%r5009, %r5008, %r5004;
	add.s32 	%r5010, %r5009, -1;
	cvt.rn.f64.u32 	%fd1221, %r5010;
	div.rn.f64 	%fd1222, %fd1221, 0d41DFFFFFFF800000;
	mul.f64 	%fd1223, %fd1222, %fd1222;
	fma.rn.f64 	%fd1224, %fd1220, %fd1220, %fd1223;
	setp.le.f64 	%p885, %fd1224, 0d3FF0000000000000;
	selp.u64 	%rd1660, 1, 0, %p885;
	add.s64 	%rd1661, %rd2138, %rd1660;
	mul.hi.u32 	%r5011, %r5009, -1131474031;
	shr.u32 	%r5012, %r5011, 15;
	mul.lo.s32 	%r5013, %r5012, 44488;
	sub.s32 	%r5014, %r5009, %r5013;
	mul.lo.s32 	%r5015, %r5014, 48271;
	mul.lo.s32 	%r5016, %r5012, 3399;
	setp.lt.u32 	%p886, %r5015, %r5016;
	xor.b32  	%r5017, %r5016, 2147483647;
	neg.s32 	%r5018, %r5016;
	selp.b32 	%r5019, %r5017, %r5018, %p886;
	add.s32 	%r5020, %r5019, %r5015;
	add.s32 	%r5021, %r5020, -1;
	cvt.rn.f64.u32 	%fd1225, %r5021;
	div.rn.f64 	%fd1226, %fd1225, 0d41DFFFFFFF800000;
	mul.hi.u32 	%r5022, %r5020, -1131474031;
	shr.u32 	%r5023, %r5022, 15;
	mul.lo.s32 	%r5024, %r5023, 44488;
	sub.s32 	%r5025, %r5020, %r5024;
	mul.lo.s32 	%r5026, %r5025, 48271;
	mul.lo.s32 	%r5027, %r5023, 3399;
	setp.lt.u32 	%p887, %r5026, %r5027;
	xor.b32  	%r5028, %r5027, 2147483647;
	neg.s32 	%r5029, %r5027;
	selp.b32 	%r5030, %r5028, %r5029, %p887;
	add.s32 	%r5031, %r5030, %r5026;
	add.s32 	%r5032, %r5031, -1;
	cvt.rn.f64.u32 	%fd1227, %r5032;
	div.rn.f64 	%fd1228, %fd1227, 0d41DFFFFFFF800000;
	mul.f64 	%fd1229, %fd1228, %fd1228;
	fma.rn.f64 	%fd1230, %fd1226, %fd1226, %fd1229;
	setp.le.f64 	%p888, %fd1230, 0d3FF0000000000000;
	selp.u64 	%rd1662, 1, 0, %p888;
	add.s64 	%rd1663, %rd1661, %rd1662;
	mul.hi.u32 	%r5033, %r5031, -1131474031;
	shr.u32 	%r5034, %r5033, 15;
	mul.lo.s32 	%r5035, %r5034, 44488;
	sub.s32 	%r5036, %r5031, %r5035;
	mul.lo.s32 	%r5037, %r5036, 48271;
	mul.lo.s32 	%r5038, %r5034, 3399;
	setp.lt.u32 	%p889, %r5037, %r5038;
	xor.b32  	%r5039, %r5038, 2147483647;
	neg.s32 	%r5040, %r5038;
	selp.b32 	%r5041, %r5039, %r5040, %p889;
	add.s32 	%r5042, %r5041, %r5037;
	add.s32 	%r5043, %r5042, -1;
	cvt.rn.f64.u32 	%fd1231, %r5043;
	div.rn.f64 	%fd1232, %fd1231, 0d41DFFFFFFF800000;
	mul.hi.u32 	%r5044, %r5042, -1131474031;
	shr.u32 	%r5045, %r5044, 15;
	mul.lo.s32 	%r5046, %r5045, 44488;
	sub.s32 	%r5047, %r5042, %r5046;
	mul.lo.s32 	%r5048, %r5047, 48271;
	mul.lo.s32 	%r5049, %r5045, 3399;
	setp.lt.u32 	%p890, %r5048, %r5049;
	xor.b32  	%r5050, %r5049, 2147483647;
	neg.s32 	%r5051, %r5049;
	selp.b32 	%r5052, %r5050, %r5051, %p890;
	add.s32 	%r5053, %r5052, %r5048;
	add.s32 	%r5054, %r5053, -1;
	cvt.rn.f64.u32 	%fd1233, %r5054;
	div.rn.f64 	%fd1234, %fd1233, 0d41DFFFFFFF800000;
	mul.f64 	%fd1235, %fd1234, %fd1234;
	fma.rn.f64 	%fd1236, %fd1232, %fd1232, %fd1235;
	setp.le.f64 	%p891, %fd1236, 0d3FF0000000000000;
	selp.u64 	%rd1664, 1, 0, %p891;
	add.s64 	%rd1665, %rd1663, %rd1664;
	mul.hi.u32 	%r5055, %r5053, -1131474031;
	shr.u32 	%r5056, %r5055, 15;
	mul.lo.s32 	%r5057, %r5056, 44488;
	sub.s32 	%r5058, %r5053, %r5057;
	mul.lo.s32 	%r5059, %r5058, 48271;
	mul.lo.s32 	%r5060, %r5056, 3399;
	setp.lt.u32 	%p892, %r5059, %r5060;
	xor.b32  	%r5061, %r5060, 2147483647;
	neg.s32 	%r5062, %r5060;
	selp.b32 	%r5063, %r5061, %r5062, %p892;
	add.s32 	%r5064, %r5063, %r5059;
	add.s32 	%r5065, %r5064, -1;
	cvt.rn.f64.u32 	%fd1237, %r5065;
	div.rn.f64 	%fd1238, %fd1237, 0d41DFFFFFFF800000;
	mul.hi.u32 	%r5066, %r5064, -1131474031;
	shr.u32 	%r5067, %r5066, 15;
	mul.lo.s32 	%r5068, %r5067, 44488;
	sub.s32 	%r5069, %r5064, %r5068;
	mul.lo.s32 	%r5070, %r5069, 48271;
	mul.lo.s32 	%r5071, %r5067, 3399;
	setp.lt.u32 	%p893, %r5070, %r5071;
	xor.b32  	%r5072, %r5071, 2147483647;
	neg.s32 	%r5073, %r5071;
	selp.b32 	%r5074, %r5072, %r5073, %p893;
	add.s32 	%r6192, %r5074, %r5070;
	add.s32 	%r5075, %r6192, -1;
	cvt.rn.f64.u32 	%fd1239, %r5075;
	div.rn.f64 	%fd1240, %fd1239, 0d41DFFFFFFF800000;
	mul.f64 	%fd1241, %fd1240, %fd1240;
	fma.rn.f64 	%fd1242, %fd1238, %fd1238, %fd1241;
	setp.le.f64 	%p894, %fd1242, 0d3FF0000000000000;
	selp.u64 	%rd1666, 1, 0, %p894;
	add.s64 	%rd2138, %rd1665, %rd1666;
	add.s32 	%r6191, %r6191, 4;
	setp.ne.s32 	%p895, %r6191, %r224;
	@%p895 bra 	$L__BB5_402;
$L__BB5_403:
	@%p626 bra 	$L__BB5_407;
	setp.eq.s32 	%p897, %r223, 1;
	mul.hi.u32 	%r5076, %r6192, -1131474031;
	shr.u32 	%r5077, %r5076, 15;
	mul.lo.s32 	%r5078, %r5077, 44488;
	sub.s32 	%r5079, %r6192, %r5078;
	mul.lo.s32 	%r5080, %r5079, 48271;
	mul.lo.s32 	%r5081, %r5077, 3399;
	setp.lt.u32 	%p898, %r5080, %r5081;
	xor.b32  	%r5082, %r5081, 2147483647;
	neg.s32 	%r5083, %r5081;
	selp.b32 	%r5084, %r5082, %r5083, %p898;
	add.s32 	%r5085, %r5084, %r5080;
	add.s32 	%r5086, %r5085, -1;
	cvt.rn.f64.u32 	%fd1243, %r5086;
	div.rn.f64 	%fd1244, %fd1243, 0d41DFFFFFFF800000;
	mul.hi.u32 	%r5087, %r5085, -1131474031;
	shr.u32 	%r5088, %r5087, 15;
	mul.lo.s32 	%r5089, %r5088, 44488;
	sub.s32 	%r5090, %r5085, %r5089;
	mul.lo.s32 	%r5091, %r5090, 48271;
	mul.lo.s32 	%r5092, %r5088, 3399;
	setp.lt.u32 	%p899, %r5091, %r5092;
	xor.b32  	%r5093, %r5092, 2147483647;
	neg.s32 	%r5094, %r5092;
	selp.b32 	%r5095, %r5093, %r5094, %p899;
	add.s32 	%r366, %r5095, %r5091;
	add.s32 	%r5096, %r366, -1;
	cvt.rn.f64.u32 	%fd1245, %r5096;
	div.rn.f64 	%fd1246, %fd1245, 0d41DFFFFFFF800000;
	mul.f64 	%fd1247, %fd1246, %fd1246;
	fma.rn.f64 	%fd1248, %fd1244, %fd1244, %fd1247;
	setp.le.f64 	%p900, %fd1248, 0d3FF0000000000000;
	selp.u64 	%rd1667, 1, 0, %p900;
	add.s64 	%rd2138, %rd2138, %rd1667;
	@%p897 bra 	$L__BB5_407;
	setp.eq.s32 	%p901, %r223, 2;
	mul.hi.u32 	%r5097, %r366, -1131474031;
	shr.u32 	%r5098, %r5097, 15;
	mul.lo.s32 	%r5099, %r5098, 44488;
	sub.s32 	%r5100, %r366, %r5099;
	mul.lo.s32 	%r5101, %r5100, 48271;
	mul.lo.s32 	%r5102, %r5098, 3399;
	setp.lt.u32 	%p902, %r5101, %r5102;
	xor.b32  	%r5103, %r5102, 2147483647;
	neg.s32 	%r5104, %r5102;
	selp.b32 	%r5105, %r5103, %r5104, %p902;
	add.s32 	%r5106, %r5105, %r5101;
	add.s32 	%r5107, %r5106, -1;
	cvt.rn.f64.u32 	%fd1249, %r5107;
	div.rn.f64 	%fd1250, %fd1249, 0d41DFFFFFFF800000;
	mul.hi.u32 	%r5108, %r5106, -1131474031;
	shr.u32 	%r5109, %r5108, 15;
	mul.lo.s32 	%r5110, %r5109, 44488;
	sub.s32 	%r5111, %r5106, %r5110;
	mul.lo.s32 	%r5112, %r5111, 48271;
	mul.lo.s32 	%r5113, %r5109, 3399;
	setp.lt.u32 	%p903, %r5112, %r5113;
	xor.b32  	%r5114, %r5113, 2147483647;
	neg.s32 	%r5115, %r5113;
	selp.b32 	%r5116, %r5114, %r5115, %p903;
	add.s32 	%r367, %r5116, %r5112;
	add.s32 	%r5117, %r367, -1;
	cvt.rn.f64.u32 	%fd1251, %r5117;
	div.rn.f64 	%fd1252, %fd1251, 0d41DFFFFFFF800000;
	mul.f64 	%fd1253, %fd1252, %fd1252;
	fma.rn.f64 	%fd1254, %fd1250, %fd1250, %fd1253;
	setp.le.f64 	%p904, %fd1254, 0d3FF0000000000000;
	selp.u64 	%rd1668, 1, 0, %p904;
	add.s64 	%rd2138, %rd2138, %rd1668;
	@%p901 bra 	$L__BB5_407;
	mul.hi.u32 	%r5118, %r367, -1131474031;
	shr.u32 	%r5119, %r5118, 15;
	mul.lo.s32 	%r5120, %r5119, 44488;
	sub.s32 	%r5121, %r367, %r5120;
	mul.lo.s32 	%r5122, %r5121, 48271;
	mul.lo.s32 	%r5123, %r5119, 3399;
	setp.lt.u32 	%p905, %r5122, %r5123;
	xor.b32  	%r5124, %r5123, 2147483647;
	neg.s32 	%r5125, %r5123;
	selp.b32 	%r5126, %r5124, %r5125, %p905;
	add.s32 	%r5127, %r5126, %r5122;
	add.s32 	%r5128, %r5127, -1;
	cvt.rn.f64.u32 	%fd1255, %r5128;
	div.rn.f64 	%fd1256, %fd1255, 0d41DFFFFFFF800000;
	mul.hi.u32 	%r5129, %r5127, -1131474031;
	shr.u32 	%r5130, %r5129, 15;
	mul.lo.s32 	%r5131, %r5130, 44488;
	sub.s32 	%r5132, %r5127, %r5131;
	mul.lo.s32 	%r5133, %r5132, 48271;
	mul.lo.s32 	%r5134, %r5130, 3399;
	setp.lt.u32 	%p906, %r5133, %r5134;
	xor.b32  	%r5135, %r5134, 2147483647;
	neg.s32 	%r5136, %r5134;
	selp.b32 	%r5137, %r5135, %r5136, %p906;
	add.s32 	%r5138, %r5137, %r5133;
	add.s32 	%r5139, %r5138, -1;
	cvt.rn.f64.u32 	%fd1257, %r5139;
	div.rn.f64 	%fd1258, %fd1257, 0d41DFFFFFFF800000;
	mul.f64 	%fd1259, %fd1258, %fd1258;
	fma.rn.f64 	%fd1260, %fd1256, %fd1256, %fd1259;
	setp.le.f64 	%p907, %fd1260, 0d3FF0000000000000;
	selp.u64 	%rd1669, 1, 0, %p907;
	add.s64 	%rd2138, %rd2138, %rd1669;
$L__BB5_407:
	cvt.u32.u64 	%r368, %rd2138;
	add.s32 	%r369, %r247, %r349;
	setp.eq.s32 	%p908, %r369, 0;
	mov.b64 	%rd2142, 1;
	@%p908 bra 	$L__BB5_412;
	cvt.s64.s32 	%rd2140, %r369;
	mov.b64 	%rd2141, 48271;
	mov.b64 	%rd2142, 1;
$L__BB5_409:
	and.b64  	%rd1673, %rd2140, 1;
	setp.eq.b64 	%p909, %rd1673, 1;
	not.pred 	%p910, %p909;
	@%p910 bra 	$L__BB5_411;
	mul.lo.s64 	%rd1674, %rd2142, %rd2141;
	mul.hi.u64 	%rd1675, %rd1674, 8589934597;
	sub.s64 	%rd1676, %rd1674, %rd1675;
	shr.u64 	%rd1677, %rd1676, 1;
	add.s64 	%rd1678, %rd1677, %rd1675;
	shr.u64 	%rd1679, %rd1678, 30;
	mul.lo.s64 	%rd1680, %rd1679, 2147483647;
	sub.s64 	%rd2142, %rd1674, %rd1680;
$L__BB5_411:
	shr.u64 	%rd559, %rd2140, 1;
	mul.lo.s64 	%rd1681, %rd2141, %rd2141;
	mul.hi.u64 	%rd1682, %rd1681, -9223372032559808509;
	shr.u64 	%rd1683, %rd1682, 30;
	mul.lo.s64 	%rd1684, %rd1683, 2147483647;
	sub.s64 	%rd2141, %rd1681, %rd1684;
	setp.gt.u64 	%p911, %rd2140, 1;
	mov.u64 	%rd2140, %rd559;
	@%p911 bra 	$L__BB5_409;
$L__BB5_412:
	mul.lo.s64 	%rd1687, %rd2142, %rd38;
	mul.hi.u64 	%rd1688, %rd1687, 8589934597;
	sub.s64 	%rd1689, %rd1687, %rd1688;
	shr.u64 	%rd1690, %rd1689, 1;
	add.s64 	%rd1691, %rd1690, %rd1688;
	shr.u64 	%rd1692, %rd1691, 30;
	cvt.u32.u64 	%r5140, %rd1692;
	mov.b64 	%rd1693, 2147483647;
	cvt.u32.u64 	%r5141, %rd1693;
	mul.lo.s32 	%r5142, %r5140, %r5141;
	cvt.u32.u64 	%r5143, %rd1687;
	sub.s32 	%r6195, %r5143, %r5142;
	mov.b64 	%rd2147, 0;
	@%p612 bra 	$L__BB5_415;
	mov.b32 	%r6194, 0;
	mov.b64 	%rd2147, 0;
$L__BB5_414:
	mul.hi.u32 	%r5145, %r6195, -1131474031;
	shr.u32 	%r5146, %r5145, 15;
	mul.lo.s32 	%r5147, %r5146, 44488;
	sub.s32 	%r5148, %r6195, %r5147;
	mul.lo.s32 	%r5149, %r5148, 48271;
	mul.lo.s32 	%r5150, %r5146, 3399;
	setp.lt.u32 	%p913, %r5149, %r5150;
	xor.b32  	%r5151, %r5150, 2147483647;
	neg.s32 	%r5152, %r5150;
	selp.b32 	%r5153, %r5151, %r5152, %p913;
	add.s32 	%r5154, %r5153, %r5149;
	add.s32 	%r5155, %r5154, -1;
	cvt.rn.f64.u32 	%fd1261, %r5155;
	div.rn.f64 	%fd1262, %fd1261, 0d41DFFFFFFF800000;
	mul.hi.u32 	%r5156, %r5154, -1131474031;
	shr.u32 	%r5157, %r5156, 15;
	mul.lo.s32 	%r5158, %r5157, 44488;
	sub.s32 	%r5159, %r5154, %r5158;
	mul.lo.s32 	%r5160, %r5159, 48271;
	mul.lo.s32 	%r5161, %r5157, 3399;
	setp.lt.u32 	%p914, %r5160, %r5161;
	xor.b32  	%r5162, %r5161, 2147483647;
	neg.s32 	%r5163, %r5161;
	selp.b32 	%r5164, %r5162, %r5163, %p914;
	add.s32 	%r5165, %r5164, %r5160;
	add.s32 	%r5166, %r5165, -1;
	cvt.rn.f64.u32 	%fd1263, %r5166;
	div.rn.f64 	%fd1264, %fd1263, 0d41DFFFFFFF800000;
	mul.f64 	%fd1265, %fd1264, %fd1264;
	fma.rn.f64 	%fd1266, %fd1262, %fd1262, %fd1265;
	setp.le.f64 	%p915, %fd1266, 0d3FF0000000000000;
	selp.u64 	%rd1695, 1, 0, %p915;
	add.s64 	%rd1696, %rd2147, %rd1695;
	mul.hi.u32 	%r5167, %r5165, -1131474031;
	shr.u32 	%r5168, %r5167, 15;
	mul.lo.s32 	%r5169, %r5168, 44488;
	sub.s32 	%r5170, %r5165, %r5169;
	mul.lo.s32 	%r5171, %r5170, 48271;
	mul.lo.s32 	%r5172, %r5168, 3399;
	setp.lt.u32 	%p916, %r5171, %r5172;
	xor.b32  	%r5173, %r5172, 2147483647;
	neg.s32 	%r5174, %r5172;
	selp.b32 	%r5175, %r5173, %r5174, %p916;
	add.s32 	%r5176, %r5175, %r5171;
	add.s32 	%r5177, %r5176, -1;
	cvt.rn.f64.u32 	%fd1267, %r5177;
	div.rn.f64 	%fd1268, %fd1267, 0d41DFFFFFFF800000;
	mul.hi.u32 	%r5178, %r5176, -1131474031;
	shr.u32 	%r5179, %r5178, 15;
	mul.lo.s32 	%r5180, %r5179, 44488;
	sub.s32 	%r5181, %r5176, %r5180;
	mul.lo.s32 	%r5182, %r5181, 48271;
	mul.lo.s32 	%r5183, %r5179, 3399;
	setp.lt.u32 	%p917, %r5182, %r5183;
	xor.b32  	%r5184, %r5183, 2147483647;
	neg.s32 	%r5185, %r5183;
	selp.b32 	%r5186, %r5184, %r5185, %p917;
	add.s32 	%r5187, %r5186, %r5182;
	add.s32 	%r5188, %r5187, -1;
	cvt.rn.f64.u32 	%fd1269, %r5188;
	div.rn.f64 	%fd1270, %fd1269, 0d41DFFFFFFF800000;
	mul.f64 	%fd1271, %fd1270, %fd1270;
	fma.rn.f64 	%fd1272, %fd1268, %fd1268, %fd1271;
	setp.le.f64 	%p918, %fd1272, 0d3FF0000000000000;
	selp.u64 	%rd1697, 1, 0, %p918;
	add.s64 	%rd1698, %rd1696, %rd1697;
	mul.hi.u32 	%r5189, %r5187, -1131474031;
	shr.u32 	%r5190, %r5189, 15;
	mul.lo.s32 	%r5191, %r5190, 44488;
	sub.s32 	%r5192, %r5187, %r5191;
	mul.lo.s32 	%r5193, %r5192, 48271;
	mul.lo.s32 	%r5194, %r5190, 3399;
	setp.lt.u32 	%p919, %r5193, %r5194;
	xor.b32  	%r5195, %r5194, 2147483647;
	neg.s32 	%r5196, %r5194;
	selp.b32 	%r5197, %r5195, %r5196, %p919;
	add.s32 	%r5198, %r5197, %r5193;
	add.s32 	%r5199, %r5198, -1;
	cvt.rn.f64.u32 	%fd1273, %r5199;
	div.rn.f64 	%fd1274, %fd1273, 0d41DFFFFFFF800000;
	mul.hi.u32 	%r5200, %r5198, -1131474031;
	shr.u32 	%r5201, %r5200, 15;
	mul.lo.s32 	%r5202, %r5201, 44488;
	sub.s32 	%r5203, %r5198, %r5202;
	mul.lo.s32 	%r5204, %r5203, 48271;
	mul.lo.s32 	%r5205, %r5201, 3399;
	setp.lt.u32 	%p920, %r5204, %r5205;
	xor.b32  	%r5206, %r5205, 2147483647;
	neg.s32 	%r5207, %r5205;
	selp.b32 	%r5208, %r5206, %r5207, %p920;
	add.s32 	%r5209, %r5208, %r5204;
	add.s32 	%r5210, %r5209, -1;
	cvt.rn.f64.u32 	%fd1275, %r5210;
	div.rn.f64 	%fd1276, %fd1275, 0d41DFFFFFFF800000;
	mul.f64 	%fd1277, %fd1276, %fd1276;
	fma.rn.f64 	%fd1278, %fd1274, %fd1274, %fd1277;
	setp.le.f64 	%p921, %fd1278, 0d3FF0000000000000;
	selp.u64 	%rd1699, 1, 0, %p921;
	add.s64 	%rd1700, %rd1698, %rd1699;
	mul.hi.u32 	%r5211, %r5209, -1131474031;
	shr.u32 	%r5212, %r5211, 15;
	mul.lo.s32 	%r5213, %r5212, 44488;
	sub.s32 	%r5214, %r5209, %r5213;
	mul.lo.s32 	%r5215, %r5214, 48271;
	mul.lo.s32 	%r5216, %r5212, 3399;
	setp.lt.u32 	%p922, %r5215, %r5216;
	xor.b32  	%r5217, %r5216, 2147483647;
	neg.s32 	%r5218, %r5216;
	selp.b32 	%r5219, %r5217, %r5218, %p922;
	add.s32 	%r5220, %r5219, %r5215;
	add.s32 	%r5221, %r5220, -1;
	cvt.rn.f64.u32 	%fd1279, %r5221;
	div.rn.f64 	%fd1280, %fd1279, 0d41DFFFFFFF800000;
	mul.hi.u32 	%r5222, %r5220, -1131474031;
	shr.u32 	%r5223, %r5222, 15;
	mul.lo.s32 	%r5224, %r5223, 44488;
	sub.s32 	%r5225, %r5220, %r5224;
	mul.lo.s32 	%r5226, %r5225, 48271;
	mul.lo.s32 	%r5227, %r5223, 3399;
	setp.lt.u32 	%p923, %r5226, %r5227;
	xor.b32  	%r5228, %r5227, 2147483647;
	neg.s32 	%r5229, %r5227;
	selp.b32 	%r5230, %r5228, %r5229, %p923;
	add.s32 	%r6195, %r5230, %r5226;
	add.s32 	%r5231, %r6195, -1;
	cvt.rn.f64.u32 	%fd1281, %r5231;
	div.rn.f64 	%fd1282, %fd1281, 0d41DFFFFFFF800000;
	mul.f64 	%fd1283, %fd1282, %fd1282;
	fma.rn.f64 	%fd1284, %fd1280, %fd1280, %fd1283;
	setp.le.f64 	%p924, %fd1284, 0d3FF0000000000000;
	selp.u64 	%rd1701, 1, 0, %p924;
	add.s64 	%rd2147, %rd1700, %rd1701;
	add.s32 	%r6194, %r6194, 4;
	setp.ne.s32 	%p925, %r6194, %r224;
	@%p925 bra 	$L__BB5_414;
$L__BB5_415:
	@%p626 bra 	$L__BB5_419;
	setp.eq.s32 	%p927, %r223, 1;
	mul.hi.u32 	%r5232, %r6195, -1131474031;
	shr.u32 	%r5233, %r5232, 15;
	mul.lo.s32 	%r5234, %r5233, 44488;
	sub.s32 	%r5235, %r6195, %r5234;
	mul.lo.s32 	%r5236, %r5235, 48271;
	mul.lo.s32 	%r5237, %r5233, 3399;
	setp.lt.u32 	%p928, %r5236, %r5237;
	xor.b32  	%r5238, %r5237, 2147483647;
	neg.s32 	%r5239, %r5237;
	selp.b32 	%r5240, %r5238, %r5239, %p928;
	add.s32 	%r5241, %r5240, %r5236;
	add.s32 	%r5242, %r5241, -1;
	cvt.rn.f64.u32 	%fd1285, %r5242;
	div.rn.f64 	%fd1286, %fd1285, 0d41DFFFFFFF800000;
	mul.hi.u32 	%r5243, %r5241, -1131474031;
	shr.u32 	%r5244, %r5243, 15;
	mul.lo.s32 	%r5245, %r5244, 44488;
	sub.s32 	%r5246, %r5241, %r5245;
	mul.lo.s32 	%r5247, %r5246, 48271;
	mul.lo.s32 	%r5248, %r5244, 3399;
	setp.lt.u32 	%p929, %r5247, %r5248;
	xor.b32  	%r5249, %r5248, 2147483647;
	neg.s32 	%r5250, %r5248;
	selp.b32 	%r5251, %r5249, %r5250, %p929;
	add.s32 	%r376, %r5251, %r5247;
	add.s32 	%r5252, %r376, -1;
	cvt.rn.f64.u32 	%fd1287, %r5252;
	div.rn.f64 	%fd1288, %fd1287, 0d41DFFFFFFF800000;
	mul.f64 	%fd1289, %fd1288, %fd1288;
	fma.rn.f64 	%fd1290, %fd1286, %fd1286, %fd1289;
	setp.le.f64 	%p930, %fd1290, 0d3FF0000000000000;
	selp.u64 	%rd1702, 1, 0, %p930;
	add.s64 	%rd2147, %rd2147, %rd1702;
	@%p927 bra 	$L__BB5_419;
	setp.eq.s32 	%p931, %r223, 2;
	mul.hi.u32 	%r5253, %r376, -1131474031;
	shr.u32 	%r5254, %r5253, 15;
	mul.lo.s32 	%r5255, %r5254, 44488;
	sub.s32 	%r5256, %r376, %r5255;
	mul.lo.s32 	%r5257, %r5256, 48271;
	mul.lo.s32 	%r5258, %r5254, 3399;
	setp.lt.u32 	%p932, %r5257, %r5258;
	xor.b32  	%r5259, %r5258, 2147483647;
	neg.s32 	%r5260, %r5258;
	selp.b32 	%r5261, %r5259, %r5260, %p932;
	add.s32 	%r5262, %r5261, %r5257;
	add.s32 	%r5263, %r5262, -1;
	cvt.rn.f64.u32 	%fd1291, %r5263;
	div.rn.f64 	%fd1292, %fd1291, 0d41DFFFFFFF800000;
	mul.hi.u32 	%r5264, %r5262, -1131474031;
	shr.u32 	%r5265, %r5264, 15;
	mul.lo.s32 	%r5266, %r5265, 44488;
	sub.s32 	%r5267, %r5262, %r5266;
	mul.lo.s32 	%r5268, %r5267, 48271;
	mul.lo.s32 	%r5269, %r5265, 3399;
	setp.lt.u32 	%p933, %r5268, %r5269;
	xor.b32  	%r5270, %r5269, 2147483647;
	neg.s32 	%r5271, %r5269;
	selp.b32 	%r5272, %r5270, %r5271, %p933;
	add.s32 	%r377, %r5272, %r5268;
	add.s32 	%r5273, %r377, -1;
	cvt.rn.f64.u32 	%fd1293, %r5273;
	div.rn.f64 	%fd1294, %fd1293, 0d41DFFFFFFF800000;
	mul.f64 	%fd1295, %fd1294, %fd1294;
	fma.rn.f64 	%fd1296, %fd1292, %fd1292, %fd1295;
	setp.le.f64 	%p934, %fd1296, 0d3FF0000000000000;
	selp.u64 	%rd1703, 1, 0, %p934;
	add.s64 	%rd2147, %rd2147, %rd1703;
	@%p931 bra 	$L__BB5_419;
	mul.hi.u32 	%r5274, %r377, -1131474031;
	shr.u32 	%r5275, %r5274, 15;
	mul.lo.s32 	%r5276, %r5275, 44488;
	sub.s32 	%r5277, %r377, %r5276;
	mul.lo.s32 	%r5278, %r5277, 48271;
	mul.lo.s32 	%r5279, %r5275, 3399;
	setp.lt.u32 	%p935, %r5278, %r5279;
	xor.b32  	%r5280, %r5279, 2147483647;
	neg.s32 	%r5281, %r5279;
	selp.b32 	%r5282, %r5280, %r5281, %p935;
	add.s32 	%r5283, %r5282, %r5278;
	add.s32 	%r5284, %r5283, -1;
	cvt.rn.f64.u32 	%fd1297, %r5284;
	div.rn.f64 	%fd1298, %fd1297, 0d41DFFFFFFF800000;
	mul.hi.u32 	%r5285, %r5283, -1131474031;
	shr.u32 	%r5286, %r5285, 15;
	mul.lo.s32 	%r5287, %r5286, 44488;
	sub.s32 	%r5288, %r5283, %r5287;
	mul.lo.s32 	%r5289, %r5288, 48271;
	mul.lo.s32 	%r5290, %r5286, 3399;
	setp.lt.u32 	%p936, %r5289, %r5290;
	xor.b32  	%r5291, %r5290, 2147483647;
	neg.s32 	%r5292, %r5290;
	selp.b32 	%r5293, %r5291, %r5292, %p936;
	add.s32 	%r5294, %r5293, %r5289;
	add.s32 	%r5295, %r5294, -1;
	cvt.rn.f64.u32 	%fd1299, %r5295;
	div.rn.f64 	%fd1300, %fd1299, 0d41DFFFFFFF800000;
	mul.f64 	%fd1301, %fd1300, %fd1300;
	fma.rn.f64 	%fd1302, %fd1298, %fd1298, %fd1301;
	setp.le.f64 	%p937, %fd1302, 0d3FF0000000000000;
	selp.u64 	%rd1704, 1, 0, %p937;
	add.s64 	%rd2147, %rd2147, %rd1704;
$L__BB5_419:
	cvt.u32.u64 	%r378, %rd2147;
	add.s32 	%r379, %r369, %r236;
	setp.eq.s32 	%p938, %r379, 0;
	mov.b64 	%rd2151, 1;
	@%p938 bra 	$L__BB5_424;
	cvt.s64.s32 	%rd2149, %r379;
	mov.b64 	%rd2150, 48271;
	mov.b64 	%rd2151, 1;
$L__BB5_421:
	and.b64  	%rd1708, %rd2149, 1;
	setp.eq.b64 	%p939, %rd1708, 1;
	not.pred 	%p940, %p939;
	@%p940 bra 	$L__BB5_423;
	mul.lo.s64 	%rd1709, %rd2151, %rd2150;
	mul.hi.u64 	%rd1710, %rd1709, 8589934597;
	sub.s64 	%rd1711, %rd1709, %rd1710;
	shr.u64 	%rd1712, %rd1711, 1;
	add.s64 	%rd1713, %rd1712, %rd1710;
	shr.u64 	%rd1714, %rd1713, 30;
	mul.lo.s64 	%rd1715, %rd1714, 2147483647;
	sub.s64 	%rd2151, %rd1709, %rd1715;
$L__BB5_423:
	shr.u64 	%rd576, %rd2149, 1;
	mul.lo.s64 	%rd1716, %rd2150, %rd2150;
	mul.hi.u64 	%rd1717, %rd1716, -9223372032559808509;
	shr.u64 	%rd1718, %rd1717, 30;
	mul.lo.s64 	%rd1719, %rd1718, 2147483647;
	sub.s64 	%rd2150, %rd1716, %rd1719;
	setp.gt.u64 	%p941, %rd2149, 1;
	mov.u64 	%rd2149, %rd576;
	@%p941 bra 	$L__BB5_421;
$L__BB5_424:
	mul.lo.s64 	%rd1722, %rd2151, %rd38;
	mul.hi.u64 	%rd1723, %rd1722, 8589934597;
	sub.s64 	%rd1724, %rd1722, %rd1723;
	shr.u64 	%rd1725, %rd1724, 1;
	add.s64 	%rd1726, %rd1725, %rd1723;
	shr.u64 	%rd1727, %rd1726, 30;
	cvt.u32.u64 	%r5296, %rd1727;
	mov.b64 	%rd1728, 2147483647;
	cvt.u32.u64 	%r5297, %rd1728;
	mul.lo.s32 	%r5298, %r5296, %r5297;
	cvt.u32.u64 	%r5299, %rd1722;
	sub.s32 	%r6198, %r5299, %r5298;
	mov.b64 	%rd2156, 0;
	@%p612 bra 	$L__BB5_427;
	mov.b32 	%r6197, 0;
	mov.b64 	%rd2156, 0;
$L__BB5_426:
	mul.hi.u32 	%r5301, %r6198, -1131474031;
	shr.u32 	%r5302, %r5301, 15;
	mul.lo.s32 	%r5303, %r5302, 44488;
	sub.s32 	%r5304, %r6198, %r5303;
	mul.lo.s32 	%r5305, %r5304, 48271;
	mul.lo.s32 	%r5306, %r5302, 3399;
	setp.lt.u32 	%p943, %r5305, %r5306;
	xor.b32  	%r5307, %r5306, 2147483647;
	neg.s32 	%r5308, %r5306;
	selp.b32 	%r5309, %r5307, %r5308, %p943;
	add.s32 	%r5310, %r5309, %r5305;
	add.s32 	%r5311, %r5310, -1;
	cvt.rn.f64.u32 	%fd1303, %r5311;
	div.rn.f64 	%fd1304, %fd1303, 0d41DFFFFFFF800000;
	mul.hi.u32 	%r5312, %r5310, -1131474031;
	shr.u32 	%r5313, %r5312, 15;
	mul.lo.s32 	%r5314, %r5313, 44488;
	sub.s32 	%r5315, %r5310, %r5314;
	mul.lo.s32 	%r5316, %r5315, 48271;
	mul.lo.s32 	%r5317, %r5313, 3399;
	setp.lt.u32 	%p944, %r5316, %r5317;
	xor.b32  	%r5318, %r5317, 2147483647;
	neg.s32 	%r5319, %r5317;
	selp.b32 	%r5320, %r5318, %r5319, %p944;
	add.s32 	%r5321, %r5320, %r5316;
	add.s32 	%r5322, %r5321, -1;
	cvt.rn.f64.u32 	%fd1305, %r5322;
	div.rn.f64 	%fd1306, %fd1305, 0d41DFFFFFFF800000;
	mul.f64 	%fd1307, %fd1306, %fd1306;
	fma.rn.f64 	%fd1308, %fd1304, %fd1304, %fd1307;
	setp.le.f64 	%p945, %fd1308, 0d3FF0000000000000;
	selp.u64 	%rd1730, 1, 0, %p945;
	add.s64 	%rd1731, %rd2156, %rd1730;
	mul.hi.u32 	%r5323, %r5321, -1131474031;
	shr.u32 	%r5324, %r5323, 15;
	mul.lo.s32 	%r5325, %r5324, 44488;
	sub.s32 	%r5326, %r5321, %r5325;
	mul.lo.s32 	%r5327, %r5326, 48271;
	mul.lo.s32 	%r5328, %r5324, 3399;
	setp.lt.u32 	%p946, %r5327, %r5328;
	xor.b32  	%r5329, %r5328, 2147483647;
	neg.s32 	%r5330, %r5328;
	selp.b32 	%r5331, %r5329, %r5330, %p946;
	add.s32 	%r5332, %r5331, %r5327;
	add.s32 	%r5333, %r5332, -1;
	cvt.rn.f64.u32 	%fd1309, %r5333;
	div.rn.f64 	%fd1310, %fd1309, 0d41DFFFFFFF800000;
	mul.hi.u32 	%r5334, %r5332, -1131474031;
	shr.u32 	%r5335, %r5334, 15;
	mul.lo.s32 	%r5336, %r5335, 44488;
	sub.s32 	%r5337, %r5332, %r5336;
	mul.lo.s32 	%r5338, %r5337, 48271;
	mul.lo.s32 	%r5339, %r5335, 3399;
	setp.lt.u32 	%p947, %r5338, %r5339;
	xor.b32  	%r5340, %r5339, 2147483647;
	neg.s32 	%r5341, %r5339;
	selp.b32 	%r5342, %r5340, %r5341, %p947;
	add.s32 	%r5343, %r5342, %r5338;
	add.s32 	%r5344, %r5343, -1;
	cvt.rn.f64.u32 	%fd1311, %r5344;
	div.rn.f64 	%fd1312, %fd1311, 0d41DFFFFFFF800000;
	mul.f64 	%fd1313, %fd1312, %fd1312;
	fma.rn.f64 	%fd1314, %fd1310, %fd1310, %fd1313;
	setp.le.f64 	%p948, %fd1314, 0d3FF0000000000000;
	selp.u64 	%rd1732, 1, 0, %p948;
	add.s64 	%rd1733, %rd1731, %rd1732;
	mul.hi.u32 	%r5345, %r5343, -1131474031;
	shr.u32 	%r5346, %r5345, 15;
	mul.lo.s32 	%r5347, %r5346, 44488;
	sub.s32 	%r5348, %r5343, %r5347;
	mul.lo.s32 	%r5349, %r5348, 48271;
	mul.lo.s32 	%r5350, %r5346, 3399;
	setp.lt.u32 	%p949, %r5349, %r5350;
	xor.b32  	%r5351, %r5350, 2147483647;
	neg.s32 	%r5352, %r5350;
	selp.b32 	%r5353, %r5351, %r5352, %p949;
	add.s32 	%r5354, %r5353, %r5349;
	add.s32 	%r5355, %r5354, -1;
	cvt.rn.f64.u32 	%fd1315, %r5355;
	div.rn.f64 	%fd1316, %fd1315, 0d41DFFFFFFF800000;
	mul.hi.u32 	%r5356, %r5354, -1131474031;
	shr.u32 	%r5357, %r5356, 15;
	mul.lo.s32 	%r5358, %r5357, 44488;
	sub.s32 	%r5359, %r5354, %r5358;
	mul.lo.s32 	%r5360, %r5359, 48271;
	mul.lo.s32 	%r5361, %r5357, 3399;
	setp.lt.u32 	%p950, %r5360, %r5361;
	xor.b32  	%r5362, %r5361, 2147483647;
	neg.s32 	%r5363, %r5361;
	selp.b32 	%r5364, %r5362, %r5363, %p950;
	add.s32 	%r5365, %r5364, %r5360;
	add.s32 	%r5366, %r5365, -1;
	cvt.rn.f64.u32 	%fd1317, %r5366;
	div.rn.f64 	%fd1318, %fd1317, 0d41DFFFFFFF800000;
	mul.f64 	%fd1319, %fd1318, %fd1318;
	fma.rn.f64 	%fd1320, %fd1316, %fd1316, %fd1319;
	setp.le.f64 	%p951, %fd1320, 0d3FF0000000000000;
	selp.u64 	%rd1734, 1, 0, %p951;
	add.s64 	%rd1735, %rd1733, %rd1734;
	mul.hi.u32 	%r5367, %r5365, -1131474031;
	shr.u32 	%r5368, %r5367, 15;
	mul.lo.s32 	%r5369, %r5368, 44488;
	sub.s32 	%r5370, %r5365, %r5369;
	mul.lo.s32 	%r5371, %r5370, 48271;
	mul.lo.s32 	%r5372, %r5368, 3399;
	setp.lt.u32 	%p952, %r5371, %r5372;
	xor.b32  	%r5373, %r5372, 2147483647;
	neg.s32 	%r5374, %r5372;
	selp.b32 	%r5375, %r5373, %r5374, %p952;
	add.s32 	%r5376, %r5375, %r5371;
	add.s32 	%r5377, %r5376, -1;
	cvt.rn.f64.u32 	%fd1321, %r5377;
	div.rn.f64 	%fd1322, %fd1321, 0d41DFFFFFFF800000;
	mul.hi.u32 	%r5378, %r5376, -1131474031;
	shr.u32 	%r5379, %r5378, 15;
	mul.lo.s32 	%r5380, %r5379, 44488;
	sub.s32 	%r5381, %r5376, %r5380;
	mul.lo.s32 	%r5382, %r5381, 48271;
	mul.lo.s32 	%r5383, %r5379, 3399;
	setp.lt.u32 	%p953, %r5382, %r5383;
	xor.b32  	%r5384, %r5383, 2147483647;
	neg.s32 	%r5385, %r5383;
	selp.b32 	%r5386, %r5384, %r5385, %p953;
	add.s32 	%r6198, %r5386, %r5382;
	add.s32 	%r5387, %r6198, -1;
	cvt.rn.f64.u32 	%fd1323, %r5387;
	div.rn.f64 	%fd1324, %fd1323, 0d41DFFFFFFF800000;
	mul.f64 	%fd1325, %fd1324, %fd1324;
	fma.rn.f64 	%fd1326, %fd1322, %fd1322, %fd1325;
	setp.le.f64 	%p954, %fd1326, 0d3FF0000000000000;
	selp.u64 	%rd1736, 1, 0, %p954;
	add.s64 	%rd2156, %rd1735, %rd1736;
	add.s32 	%r6197, %r6197, 4;
	setp.ne.s32 	%p955, %r6197, %r224;
	@%p955 bra 	$L__BB5_426;
$L__BB5_427:
	@%p626 bra 	$L__BB5_431;
	setp.eq.s32 	%p957, %r223, 1;
	mul.hi.u32 	%r5388, %r6198, -1131474031;
	shr.u32 	%r5389, %r5388, 15;
	mul.lo.s32 	%r5390, %r5389, 44488;
	sub.s32 	%r5391, %r6198, %r5390;
	mul.lo.s32 	%r5392, %r5391, 48271;
	mul.lo.s32 	%r5393, %r5389, 3399;
	setp.lt.u32 	%p958, %r5392, %r5393;
	xor.b32  	%r5394, %r5393, 2147483647;
	neg.s32 	%r5395, %r5393;
	selp.b32 	%r5396, %r5394, %r5395, %p958;
	add.s32 	%r5397, %r5396, %r5392;
	add.s32 	%r5398, %r5397, -1;
	cvt.rn.f64.u32 	%fd1327, %r5398;
	div.rn.f64 	%fd1328, %fd1327, 0d41DFFFFFFF800000;
	mul.hi.u32 	%r5399, %r5397, -1131474031;
	shr.u32 	%r5400, %r5399, 15;
	mul.lo.s32 	%r5401, %r5400, 44488;
	sub.s32 	%r5402, %r5397, %r5401;
	mul.lo.s32 	%r5403, %r5402, 48271;
	mul.lo.s32 	%r5404, %r5400, 3399;
	setp.lt.u32 	%p959, %r5403, %r5404;
	xor.b32  	%r5405, %r5404, 2147483647;
	neg.s32 	%r5406, %r5404;
	selp.b32 	%r5407, %r5405, %r5406, %p959;
	add.s32 	%r386, %r5407, %r5403;
	add.s32 	%r5408, %r386, -1;
	cvt.rn.f64.u32 	%fd1329, %r5408;
	div.rn.f64 	%fd1330, %fd1329, 0d41DFFFFFFF800000;
	mul.f64 	%fd1331, %fd1330, %fd1330;
	fma.rn.f64 	%fd1332, %fd1328, %fd1328, %fd1331;
	setp.le.f64 	%p960, %fd1332, 0d3FF0000000000000;
	selp.u64 	%rd1737, 1, 0, %p960;
	add.s64 	%rd2156, %rd2156, %rd1737;
	@%p957 bra 	$L__BB5_431;
	setp.eq.s32 	%p961, %r223, 2;
	mul.hi.u32 	%r5409, %r386, -1131474031;
	shr.u32 	%r5410, %r5409, 15;
	mul.lo.s32 	%r5411, %r5410, 44488;
	sub.s32 	%r5412, %r386, %r5411;
	mul.lo.s32 	%r5413, %r5412, 48271;
	mul.lo.s32 	%r5414, %r5410, 3399;
	setp.lt.u32 	%p962, %r5413, %r5414;
	xor.b32  	%r5415, %r5414, 2147483647;
	neg.s32 	%r5416, %r5414;
	selp.b32 	%r5417, %r5415, %r5416, %p962;
	add.s32 	%r5418, %r5417, %r5413;
	add.s32 	%r5419, %r5418, -1;
	cvt.rn.f64.u32 	%fd1333, %r5419;
	div.rn.f64 	%fd1334, %fd1333, 0d41DFFFFFFF800000;
	mul.hi.u32 	%r5420, %r5418, -1131474031;
	shr.u32 	%r5421, %r5420, 15;
	mul.lo.s32 	%r5422, %r5421, 44488;
	sub.s32 	%r5423, %r5418, %r5422;
	mul.lo.s32 	%r5424, %r5423, 48271;
	mul.lo.s32 	%r5425, %r5421, 3399;
	setp.lt.u32 	%p963, %r5424, %r5425;
	xor.b32  	%r5426, %r5425, 2147483647;
	neg.s32 	%r5427, %r5425;
	selp.b32 	%r5428, %r5426, %r5427, %p963;
	add.s32 	%r387, %r5428, %r5424;
	add.s32 	%r5429, %r387, -1;
	cvt.rn.f64.u32 	%fd1335, %r5429;
	div.rn.f64 	%fd1336, %fd1335, 0d41DFFFFFFF800000;
	mul.f64 	%fd1337, %fd1336, %fd1336;
	fma.rn.f64 	%fd1338, %fd1334, %fd1334, %fd1337;
	setp.le.f64 	%p964, %fd1338, 0d3FF0000000000000;
	selp.u64 	%rd1738, 1, 0, %p964;
	add.s64 	%rd2156, %rd2156, %rd1738;
	@%p961 bra 	$L__BB5_431;
	mul.hi.u32 	%r5430, %r387, -1131474031;
	shr.u32 	%r5431, %r5430, 15;
	mul.lo.s32 	%r5432, %r5431, 44488;
	sub.s32 	%r5433, %r387, %r5432;
	mul.lo.s32 	%r5434, %r5433, 48271;
	mul.lo.s32 	%r5435, %r5431, 3399;
	setp.lt.u32 	%p965, %r5434, %r5435;
	xor.b32  	%r5436, %r5435, 2147483647;
	neg.s32 	%r5437, %r5435;
	selp.b32 	%r5438, %r5436, %r5437, %p965;
	add.s32 	%r5439, %r5438, %r5434;
	add.s32 	%r5440, %r5439, -1;
	cvt.rn.f64.u32 	%fd1339, %r5440;
	div.rn.f64 	%fd1340, %fd1339, 0d41DFFFFFFF800000;
	mul.hi.u32 	%r5441, %r5439, -1131474031;
	shr.u32 	%r5442, %r5441, 15;
	mul.lo.s32 	%r5443, %r5442, 44488;
	sub.s32 	%r5444, %r5439, %r5443;
	mul.lo.s32 	%r5445, %r5444, 48271;
	mul.lo.s32 	%r5446, %r5442, 3399;
	setp.lt.u32 	%p966, %r5445, %r5446;
	xor.b32  	%r5447, %r5446, 2147483647;
	neg.s32 	%r5448, %r5446;
	selp.b32 	%r5449, %r5447, %r5448, %p966;
	add.s32 	%r5450, %r5449, %r5445;
	add.s32 	%r5451, %r5450, -1;
	cvt.rn.f64.u32 	%fd1341, %r5451;
	div.rn.f64 	%fd1342, %fd1341, 0d41DFFFFFFF800000;
	mul.f64 	%fd1343, %fd1342, %fd1342;
	fma.rn.f64 	%fd1344, %fd1340, %fd1340, %fd1343;
	setp.le.f64 	%p967, %fd1344, 0d3FF0000000000000;
	selp.u64 	%rd1739, 1, 0, %p967;
	add.s64 	%rd2156, %rd2156, %rd1739;
$L__BB5_431:
	cvt.u32.u64 	%r5452, %rd2156;
	add.s32 	%r5453, %r6205, %r235;
	add.s32 	%r5454, %r5453, %r246;
	add.s32 	%r5455, %r5454, %r257;
	add.s32 	%r5456, %r5455, %r267;
	add.s32 	%r5457, %r5456, %r278;
	add.s32 	%r5458, %r5457, %r288;
	add.s32 	%r5459, %r5458, %r298;
	add.s32 	%r5460, %r5459, %r308;
	add.s32 	%r5461, %r5460, %r318;
	add.s32 	%r5462, %r5461, %r328;
	add.s32 	%r5463, %r5462, %r338;
	add.s32 	%r5464, %r5463, %r348;
	add.s32 	%r5465, %r5464, %r358;
	add.s32 	%r5466, %r5465, %r368;
	add.s32 	%r5467, %r5466, %r378;
	add.s32 	%r6205, %r5467, %r5452;
	sub.s64 	%rd1740, %rd612, %rd2158;
	setp.lt.u64 	%p968, %rd1740, %rd2;
	@%p968 bra 	$L__BB5_451;
	bra.uni 	$L__BB5_238;
$L__BB5_432:
	add.s64 	%rd2158, %rd2158, %rd2;
	setp.gt.u64 	%p485, %rd2158, %rd312;
	@%p485 bra 	$L__BB5_434;
	sub.s64 	%rd1178, %rd612, %rd2158;
	setp.lt.u64 	%p486, %rd1178, %rd2;
	@%p486 bra 	$L__BB5_451;
	bra.uni 	$L__BB5_432;
$L__BB5_434:
	setp.le.u64 	%p969, %rd612, %rd2158;
	@%p969 bra 	$L__BB5_451;
	cvt.u32.u64 	%r5468, %rd2158;
	cvt.u32.u64 	%r5469, %rd612;
	sub.s32 	%r390, %r5469, %r5468;
	setp.ge.s32 	%p970, %r48, %r390;
	@%p970 bra 	$L__BB5_451;
	setp.lt.s32 	%p971, %r3, 1;
	add.s32 	%r391, %r1, %r5468;
	@%p971 bra 	$L__BB5_451;
	add.s32 	%r392, %r3, -1;
	and.b32  	%r393, %r3, 3;
	and.b32  	%r394, %r3, 2147483644;
	mov.u32 	%r6200, %r48;
$L__BB5_438:
	add.s32 	%r5471, %r391, %r6200;
	mul.lo.s32 	%r397, %r49, %r5471;
	setp.eq.s32 	%p972, %r397, 0;
	mov.b64 	%rd2162, 1;
	@%p972 bra 	$L__BB5_443;
	cvt.s64.s32 	%rd2160, %r397;
	mov.b64 	%rd2161, 48271;
	mov.b64 	%rd2162, 1;
$L__BB5_440:
	and.b64  	%rd1744, %rd2160, 1;
	setp.eq.b64 	%p973, %rd1744, 1;
	not.pred 	%p974, %p973;
	@%p974 bra 	$L__BB5_442;
	mul.lo.s64 	%rd1745, %rd2162, %rd2161;
	mul.hi.u64 	%rd1746, %rd1745, 8589934597;
	sub.s64 	%rd1747, %rd1745, %rd1746;
	shr.u64 	%rd1748, %rd1747, 1;
	add.s64 	%rd1749, %rd1748, %rd1746;
	shr.u64 	%rd1750, %rd1749, 30;
	mul.lo.s64 	%rd1751, %rd1750, 2147483647;
	sub.s64 	%rd2162, %rd1745, %rd1751;
$L__BB5_442:
	shr.u64 	%rd597, %rd2160, 1;
	mul.lo.s64 	%rd1752, %rd2161, %rd2161;
	mul.hi.u64 	%rd1753, %rd1752, -9223372032559808509;
	shr.u64 	%rd1754, %rd1753, 30;
	mul.lo.s64 	%rd1755, %rd1754, 2147483647;
	sub.s64 	%rd2161, %rd1752, %rd1755;
	setp.gt.u64 	%p975, %rd2160, 1;
	mov.u64 	%rd2160, %rd597;
	@%p975 bra 	$L__BB5_440;
$L__BB5_443:
	setp.lt.u32 	%p976, %r392, 3;
	mul.lo.s64 	%rd1758, %rd2162, %rd38;
	mul.hi.u64 	%rd1759, %rd1758, 8589934597;
	sub.s64 	%rd1760, %rd1758, %rd1759;
	shr.u64 	%rd1761, %rd1760, 1;
	add.s64 	%rd1762, %rd1761, %rd1759;
	shr.u64 	%rd1763, %rd1762, 30;
	cvt.u32.u64 	%r5472, %rd1763;
	mov.b64 	%rd1764, 2147483647;
	cvt.u32.u64 	%r5473, %rd1764;
	mul.lo.s32 	%r5474, %r5472, %r5473;
	cvt.u32.u64 	%r5475, %rd1758;
	sub.s32 	%r6204, %r5475, %r5474;
	mov.b64 	%rd2167, 0;
	@%p976 bra 	$L__BB5_446;
	mov.b32 	%r6203, 0;
	mov.b64 	%rd2167, 0;
$L__BB5_445:
	mul.hi.u32 	%r5477, %r6204, -1131474031;
	shr.u32 	%r5478, %r5477, 15;
	mul.lo.s32 	%r5479, %r5478, 44488;
	sub.s32 	%r5480, %r6204, %r5479;
	mul.lo.s32 	%r5481, %r5480, 48271;
	mul.lo.s32 	%r5482, %r5478, 3399;
	setp.lt.u32 	%p977, %r5481, %r5482;
	xor.b32  	%r5483, %r5482, 2147483647;
	neg.s32 	%r5484, %r5482;
	selp.b32 	%r5485, %r5483, %r5484, %p977;
	add.s32 	%r5486, %r5485, %r5481;
	add.s32 	%r5487, %r5486, -1;
	cvt.rn.f64.u32 	%fd1345, %r5487;
	div.rn.f64 	%fd1346, %fd1345, 0d41DFFFFFFF800000;
	mul.hi.u32 	%r5488, %r5486, -1131474031;
	shr.u32 	%r5489, %r5488, 15;
	mul.lo.s32 	%r5490, %r5489, 44488;
	sub.s32 	%r5491, %r5486, %r5490;
	mul.lo.s32 	%r5492, %r5491, 48271;
	mul.lo.s32 	%r5493, %r5489, 3399;
	setp.lt.u32 	%p978, %r5492, %r5493;
	xor.b32  	%r5494, %r5493, 2147483647;
	neg.s32 	%r5495, %r5493;
	selp.b32 	%r5496, %r5494, %r5495, %p978;
	add.s32 	%r5497, %r5496, %r5492;
	add.s32 	%r5498, %r5497, -1;
	cvt.rn.f64.u32 	%fd1347, %r5498;
	div.rn.f64 	%fd1348, %fd1347, 0d41DFFFFFFF800000;
	mul.f64 	%fd1349, %fd1348, %fd1348;
	fma.rn.f64 	%fd1350, %fd1346, %fd1346, %fd1349;
	setp.le.f64 	%p979, %fd1350, 0d3FF0000000000000;
	selp.u64 	%rd1766, 1, 0, %p979;
	add.s64 	%rd1767, %rd2167, %rd1766;
	mul.hi.u32 	%r5499, %r5497, -1131474031;
	shr.u32 	%r5500, %r5499, 15;
	mul.lo.s32 	%r5501, %r5500, 44488;
	sub.s32 	%r5502, %r5497, %r5501;
	mul.lo.s32 	%r5503, %r5502, 48271;
	mul.lo.s32 	%r5504, %r5500, 3399;
	setp.lt.u32 	%p980, %r5503, %r5504;
	xor.b32  	%r5505, %r5504, 2147483647;
	neg.s32 	%r5506, %r5504;
	selp.b32 	%r5507, %r5505, %r5506, %p980;
	add.s32 	%r5508, %r5507, %r5503;
	add.s32 	%r5509, %r5508, -1;
	cvt.rn.f64.u32 	%fd1351, %r5509;
	div.rn.f64 	%fd1352, %fd1351, 0d41DFFFFFFF800000;
	mul.hi.u32 	%r5510, %r5508, -1131474031;
	shr.u32 	%r5511, %r5510, 15;
	mul.lo.s32 	%r5512, %r5511, 44488;
	sub.s32 	%r5513, %r5508, %r5512;
	mul.lo.s32 	%r5514, %r5513, 48271;
	mul.lo.s32 	%r5515, %r5511, 3399;
	setp.lt.u32 	%p981, %r5514, %r5515;
	xor.b32  	%r5516, %r5515, 2147483647;
	neg.s32 	%r5517, %r5515;
	selp.b32 	%r5518, %r5516, %r5517, %p981;
	add.s32 	%r5519, %r5518, %r5514;
	add.s32 	%r5520, %r5519, -1;
	cvt.rn.f64.u32 	%fd1353, %r5520;
	div.rn.f64 	%fd1354, %fd1353, 0d41DFFFFFFF800000;
	mul.f64 	%fd1355, %fd1354, %fd1354;
	fma.rn.f64 	%fd1356, %fd1352, %fd1352, %fd1355;
	setp.le.f64 	%p982, %fd1356, 0d3FF0000000000000;
	selp.u64 	%rd1768, 1, 0, %p982;
	add.s64 	%rd1769, %rd1767, %rd1768;
	mul.hi.u32 	%r5521, %r5519, -1131474031;
	shr.u32 	%r5522, %r5521, 15;
	mul.lo.s32 	%r5523, %r5522, 44488;
	sub.s32 	%r5524, %r5519, %r5523;
	mul.lo.s32 	%r5525, %r5524, 48271;
	mul.lo.s32 	%r5526, %r5522, 3399;
	setp.lt.u32 	%p983, %r5525, %r5526;
	xor.b32  	%r5527, %r5526, 2147483647;
	neg.s32 	%r5528, %r5526;
	selp.b32 	%r5529, %r5527, %r5528, %p983;
	add.s32 	%r5530, %r5529, %r5525;
	add.s32 	%r5531, %r5530, -1;
	cvt.rn.f64.u32 	%fd1357, %r5531;
	div.rn.f64 	%fd1358, %fd1357, 0d41DFFFFFFF800000;
	mul.hi.u32 	%r5532, %r5530, -1131474031;
	shr.u32 	%r5533, %r5532, 15;
	mul.lo.s32 	%r5534, %r5533, 44488;
	sub.s32 	%r5535, %r5530, %r5534;
	mul.lo.s32 	%r5536, %r5535, 48271;
	mul.lo.s32 	%r5537, %r5533, 3399;
	setp.lt.u32 	%p984, %r5536, %r5537;
	xor.b32  	%r5538, %r5537, 2147483647;
	neg.s32 	%r5539, %r5537;
	selp.b32 	%r5540, %r5538, %r5539, %p984;
	add.s32 	%r5541, %r5540, %r5536;
	add.s32 	%r5542, %r5541, -1;
	cvt.rn.f64.u32 	%fd1359, %r5542;
	div.rn.f64 	%fd1360, %fd1359, 0d41DFFFFFFF800000;
	mul.f64 	%fd1361, %fd1360, %fd1360;
	fma.rn.f64 	%fd1362, %fd1358, %fd1358, %fd1361;
	setp.le.f64 	%p985, %fd1362, 0d3FF0000000000000;
	selp.u64 	%rd1770, 1, 0, %p985;
	add.s64 	%rd1771, %rd1769, %rd1770;
	mul.hi.u32 	%r5543, %r5541, -1131474031;
	shr.u32 	%r5544, %r5543, 15;
	mul.lo.s32 	%r5545, %r5544, 44488;
	sub.s32 	%r5546, %r5541, %r5545;
	mul.lo.s32 	%r5547, %r5546, 48271;
	mul.lo.s32 	%r5548, %r5544, 3399;
	setp.lt.u32 	%p986, %r5547, %r5548;
	xor.b32  	%r5549, %r5548, 2147483647;
	neg.s32 	%r5550, %r5548;
	selp.b32 	%r5551, %r5549, %r5550, %p986;
	add.s32 	%r5552, %r5551, %r5547;
	add.s32 	%r5553, %r5552, -1;
	cvt.rn.f64.u32 	%fd1363, %r5553;
	div.rn.f64 	%fd1364, %fd1363, 0d41DFFFFFFF800000;
	mul.hi.u32 	%r5554, %r5552, -1131474031;
	shr.u32 	%r5555, %r5554, 15;
	mul.lo.s32 	%r5556, %r5555, 44488;
	sub.s32 	%r5557, %r5552, %r5556;
	mul.lo.s32 	%r5558, %r5557, 48271;
	mul.lo.s32 	%r5559, %r5555, 3399;
	setp.lt.u32 	%p987, %r5558, %r5559;
	xor.b32  	%r5560, %r5559, 2147483647;
	neg.s32 	%r5561, %r5559;
	selp.b32 	%r5562, %r5560, %r5561, %p987;
	add.s32 	%r6204, %r5562, %r5558;
	add.s32 	%r5563, %r6204, -1;
	cvt.rn.f64.u32 	%fd1365, %r5563;
	div.rn.f64 	%fd1366, %fd1365, 0d41DFFFFFFF800000;
	mul.f64 	%fd1367, %fd1366, %fd1366;
	fma.rn.f64 	%fd1368, %fd1364, %fd1364, %fd1367;
	setp.le.f64 	%p988, %fd1368, 0d3FF0000000000000;
	selp.u64 	%rd1772, 1, 0, %p988;
	add.s64 	%rd2167, %rd1771, %rd1772;
	add.s32 	%r6203, %r6203, 4;
	setp.ne.s32 	%p989, %r6203, %r394;
	@%p989 bra 	$L__BB5_445;
$L__BB5_446:
	setp.eq.s32 	%p990, %r393, 0;
	@%p990 bra 	$L__BB5_450;
	setp.eq.s32 	%p991, %r393, 1;
	mul.hi.u32 	%r5564, %r6204, -1131474031;
	shr.u32 	%r5565, %r5564, 15;
	mul.lo.s32 	%r5566, %r5565, 44488;
	sub.s32 	%r5567, %r6204, %r5566;
	mul.lo.s32 	%r5568, %r5567, 48271;
	mul.lo.s32 	%r5569, %r5565, 3399;
	setp.lt.u32 	%p992, %r5568, %r5569;
	xor.b32  	%r5570, %r5569, 2147483647;
	neg.s32 	%r5571, %r5569;
	selp.b32 	%r5572, %r5570, %r5571, %p992;
	add.s32 	%r5573, %r5572, %r5568;
	add.s32 	%r5574, %r5573, -1;
	cvt.rn.f64.u32 	%fd1369, %r5574;
	div.rn.f64 	%fd1370, %fd1369, 0d41DFFFFFFF800000;
	mul.hi.u32 	%r5575, %r5573, -1131474031;
	shr.u32 	%r5576, %r5575, 15;
	mul.lo.s32 	%r5577, %r5576, 44488;
	sub.s32 	%r5578, %r5573, %r5577;
	mul.lo.s32 	%r5579, %r5578, 48271;
	mul.lo.s32 	%r5580, %r5576, 3399;
	setp.lt.u32 	%p993, %r5579, %r5580;
	xor.b32  	%r5581, %r5580, 2147483647;
	neg.s32 	%r5582, %r5580;
	selp.b32 	%r5583, %r5581, %r5582, %p993;
	add.s32 	%r404, %r5583, %r5579;
	add.s32 	%r5584, %r404, -1;
	cvt.rn.f64.u32 	%fd1371, %r5584;
	div.rn.f64 	%fd1372, %fd1371, 0d41DFFFFFFF800000;
	mul.f64 	%fd1373, %fd1372, %fd1372;
	fma.rn.f64 	%fd1374, %fd1370, %fd1370, %fd1373;
	setp.le.f64 	%p994, %fd1374, 0d3FF0000000000000;
	selp.u64 	%rd1773, 1, 0, %p994;
	add.s64 	%rd2167, %rd2167, %rd1773;
	@%p991 bra 	$L__BB5_450;
	setp.eq.s32 	%p995, %r393, 2;
	mul.hi.u32 	%r5585, %r404, -1131474031;
	shr.u32 	%r5586, %r5585, 15;
	mul.lo.s32 	%r5587, %r5586, 44488;
	sub.s32 	%r5588, %r404, %r5587;
	mul.lo.s32 	%r5589, %r5588, 48271;
	mul.lo.s32 	%r5590, %r5586, 3399;
	setp.lt.u32 	%p996, %r5589, %r5590;
	xor.b32  	%r5591, %r5590, 2147483647;
	neg.s32 	%r5592, %r5590;
	selp.b32 	%r5593, %r5591, %r5592, %p996;
	add.s32 	%r5594, %r5593, %r5589;
	add.s32 	%r5595, %r5594, -1;
	cvt.rn.f64.u32 	%fd1375, %r5595;
	div.rn.f64 	%fd1376, %fd1375, 0d41DFFFFFFF800000;
	mul.hi.u32 	%r5596, %r5594, -1131474031;
	shr.u32 	%r5597, %r5596, 15;
	mul.lo.s32 	%r5598, %r5597, 44488;
	sub.s32 	%r5599, %r5594, %r5598;
	mul.lo.s32 	%r5600, %r5599, 48271;
	mul.lo.s32 	%r5601, %r5597, 3399;
	setp.lt.u32 	%p997, %r5600, %r5601;
	xor.b32  	%r5602, %r5601, 2147483647;
	neg.s32 	%r5603, %r5601;
	selp.b32 	%r5604, %r5602, %r5603, %p997;
	add.s32 	%r405, %r5604, %r5600;
	add.s32 	%r5605, %r405, -1;
	cvt.rn.f64.u32 	%fd1377, %r5605;
	div.rn.f64 	%fd1378, %fd1377, 0d41DFFFFFFF800000;
	mul.f64 	%fd1379, %fd1378, %fd1378;
	fma.rn.f64 	%fd1380, %fd1376, %fd1376, %fd1379;
	setp.le.f64 	%p998, %fd1380, 0d3FF0000000000000;
	selp.u64 	%rd1774, 1, 0, %p998;
	add.s64 	%rd2167, %rd2167, %rd1774;
	@%p995 bra 	$L__BB5_450;
	mul.hi.u32 	%r5606, %r405, -1131474031;
	shr.u32 	%r5607, %r5606, 15;
	mul.lo.s32 	%r5608, %r5607, 44488;
	sub.s32 	%r5609, %r405, %r5608;
	mul.lo.s32 	%r5610, %r5609, 48271;
	mul.lo.s32 	%r5611, %r5607, 3399;
	setp.lt.u32 	%p999, %r5610, %r5611;
	xor.b32  	%r5612, %r5611, 2147483647;
	neg.s32 	%r5613, %r5611;
	selp.b32 	%r5614, %r5612, %r5613, %p999;
	add.s32 	%r5615, %r5614, %r5610;
	add.s32 	%r5616, %r5615, -1;
	cvt.rn.f64.u32 	%fd1381, %r5616;
	div.rn.f64 	%fd1382, %fd1381, 0d41DFFFFFFF800000;
	mul.hi.u32 	%r5617, %r5615, -1131474031;
	shr.u32 	%r5618, %r5617, 15;
	mul.lo.s32 	%r5619, %r5618, 44488;
	sub.s32 	%r5620, %r5615, %r5619;
	mul.lo.s32 	%r5621, %r5620, 48271;
	mul.lo.s32 	%r5622, %r5618, 3399;
	setp.lt.u32 	%p1000, %r5621, %r5622;
	xor.b32  	%r5623, %r5622, 2147483647;
	neg.s32 	%r5624, %r5622;
	selp.b32 	%r5625, %r5623, %r5624, %p1000;
	add.s32 	%r5626, %r5625, %r5621;
	add.s32 	%r5627, %r5626, -1;
	cvt.rn.f64.u32 	%fd1383, %r5627;
	div.rn.f64 	%fd1384, %fd1383, 0d41DFFFFFFF800000;
	mul.f64 	%fd1385, %fd1384, %fd1384;
	fma.rn.f64 	%fd1386, %fd1382, %fd1382, %fd1385;
	setp.le.f64 	%p1001, %fd1386, 0d3FF0000000000000;
	selp.u64 	%rd1775, 1, 0, %p1001;
	add.s64 	%rd2167, %rd2167, %rd1775;
$L__BB5_450:
	cvt.u32.u64 	%r5628, %rd2167;
	add.s32 	%r6205, %r6205, %r5628;
	add.s32 	%r6200, %r6200, 256;
	setp.lt.s32 	%p1002, %r6200, %r390;
	@%p1002 bra 	$L__BB5_438;
$L__BB5_451:
	// begin inline asm
	mov.u32 %r5629, %laneid;
	// end inline asm
	mov.b32 	%r5632, 1;
	mov.b32 	%r5653, 31;
	mov.b32 	%r5654, -1;
	// begin inline asm
	shfl.sync.down.b32 %r5630, %r6205, %r5632, %r5653, %r5654;
	// end inline asm
	setp.gt.s32 	%p1003, %r5629, 30;
	selp.b32 	%r5655, 0, %r5630, %p1003;
	add.s32 	%r5636, %r5655, %r6205;
	mov.b32 	%r5637, 2;
	// begin inline asm
	shfl.sync.down.b32 %r5635, %r5636, %r5637, %r5653, %r5654;
	// end inline asm
	setp.gt.s32 	%p1004, %r5629, 29;
	selp.b32 	%r5656, 0, %r5635, %p1004;
	add.s32 	%r5641, %r5636, %r5656;
	mov.b32 	%r5642, 4;
	// begin inline asm
	shfl.sync.down.b32 %r5640, %r5641, %r5642, %r5653, %r5654;
	// end inline asm
	setp.gt.s32 	%p1005, %r5629, 27;
	selp.b32 	%r5657, 0, %r5640, %p1005;
	add.s32 	%r5646, %r5641, %r5657;
	mov.b32 	%r5647, 8;
	// begin inline asm
	shfl.sync.down.b32 %r5645, %r5646, %r5647, %r5653, %r5654;
	// end inline asm
	setp.gt.s32 	%p1006, %r5629, 23;
	selp.b32 	%r5658, 0, %r5645, %p1006;
	add.s32 	%r5651, %r5646, %r5658;
	mov.b32 	%r5652, 16;
	// begin inline asm
	shfl.sync.down.b32 %r5650, %r5651, %r5652, %r5653, %r5654;
	// end inline asm
	setp.gt.s32 	%p1007, %r5629, 15;
	selp.b32 	%r5659, 0, %r5650, %p1007;
	add.s32 	%r6206, %r5651, %r5659;
	setp.ne.s32 	%p1008, %r5629, 0;
	@%p1008 bra 	$L__BB5_453;
	shr.u32 	%r5660, %r48, 3;
	and.b32  	%r5661, %r5660, 124;
	mov.u32 	%r5662, _ZZN3cub18CUB_300001_SM_10006detail6reduce18DeviceReduceKernelINS2_10policy_hubIiyN4cuda3std3__44plusIiEEE10Policy1000EN6thrust24THRUST_300001_SM_1000_NS17counting_iteratorIiNSD_11use_defaultESF_SF_EEyS9_i12MonteCarloPiEEvT0_PT3_T1_NS0_13GridEvenShareISL_EET2_T4_E12temp_storage;
	add.s32 	%r5663, %r5662, %r5661;
	st.shared.u32 	[%r5663+8], %r6206;
$L__BB5_453:
	bar.sync 	0;
	setp.ne.s32 	%p1009, %r48, 0;
	@%p1009 bra 	$L__BB5_455;
	ld.shared.u32 	%r5664, [_ZZN3cub18CUB_300001_SM_10006detail6reduce18DeviceReduceKernelINS2_10policy_hubIiyN4cuda3std3__44plusIiEEE10Policy1000EN6thrust24THRUST_300001_SM_1000_NS17counting_iteratorIiNSD_11use_defaultESF_SF_EEyS9_i12MonteCarloPiEEvT0_PT3_T1_NS0_13GridEvenShareISL_EET2_T4_E12temp_storage+12];
	add.s32 	%r5665, %r5664, %r6206;
	ld.shared.u32 	%r5666, [_ZZN3cub18CUB_300001_SM_10006detail6reduce18DeviceReduceKernelINS2_10policy_hubIiyN4cuda3std3__44plusIiEEE10Policy1000EN6thrust24THRUST_300001_SM_1000_NS17counting_iteratorIiNSD_11use_defaultESF_SF_EEyS9_i12MonteCarloPiEEvT0_PT3_T1_NS0_13GridEvenShareISL_EET2_T4_E12temp_storage+16];
	add.s32 	%r5667, %r5665, %r5666;
	ld.shared.u32 	%r5668, [_ZZN3cub18CUB_300001_SM_10006detail6reduce18DeviceReduceKernelINS2_10policy_hubIiyN4cuda3std3__44plusIiEEE10Policy1000EN6thrust24THRUST_300001_SM_1000_NS17counting_iteratorIiNSD_11use_defaultESF_SF_EEyS9_i12MonteCarloPiEEvT0_PT3_T1_NS0_13GridEvenShareISL_EET2_T4_E12temp_storage+20];
	add.s32 	%r5669, %r5667, %r5668;
	ld.shared.u32 	%r5670, [_ZZN3cub18CUB_300001_SM_10006detail6reduce18DeviceReduceKernelINS2_10policy_hubIiyN4cuda3std3__44plusIiEEE10Policy1000EN6thrust24THRUST_300001_SM_1000_NS17counting_iteratorIiNSD_11use_defaultESF_SF_EEyS9_i12MonteCarloPiEEvT0_PT3_T1_NS0_13GridEvenShareISL_EET2_T4_E12temp_storage+24];
	add.s32 	%r5671, %r5669, %r5670;
	ld.shared.u32 	%r5672, [_ZZN3cub18CUB_300001_SM_10006detail6reduce18DeviceReduceKernelINS2_10policy_hubIiyN4cuda3std3__44plusIiEEE10Policy1000EN6thrust24THRUST_300001_SM_1000_NS17counting_iteratorIiNSD_11use_defaultESF_SF_EEyS9_i12MonteCarloPiEEvT0_PT3_T1_NS0_13GridEvenShareISL_EET2_T4_E12temp_storage+28];
	add.s32 	%r5673, %r5671, %r5672;
	ld.shared.u32 	%r5674, [_ZZN3cub18CUB_300001_SM_10006detail6reduce18DeviceReduceKernelINS2_10policy_hubIiyN4cuda3std3__44plusIiEEE10Policy1000EN6thrust24THRUST_300001_SM_1000_NS17counting_iteratorIiNSD_11use_defaultESF_SF_EEyS9_i12MonteCarloPiEEvT0_PT3_T1_NS0_13GridEvenShareISL_EET2_T4_E12temp_storage+32];
	add.s32 	%r5675, %r5673, %r5674;
	ld.shared.u32 	%r5676, [_ZZN3cub18CUB_300001_SM_10006detail6reduce18DeviceReduceKernelINS2_10policy_hubIiyN4cuda3std3__44plusIiEEE10Policy1000EN6thrust24THRUST_300001_SM_1000_NS17counting_iteratorIiNSD_11use_defaultESF_SF_EEyS9_i12MonteCarloPiEEvT0_PT3_T1_NS0_13GridEvenShareISL_EET2_T4_E12temp_storage+36];
	add.s32 	%r6206, %r5675, %r5676;
$L__BB5_455:
	mov.u32 	%r6085, %tid.x;
	setp.ne.s32 	%p1091, %r6085, 0;
	@%p1091 bra 	$L__BB5_457;
	ld.param.u64 	%rd1848, [_ZN3cub18CUB_300001_SM_10006detail6reduce18DeviceReduceKernelINS2_10policy_hubIiyN4cuda3std3__44plusIiEEE10Policy1000EN6thrust24THRUST_300001_SM_1000_NS17counting_iteratorIiNSD_11use_defaultESF_SF_EEyS9_i12MonteCarloPiEEvT0_PT3_T1_NS0_13GridEvenShareISL_EET2_T4__param_1];
	mov.u32 	%r6086, %ctaid.x;
	cvta.to.global.u64 	%rd1845, %rd1848;
	mul.wide.u32 	%rd1846, %r6086, 4;
	add.s64 	%rd1847, %rd1845, %rd1846;
	st.global.u32 	[%rd1847], %r6206;
$L__BB5_457:
	ret;

}
	// .globl	_ZN3cub18CUB_300001_SM_10006detail6reduce28DeviceReduceSingleTileKernelINS2_10policy_hubIiyN4cuda3std3__44plusIiEEE10Policy1000EPiSC_iS9_iiNS7_10__identityEEEvT0_T1_T2_T3_T4_T6_
.visible .entry _ZN3cub18CUB_300001_SM_10006detail6reduce28DeviceReduceSingleTileKernelINS2_10policy_hubIiyN4cuda3std3__44plusIiEEE10Policy1000EPiSC_iS9_iiNS7_10__identityEEEvT0_T1_T2_T3_T4_T6_(
	.param .u64 .ptr .align 1 _ZN3cub18CUB_300001_SM_10006detail6reduce28DeviceReduceSingleTileKernelINS2_10policy_hubIiyN4cuda3std3__44plusIiEEE10Policy1000EPiSC_iS9_iiNS7_10__identityEEEvT0_T1_T2_T3_T4_T6__param_0,
	.param .u64 .ptr .align 1 _ZN3cub18CUB_300001_SM_10006detail6reduce28DeviceReduceSingleTileKernelINS2_10policy_hubIiyN4cuda3std3__44plusIiEEE10Policy1000EPiSC_iS9_iiNS7_10__identityEEEvT0_T1_T2_T3_T4_T6__param_1,
	.param .u32 _ZN3cub18CUB_300001_SM_10006detail6reduce28DeviceReduceSingleTileKernelINS2_10policy_hubIiyN4cuda3std3__44plusIiEEE10Policy1000EPiSC_iS9_iiNS7_10__identityEEEvT0_T1_T2_T3_T4_T6__param_2,
	.param .align 1 .b8 _ZN3cub18CUB_300001_SM_10006detail6reduce28DeviceReduceSingleTileKernelINS2_10policy_hubIiyN4cuda3std3__44plusIiEEE10Policy1000EPiSC_iS9_iiNS7_10__identityEEEvT0_T1_T2_T3_T4_T6__param_3[1],
	.param .u32 _ZN3cub18CUB_300001_SM_10006detail6reduce28DeviceReduceSingleTileKernelINS2_10policy_hubIiyN4cuda3std3__44plusIiEEE10Policy1000EPiSC_iS9_iiNS7_10__identityEEEvT0_T1_T2_T3_T4_T6__param_4,
	.param .align 1 .b8 _ZN3cub18CUB_300001_SM_10006detail6reduce28DeviceReduceSingleTileKernelINS2_10policy_hubIiyN4cuda3std3__44plusIiEEE10Policy1000EPiSC_iS9_iiNS7_10__identityEEEvT0_T1_T2_T3_T4_T6__param_5[1]
)
.maxntid 256
.minnctapersm 1
{
	.reg .pred 	%p<97>;
	.reg .b32 	%r<687>;
	.reg .b64 	%rd<125>;
	// demoted variable
	.shared .align 4 .b8 _ZZN3cub18CUB_300001_SM_10006detail6reduce28DeviceReduceSingleTileKernelINS2_10policy_hubIiyN4cuda3std3__44plusIiEEE10Policy1000EPiSC_iS9_iiNS7_10__identityEEEvT0_T1_T2_T3_T4_T6_E12temp_storage[44];
	ld.param.u64 	%rd16, [_ZN3cub18CUB_300001_SM_10006detail6reduce28DeviceReduceSingleTileKernelINS2_10policy_hubIiyN4cuda3std3__44plusIiEEE10Policy1000EPiSC_iS9_iiNS7_10__identityEEEvT0_T1_T2_T3_T4_T6__param_0];
	ld.param.u64 	%rd17, [_ZN3cub18CUB_300001_SM_10006detail6reduce28DeviceReduceSingleTileKernelINS2_10policy_hubIiyN4cuda3std3__44plusIiEEE10Policy1000EPiSC_iS9_iiNS7_10__identityEEEvT0_T1_T2_T3_T4_T6__param_1];
	ld.param.u32 	%r120, [_ZN3cub18CUB_300001_SM_10006detail6reduce28DeviceReduceSingleTileKernelINS2_10policy_hubIiyN4cuda3std3__44plusIiEEE10Policy1000EPiSC_iS9_iiNS7_10__identityEEEvT0_T1_T2_T3_T4_T6__param_2];
	ld.param.u32 	%r121, [_ZN3cub18CUB_300001_SM_10006detail6reduce28DeviceReduceSingleTileKernelINS2_10policy_hubIiyN4cuda3std3__44plusIiEEE10Policy1000EPiSC_iS9_iiNS7_10__identityEEEvT0_T1_T2_T3_T4_T6__param_4];
	cvta.to.global.u64 	%rd1, %rd17;
	setp.ne.s32 	%p1, %r120, 0;
	@%p1 bra 	$L__BB6_3;
	mov.u32 	%r633, %tid.x;
	setp.ne.s32 	%p96, %r633, 0;
	@%p96 bra 	$L__BB6_74;
	st.global.u32 	[%rd1], %r121;
	bra.uni 	$L__BB6_74;
$L__BB6_3:
	and.b64  	%rd18, %rd16, 15;
	setp.ne.s64 	%p2, %rd18, 0;
	@%p2 bra 	$L__BB6_38;
	setp.gt.s32 	%p49, %r120, 4095;
	@%p49 bra 	$L__BB6_22;
	mov.u32 	%r1, %tid.x;
	setp.ge.s32 	%p66, %r1, %r120;
	mov.b32 	%r644, 0;
	mov.u32 	%r639, %r1;
	@%p66 bra 	$L__BB6_7;
	mul.wide.u32 	%rd113, %r1, 4;
	add.s64 	%rd112, %rd16, %rd113;
	// begin inline asm
	ld.global.nc.u32 %r644, [%rd112];
	// end inline asm
	add.s32 	%r639, %r1, 256;
$L__BB6_7:
	setp.ge.s32 	%p67, %r639, %r120;
	@%p67 bra 	$L__BB6_13;
	not.b32 	%r507, %r639;
	add.s32 	%r6, %r120, %r507;
	and.b32  	%r508, %r6, 768;
	setp.eq.s32 	%p68, %r508, 768;
	@%p68 bra 	$L__BB6_11;
	mul.wide.u32 	%rd114, %r639, 4;
	add.s64 	%rd121, %rd16, %rd114;
	shr.u32 	%r509, %r6, 8;
	add.s32 	%r510, %r509, 1;
	and.b32  	%r511, %r510, 3;
	neg.s32 	%r636, %r511;
$L__BB6_10:
	.pragma "nounroll";
	// begin inline asm
	ld.global.nc.u32 %r512, [%rd121];
	// end inline asm
	add.s32 	%r644, %r512, %r644;
	add.s32 	%r639, %r639, 256;
	add.s64 	%rd121, %rd121, 1024;
	add.s32 	%r636, %r636, 1;
	setp.ne.s32 	%p69, %r636, 0;
	@%p69 bra 	$L__BB6_10;
$L__BB6_11:
	setp.lt.u32 	%p70, %r6, 768;
	@%p70 bra 	$L__BB6_13;
$L__BB6_12:
	mul.wide.s32 	%rd120, %r639, 4;
	add.s64 	%rd116, %rd16, %rd120;
	// begin inline asm
	ld.global.nc.u32 %r513, [%rd116];
	// end inline asm
	add.s32 	%r517, %r513, %r644;
	add.s64 	%rd117, %rd116, 1024;
	// begin inline asm
	ld.global.nc.u32 %r514, [%rd117];
	// end inline asm
	add.s32 	%r518, %r514, %r517;
	add.s64 	%rd118, %rd116, 2048;
	// begin inline asm
	ld.global.nc.u32 %r515, [%rd118];
	// end inline asm
	add.s32 	%r519, %r515, %r518;
	add.s64 	%rd119, %rd116, 3072;
	// begin inline asm
	ld.global.nc.u32 %r516, [%rd119];
	// end inline asm
	add.s32 	%r644, %r516, %r519;
	add.s32 	%r639, %r639, 1024;
	setp.lt.s32 	%p71, %r639, %r120;
	@%p71 bra 	$L__BB6_12;
$L__BB6_13:
	setp.lt.s32 	%p72, %r120, 256;
	@%p72 bra 	$L__BB6_18;
	// begin inline asm
	mov.u32 %r583, %laneid;
	// end inline asm
	mov.b32 	%r586, 1;
	mov.b32 	%r607, 31;
	mov.b32 	%r608, -1;
	// begin inline asm
	shfl.sync.down.b32 %r584, %r644, %r586, %r607, %r608;
	// end inline asm
	setp.gt.s32 	%p88, %r583, 30;
	selp.b32 	%r609, 0, %r584, %p88;
	add.s32 	%r590, %r609, %r644;
	mov.b32 	%r591, 2;
	// begin inline asm
	shfl.sync.down.b32 %r589, %r590, %r591, %r607, %r608;
	// end inline asm
	setp.gt.s32 	%p89, %r583, 29;
	selp.b32 	%r610, 0, %r589, %p89;
	add.s32 	%r595, %r590, %r610;
	mov.b32 	%r596, 4;
	// begin inline asm
	shfl.sync.down.b32 %r594, %r595, %r596, %r607, %r608;
	// end inline asm
	setp.gt.s32 	%p90, %r583, 27;
	selp.b32 	%r611, 0, %r594, %p90;
	add.s32 	%r600, %r595, %r611;
	mov.b32 	%r601, 8;
	// begin inline asm
	shfl.sync.down.b32 %r599, %r600, %r601, %r607, %r608;
	// end inline asm
	setp.gt.s32 	%p91, %r583, 23;
	selp.b32 	%r612, 0, %r599, %p91;
	add.s32 	%r605, %r600, %r612;
	mov.b32 	%r606, 16;
	// begin inline asm
	shfl.sync.down.b32 %r604, %r605, %r606, %r607, %r608;
	// end inline asm
	setp.gt.s32 	%p92, %r583, 15;
	selp.b32 	%r613, 0, %r604, %p92;
	add.s32 	%r686, %r605, %r613;
	setp.ne.s32 	%p93, %r583, 0;
	@%p93 bra 	$L__BB6_16;
	shr.u32 	%r614, %r1, 3;
	and.b32  	%r615, %r614, 124;
	mov.u32 	%r616, _ZZN3cub18CUB_300001_SM_10006detail6reduce28DeviceReduceSingleTileKernelINS2_10policy_hubIiyN4cuda3std3__44plusIiEEE10Policy1000EPiSC_iS9_iiNS7_10__identityEEEvT0_T1_T2_T3_T4_T6_E12temp_storage;
	add.s32 	%r617, %r616, %r615;
	st.shared.u32 	[%r617+8], %r686;
$L__BB6_16:
	bar.sync 	0;
	setp.ne.s32 	%p94, %r1, 0;
	@%p94 bra 	$L__BB6_72;
	ld.shared.u32 	%r618, [_ZZN3cub18CUB_300001_SM_10006detail6reduce28DeviceReduceSingleTileKernelINS2_10policy_hubIiyN4cuda3std3__44plusIiEEE10Policy1000EPiSC_iS9_iiNS7_10__identityEEEvT0_T1_T2_T3_T4_T6_E12temp_storage+12];
	add.s32 	%r619, %r618, %r686;
	ld.shared.u32 	%r620, [_ZZN3cub18CUB_300001_SM_10006detail6reduce28DeviceReduceSingleTileKernelINS2_10policy_hubIiyN4cuda3std3__44plusIiEEE10Policy1000EPiSC_iS9_iiNS7_10__identityEEEvT0_T1_T2_T3_T4_T6_E12temp_storage+16];
	add.s32 	%r621, %r619, %r620;
	ld.shared.u32 	%r622, [_ZZN3cub18CUB_300001_SM_10006detail6reduce28DeviceReduceSingleTileKernelINS2_10policy_hubIiyN4cuda3std3__44plusIiEEE10Policy1000EPiSC_iS9_iiNS7_10__identityEEEvT0_T1_T2_T3_T4_T6_E12temp_storage+20];
	add.s32 	%r623, %r621, %r622;
	ld.shared.u32 	%r624, [_ZZN3cub18CUB_300001_SM_10006detail6reduce28DeviceReduceSingleTileKernelINS2_10policy_hubIiyN4cuda3std3__44plusIiEEE10Policy1000EPiSC_iS9_iiNS7_10__identityEEEvT0_T1_T2_T3_T4_T6_E12temp_storage+24];
	add.s32 	%r625, %r623, %r624;
	ld.shared.u32 	%r626, [_ZZN3cub18CUB_300001_SM_10006detail6reduce28DeviceReduceSingleTileKernelINS2_10policy_hubIiyN4cuda3std3__44plusIiEEE10Policy1000EPiSC_iS9_iiNS7_10__identityEEEvT0_T1_T2_T3_T4_T6_E12temp_storage+28];
	add.s32 	%r627, %r625, %r626;
	ld.shared.u32 	%r628, [_ZZN3cub18CUB_300001_SM_10006detail6reduce28DeviceReduceSingleTileKernelINS2_10policy_hubIiyN4cuda3std3__44plusIiEEE10Policy1000EPiSC_iS9_iiNS7_10__identityEEEvT0_T1_T2_T3_T4_T6_E12temp_storage+32];
	add.s32 	%r629, %r627, %r628;
	ld.shared.u32 	%r630, [_ZZN3cub18CUB_300001_SM_10006detail6reduce28DeviceReduceSingleTileKernelINS2_10policy_hubIiyN4cuda3std3__44plusIiEEE10Policy1000EPiSC_iS9_iiNS7_10__identityEEEvT0_T1_T2_T3_T4_T6_E12temp_storage+36];
	add.s32 	%r686, %r629, %r630;
	bra.uni 	$L__BB6_72;
$L__BB6_18:
	// begin inline asm
	mov.u32 %r520, %laneid;
	// end inline asm
	and.b32  	%r546, %r1, 992;
	add.s32 	%r547, %r546, 32;
	setp.gt.s32 	%p73, %r547, %r120;
	not.b32 	%r548, %r546;
	add.s32 	%r549, %r120, %r548;
	selp.b32 	%r544, %r549, 31, %p73;
	mov.b32 	%r523, 1;
	mov.b32 	%r545, -1;
	// begin inline asm
	shfl.sync.down.b32 %r521, %r644, %r523, %r544, %r545;
	// end inline asm
	setp.lt.s32 	%p74, %r520, %r544;
	selp.b32 	%r550, %r521, 0, %p74;
	add.s32 	%r527, %r550, %r644;
	mov.b32 	%r528, 2;
	// begin inline asm
	shfl.sync.down.b32 %r526, %r527, %r528, %r544, %r545;
	// end inline asm
	add.s32 	%r551, %r520, 2;
	setp.gt.s32 	%p75, %r551, %r544;
	selp.b32 	%r552, 0, %r526, %p75;
	add.s32 	%r532, %r527, %r552;
	mov.b32 	%r533, 4;
	// begin inline asm
	shfl.sync.down.b32 %r531, %r532, %r533, %r544, %r545;
	// end inline asm
	add.s32 	%r553, %r520, 4;
	setp.gt.s32 	%p76, %r553, %r544;
	selp.b32 	%r554, 0, %r531, %p76;
	add.s32 	%r537, %r532, %r554;
	mov.b32 	%r538, 8;
	// begin inline asm
	shfl.sync.down.b32 %r536, %r537, %r538, %r544, %r545;
	// end inline asm
	add.s32 	%r555, %r520, 8;
	setp.gt.s32 	%p77, %r555, %r544;
	selp.b32 	%r556, 0, %r536, %p77;
	add.s32 	%r542, %r537, %r556;
	mov.b32 	%r543, 16;
	// begin inline asm
	shfl.sync.down.b32 %r541, %r542, %r543, %r544, %r545;
	// end inline asm
	add.s32 	%r557, %r520, 16;
	setp.gt.s32 	%p78, %r557, %r544;
	selp.b32 	%r558, 0, %r541, %p78;
	add.s32 	%r686, %r542, %r558;
	setp.ne.s32 	%p79, %r520, 0;
	@%p79 bra 	$L__BB6_20;
	shr.u32 	%r559, %r1, 3;
	and.b32  	%r560, %r559, 124;
	mov.u32 	%r561, _ZZN3cub18CUB_300001_SM_10006detail6reduce28DeviceReduceSingleTileKernelINS2_10policy_hubIiyN4cuda3std3__44plusIiEEE10Policy1000EPiSC_iS9_iiNS7_10__identityEEEvT0_T1_T2_T3_T4_T6_E12temp_storage;
	add.s32 	%r562, %r561, %r560;
	st.shared.u32 	[%r562+8], %r686;
$L__BB6_20:
	bar.sync 	0;
	setp.ne.s32 	%p80, %r1, 0;
	@%p80 bra 	$L__BB6_72;
	setp.gt.s32 	%p81, %r120, 32;
	ld.shared.u32 	%r563, [_ZZN3cub18CUB_300001_SM_10006detail6reduce28DeviceReduceSingleTileKernelINS2_10policy_hubIiyN4cuda3std3__44plusIiEEE10Policy1000EPiSC_iS9_iiNS7_10__identityEEEvT0_T1_T2_T3_T4_T6_E12temp_storage+12];
	selp.b32 	%r564, %r563, 0, %p81;
	add.s32 	%r565, %r564, %r686;
	setp.gt.s32 	%p82, %r120, 64;
	ld.shared.u32 	%r566, [_ZZN3cub18CUB_300001_SM_10006detail6reduce28DeviceReduceSingleTileKernelINS2_10policy_hubIiyN4cuda3std3__44plusIiEEE10Policy1000EPiSC_iS9_iiNS7_10__identityEEEvT0_T1_T2_T3_T4_T6_E12temp_storage+16];
	selp.b32 	%r567, %r566, 0, %p82;
	add.s32 	%r568, %r565, %r567;
	setp.gt.s32 	%p83, %r120, 96;
	ld.shared.u32 	%r569, [_ZZN3cub18CUB_300001_SM_10006detail6reduce28DeviceReduceSingleTileKernelINS2_10policy_hubIiyN4cuda3std3__44plusIiEEE10Policy1000EPiSC_iS9_iiNS7_10__identityEEEvT0_T1_T2_T3_T4_T6_E12temp_storage+20];
	selp.b32 	%r570, %r569, 0, %p83;
	add.s32 	%r571, %r568, %r570;
	setp.gt.s32 	%p84, %r120, 128;
	ld.shared.u32 	%r572, [_ZZN3cub18CUB_300001_SM_10006detail6reduce28DeviceReduceSingleTileKernelINS2_10policy_hubIiyN4cuda3std3__44plusIiEEE10Policy1000EPiSC_iS9_iiNS7_10__identityEEEvT0_T1_T2_T3_T4_T6_E12temp_storage+24];
	selp.b32 	%r573, %r572, 0, %p84;
	add.s32 	%r574, %r571, %r573;
	setp.gt.s32 	%p85, %r120, 160;
	ld.shared.u32 	%r575, [_ZZN3cub18CUB_300001_SM_10006detail6reduce28DeviceReduceSingleTileKernelINS2_10policy_hubIiyN4cuda3std3__44plusIiEEE10Policy1000EPiSC_iS9_iiNS7_10__identityEEEvT0_T1_T2_T3_T4_T6_E12temp_storage+28];
	selp.b32 	%r576, %r575, 0, %p85;
	add.s32 	%r577, %r574, %r576;
	setp.gt.s32 	%p86, %r120, 192;
	ld.shared.u32 	%r578, [_ZZN3cub18CUB_300001_SM_10006detail6reduce28DeviceReduceSingleTileKernelINS2_10policy_hubIiyN4cuda3std3__44plusIiEEE10Policy1000EPiSC_iS9_iiNS7_10__identityEEEvT0_T1_T2_T3_T4_T6_E12temp_storage+32];
	selp.b32 	%r579, %r578, 0, %p86;
	add.s32 	%r580, %r577, %r579;
	setp.gt.s32 	%p87, %r120, 224;
	ld.shared.u32 	%r581, [_ZZN3cub18CUB_300001_SM_10006detail6reduce28DeviceReduceSingleTileKernelINS2_10policy_hubIiyN4cuda3std3__44plusIiEEE10Policy1000EPiSC_iS9_iiNS7_10__identityEEEvT0_T1_T2_T3_T4_T6_E12temp_storage+36];
	selp.b32 	%r582, %r581, 0, %p87;
	add.s32 	%r686, %r580, %r582;
	bra.uni 	$L__BB6_72;
$L__BB6_22:
	mov.u32 	%r26, %tid.x;
	shl.b32 	%r377, %r26, 2;
	mul.wide.u32 	%rd86, %r377, 4;
	add.s64 	%rd76, %rd16, %rd86;
	// begin inline asm
	ld.global.nc.v2.u64 {%rd74, %rd75}, [%rd76];
	// end inline asm
	mov.b64 	{%r378, %r379}, %rd75;
	mov.b64 	{%r380, %r381}, %rd74;
	add.s64 	%rd79, %rd76, 4096;
	// begin inline asm
	ld.global.nc.v2.u64 {%rd77, %rd78}, [%rd79];
	// end inline asm
	mov.b64 	{%r382, %r383}, %rd78;
	mov.b64 	{%r384, %r385}, %rd77;
	add.s64 	%rd82, %rd76, 8192;
	// begin inline asm
	ld.global.nc.v2.u64 {%rd80, %rd81}, [%rd82];
	// end inline asm
	mov.b64 	{%r386, %r387}, %rd81;
	mov.b64 	{%r388, %r389}, %rd80;
	add.s64 	%rd85, %rd76, 12288;
	// begin inline asm
	ld.global.nc.v2.u64 {%rd83, %rd84}, [%rd85];
	// end inline asm
	mov.b64 	{%r390, %r391}, %rd84;
	mov.b64 	{%r392, %r393}, %rd83;
	add.s32 	%r394, %r381, %r380;
	add.s32 	%r395, %r378, %r394;
	add.s32 	%r396, %r379, %r395;
	add.s32 	%r397, %r384, %r396;
	add.s32 	%r398, %r385, %r397;
	add.s32 	%r399, %r382, %r398;
	add.s32 	%r400, %r383, %r399;
	add.s32 	%r401, %r388, %r400;
	add.s32 	%r402, %r389, %r401;
	add.s32 	%r403, %r386, %r402;
	add.s32 	%r404, %r387, %r403;
	add.s32 	%r405, %r392, %r404;
	add.s32 	%r406, %r393, %r405;
	add.s32 	%r407, %r390, %r406;
	add.s32 	%r659, %r391, %r407;
	setp.lt.u32 	%p50, %r120, 8192;
	mov.b32 	%r648, 4096;
	@%p50 bra 	$L__BB6_26;
	add.s32 	%r28, %r120, -4096;
	mov.b32 	%r648, 4096;
$L__BB6_24:
	mul.wide.s32 	%rd99, %r648, 4;
	add.s64 	%rd89, %rd76, %rd99;
	// begin inline asm
	ld.global.nc.v2.u64 {%rd87, %rd88}, [%rd89];
	// end inline asm
	mov.b64 	{%r409, %r410}, %rd88;
	mov.b64 	{%r411, %r412}, %rd87;
	add.s64 	%rd92, %rd89, 4096;
	// begin inline asm
	ld.global.nc.v2.u64 {%rd90, %rd91}, [%rd92];
	// end inline asm
	mov.b64 	{%r413, %r414}, %rd91;
	mov.b64 	{%r415, %r416}, %rd90;
	add.s64 	%rd95, %rd89, 8192;
	// begin inline asm
	ld.global.nc.v2.u64 {%rd93, %rd94}, [%rd95];
	// end inline asm
	mov.b64 	{%r417, %r418}, %rd94;
	mov.b64 	{%r419, %r420}, %rd93;
	add.s64 	%rd98, %rd89, 12288;
	// begin inline asm
	ld.global.nc.v2.u64 {%rd96, %rd97}, [%rd98];
	// end inline asm
	mov.b64 	{%r421, %r422}, %rd97;
	mov.b64 	{%r423, %r424}, %rd96;
	add.s32 	%r425, %r411, %r659;
	add.s32 	%r426, %r412, %r425;
	add.s32 	%r427, %r409, %r426;
	add.s32 	%r428, %r410, %r427;
	add.s32 	%r429, %r415, %r428;
	add.s32 	%r430, %r416, %r429;
	add.s32 	%r431, %r413, %r430;
	add.s32 	%r432, %r414, %r431;
	add.s32 	%r433, %r419, %r432;
	add.s32 	%r434, %r420, %r433;
	add.s32 	%r435, %r417, %r434;
	add.s32 	%r436, %r418, %r435;
	add.s32 	%r437, %r423, %r436;
	add.s32 	%r438, %r424, %r437;
	add.s32 	%r439, %r421, %r438;
	add.s32 	%r659, %r422, %r439;
	sub.s32 	%r440, %r120, %r648;
	setp.lt.s32 	%p51, %r440, 4096;
	@%p51 bra 	$L__BB6_34;
	add.s32 	%r648, %r648, 4096;
	setp.le.s32 	%p52, %r648, %r28;
	@%p52 bra 	$L__BB6_24;
$L__BB6_26:
	setp.le.s32 	%p53, %r120, %r648;
	@%p53 bra 	$L__BB6_34;
	sub.s32 	%r35, %r120, %r648;
	setp.ge.s32 	%p54, %r26, %r35;
	@%p54 bra 	$L__BB6_34;
	not.b32 	%r442, %r26;
	add.s32 	%r443, %r120, %r442;
	sub.s32 	%r36, %r443, %r648;
	and.b32  	%r444, %r36, 768;
	setp.eq.s32 	%p55, %r444, 768;
	mov.u32 	%r653, %r26;
	@%p55 bra 	$L__BB6_31;
	add.s32 	%r650, %r26, %r648;
	shr.u32 	%r445, %r36, 8;
	add.s32 	%r446, %r445, 1;
	and.b32  	%r447, %r446, 3;
	neg.s32 	%r649, %r447;
	mov.u32 	%r653, %r26;
$L__BB6_30:
	.pragma "nounroll";
	mul.wide.u32 	%rd101, %r650, 4;
	add.s64 	%rd100, %rd16, %rd101;
	// begin inline asm
	ld.global.nc.u32 %r448, [%rd100];
	// end inline asm
	add.s32 	%r659, %r448, %r659;
	add.s32 	%r653, %r653, 256;
	add.s32 	%r650, %r650, 256;
	add.s32 	%r649, %r649, 1;
	setp.ne.s32 	%p56, %r649, 0;
	@%p56 bra 	$L__BB6_30;
$L__BB6_31:
	setp.lt.u32 	%p57, %r36, 768;
	@%p57 bra 	$L__BB6_34;
	cvt.u64.u32 	%rd102, %r653;
	cvt.u64.u32 	%rd103, %r648;
	add.s64 	%rd104, %rd102, %rd103;
	shl.b64 	%rd105, %rd104, 2;
	add.s64 	%rd106, %rd105, %rd16;
	add.s64 	%rd122, %rd106, 2048;
	add.s32 	%r656, %r653, %r648;
$L__BB6_33:
	mul.wide.u32 	%rd111, %r656, 4;
	add.s64 	%rd107, %rd16, %rd111;
	// begin inline asm
	ld.global.nc.u32 %r449, [%rd107];
	// end inline asm
	add.s32 	%r453, %r449, %r659;
	add.s64 	%rd108, %rd122, -1024;
	// begin inline asm
	ld.global.nc.u32 %r450, [%rd108];
	// end inline asm
	add.s32 	%r454, %r450, %r453;
	// begin inline asm
	ld.global.nc.u32 %r451, [%rd122];
	// end inline asm
	add.s32 	%r455, %r451, %r454;
	add.s64 	%rd110, %rd122, 1024;
	// begin inline asm
	ld.global.nc.u32 %r452, [%rd110];
	// end inline asm
	add.s32 	%r659, %r452, %r455;
	add.s32 	%r653, %r653, 1024;
	add.s64 	%rd122, %rd122, 4096;
	add.s32 	%r656, %r656, 1024;
	setp.lt.s32 	%p58, %r653, %r35;
	@%p58 bra 	$L__BB6_33;
$L__BB6_34:
	// begin inline asm
	mov.u32 %r456, %laneid;
	// end inline asm
	mov.b32 	%r459, 1;
	mov.b32 	%r480, 31;
	mov.b32 	%r481, -1;
	// begin inline asm
	shfl.sync.down.b32 %r457, %r659, %r459, %r480, %r481;
	// end inline asm
	setp.gt.s32 	%p59, %r456, 30;
	selp.b32 	%r482, 0, %r457, %p59;
	add.s32 	%r463, %r482, %r659;
	mov.b32 	%r464, 2;
	// begin inline asm
	shfl.sync.down.b32 %r462, %r463, %r464, %r480, %r481;
	// end inline asm
	setp.gt.s32 	%p60, %r456, 29;
	selp.b32 	%r483, 0, %r462, %p60;
	add.s32 	%r468, %r463, %r483;
	mov.b32 	%r469, 4;
	// begin inline asm
	shfl.sync.down.b32 %r467, %r468, %r469, %r480, %r481;
	// end inline asm
	setp.gt.s32 	%p61, %r456, 27;
	selp.b32 	%r484, 0, %r467, %p61;
	add.s32 	%r473, %r468, %r484;
	mov.b32 	%r474, 8;
	// begin inline asm
	shfl.sync.down.b32 %r472, %r473, %r474, %r480, %r481;
	// end inline asm
	setp.gt.s32 	%p62, %r456, 23;
	selp.b32 	%r485, 0, %r472, %p62;
	add.s32 	%r478, %r473, %r485;
	mov.b32 	%r479, 16;
	// begin inline asm
	shfl.sync.down.b32 %r477, %r478, %r479, %r480, %r481;
	// end inline asm
	setp.gt.s32 	%p63, %r456, 15;
	selp.b32 	%r486, 0, %r477, %p63;
	add.s32 	%r686, %r478, %r486;
	setp.ne.s32 	%p64, %r456, 0;
	@%p64 bra 	$L__BB6_36;
	shr.u32 	%r487, %r26, 3;
	and.b32  	%r488, %r487, 124;
	mov.u32 	%r489, _ZZN3cub18CUB_300001_SM_10006detail6reduce28DeviceReduceSingleTileKernelINS2_10policy_hubIiyN4cuda3std3__44plusIiEEE10Policy1000EPiSC_iS9_iiNS7_10__identityEEEvT0_T1_T2_T3_T4_T6_E12temp_storage;
	add.s32 	%r490, %r489, %r488;
	st.shared.u32 	[%r490+8], %r686;
$L__BB6_36:
	bar.sync 	0;
	setp.ne.s32 	%p65, %r26, 0;
	@%p65 bra 	$L__BB6_72;
	ld.shared.u32 	%r491, [_ZZN3cub18CUB_300001_SM_10006detail6reduce28DeviceReduceSingleTileKernelINS2_10policy_hubIiyN4cuda3std3__44plusIiEEE10Policy1000EPiSC_iS9_iiNS7_10__identityEEEvT0_T1_T2_T3_T4_T6_E12temp_storage+12];
	add.s32 	%r492, %r491, %r686;
	ld.shared.u32 	%r493, [_ZZN3cub18CUB_300001_SM_10006detail6reduce28DeviceReduceSingleTileKernelINS2_10policy_hubIiyN4cuda3std3__44plusIiEEE10Policy1000EPiSC_iS9_iiNS7_10__identityEEEvT0_T1_T2_T3_T4_T6_E12temp_storage+16];
	add.s32 	%r494, %r492, %r493;
	ld.shared.u32 	%r495, [_ZZN3cub18CUB_300001_SM_10006detail6reduce28DeviceReduceSingleTileKernelINS2_10policy_hubIiyN4cuda3std3__44plusIiEEE10Policy1000EPiSC_iS9_iiNS7_10__identityEEEvT0_T1_T2_T3_T4_T6_E12temp_storage+20];
	add.s32 	%r496, %r494, %r495;
	ld.shared.u32 	%r497, [_ZZN3cub18CUB_300001_SM_10006detail6reduce28DeviceReduceSingleTileKernelINS2_10policy_hubIiyN4cuda3std3__44plusIiEEE10Policy1000EPiSC_iS9_iiNS7_10__identityEEEvT0_T1_T2_T3_T4_T6_E12temp_storage+24];
	add.s32 	%r498, %r496, %r497;
	ld.shared.u32 	%r499, [_ZZN3cub18CUB_300001_SM_10006detail6reduce28DeviceReduceSingleTileKernelINS2_10policy_hubIiyN4cuda3std3__44plusIiEEE10Policy1000EPiSC_iS9_iiNS7_10__identityEEEvT0_T1_T2_T3_T4_T6_E12temp_storage+28];
	add.s32 	%r500, %r498, %r499;
	ld.shared.u32 	%r501, [_ZZN3cub18CUB_300001_SM_10006detail6reduce28DeviceReduceSingleTileKernelINS2_10policy_hubIiyN4cuda3std3__44plusIiEEE10Policy1000EPiSC_iS9_iiNS7_10__identityEEEvT0_T1_T2_T3_T4_T6_E12temp_storage+32];
	add.s32 	%r502, %r500, %r501;
	ld.shared.u32 	%r503, [_ZZN3cub18CUB_300001_SM_10006detail6reduce28DeviceReduceSingleTileKernelINS2_10policy_hubIiyN4cuda3std3__44plusIiEEE10Policy1000EPiSC_iS9_iiNS7_10__identityEEEvT0_T1_T2_T3_T4_T6_E12temp_storage+36];
	add.s32 	%r686, %r502, %r503;
	bra.uni 	$L__BB6_72;
$L__BB6_38:
	setp.gt.s32 	%p3, %r120, 4095;
	@%p3 bra 	$L__BB6_56;
	mov.u32 	%r60, %tid.x;
	setp.ge.s32 	%p20, %r60, %r120;
	mov.b32 	%r670, 0;
	mov.u32 	%r665, %r60;
	@%p20 bra 	$L__BB6_41;
	mul.wide.u32 	%rd66, %r60, 4;
	add.s64 	%rd65, %rd16, %rd66;
	// begin inline asm
	ld.global.nc.u32 %r670, [%rd65];
	// end inline asm
	add.s32 	%r665, %r60, 256;
$L__BB6_41:
	setp.ge.s32 	%p21, %r665, %r120;
	@%p21 bra 	$L__BB6_47;
	not.b32 	%r252, %r665;
	add.s32 	%r65, %r120, %r252;
	and.b32  	%r253, %r65, 768;
	setp.eq.s32 	%p22, %r253, 768;
	@%p22 bra 	$L__BB6_45;
	mul.wide.u32 	%rd67, %r665, 4;
	add.s64 	%rd123, %rd16, %rd67;
	shr.u32 	%r254, %r65, 8;
	add.s32 	%r255, %r254, 1;
	and.b32  	%r256, %r255, 3;
	neg.s32 	%r662, %r256;
$L__BB6_44:
	.pragma "nounroll";
	// begin inline asm
	ld.global.nc.u32 %r257, [%rd123];
	// end inline asm
	add.s32 	%r670, %r257, %r670;
	add.s32 	%r665, %r665, 256;
	add.s64 	%rd123, %rd123, 1024;
	add.s32 	%r662, %r662, 1;
	setp.ne.s32 	%p23, %r662, 0;
	@%p23 bra 	$L__BB6_44;
$L__BB6_45:
	setp.lt.u32 	%p24, %r65, 768;
	@%p24 bra 	$L__BB6_47;
$L__BB6_46:
	mul.wide.s32 	%rd73, %r665, 4;
	add.s64 	%rd69, %rd16, %rd73;
	// begin inline asm
	ld.global.nc.u32 %r258, [%rd69];
	// end inline asm
	add.s32 	%r262, %r258, %r670;
	add.s64 	%rd70, %rd69, 1024;
	// begin inline asm
	ld.global.nc.u32 %r259, [%rd70];
	// end inline asm
	add.s32 	%r263, %r259, %r262;
	add.s64 	%rd71, %rd69, 2048;
	// begin inline asm
	ld.global.nc.u32 %r260, [%rd71];
	// end inline asm
	add.s32 	%r264, %r260, %r263;
	add.s64 	%rd72, %rd69, 3072;
	// begin inline asm
	ld.global.nc.u32 %r261, [%rd72];
	// end inline asm
	add.s32 	%r670, %r261, %r264;
	add.s32 	%r665, %r665, 1024;
	setp.lt.s32 	%p25, %r665, %r120;
	@%p25 bra 	$L__BB6_46;
$L__BB6_47:
	setp.lt.s32 	%p26, %r120, 256;
	@%p26 bra 	$L__BB6_52;
	// begin inline asm
	mov.u32 %r328, %laneid;
	// end inline asm
	mov.b32 	%r331, 1;
	mov.b32 	%r352, 31;
	mov.b32 	%r353, -1;
	// begin inline asm
	shfl.sync.down.b32 %r329, %r670, %r331, %r352, %r353;
	// end inline asm
	setp.gt.s32 	%p42, %r328, 30;
	selp.b32 	%r354, 0, %r329, %p42;
	add.s32 	%r335, %r354, %r670;
	mov.b32 	%r336, 2;
	// begin inline asm
	shfl.sync.down.b32 %r334, %r335, %r336, %r352, %r353;
	// end inline asm
	setp.gt.s32 	%p43, %r328, 29;
	selp.b32 	%r355, 0, %r334, %p43;
	add.s32 	%r340, %r335, %r355;
	mov.b32 	%r341, 4;
	// begin inline asm
	shfl.sync.down.b32 %r339, %r340, %r341, %r352, %r353;
	// end inline asm
	setp.gt.s32 	%p44, %r328, 27;
	selp.b32 	%r356, 0, %r339, %p44;
	add.s32 	%r345, %r340, %r356;
	mov.b32 	%r346, 8;
	// begin inline asm
	shfl.sync.down.b32 %r344, %r345, %r346, %r352, %r353;
	// end inline asm
	setp.gt.s32 	%p45, %r328, 23;
	selp.b32 	%r357, 0, %r344, %p45;
	add.s32 	%r350, %r345, %r357;
	mov.b32 	%r351, 16;
	// begin inline asm
	shfl.sync.down.b32 %r349, %r350, %r351, %r352, %r353;
	// end inline asm
	setp.gt.s32 	%p46, %r328, 15;
	selp.b32 	%r358, 0, %r349, %p46;
	add.s32 	%r686, %r350, %r358;
	setp.ne.s32 	%p47, %r328, 0;
	@%p47 bra 	$L__BB6_50;
	shr.u32 	%r359, %r60, 3;
	and.b32  	%r360, %r359, 124;
	mov.u32 	%r361, _ZZN3cub18CUB_300001_SM_10006detail6reduce28DeviceReduceSingleTileKernelINS2_10policy_hubIiyN4cuda3std3__44plusIiEEE10Policy1000EPiSC_iS9_iiNS7_10__identityEEEvT0_T1_T2_T3_T4_T6_E12temp_storage;
	add.s32 	%r362, %r361, %r360;
	st.shared.u32 	[%r362+8], %r686;
$L__BB6_50:
	bar.sync 	0;
	setp.ne.s32 	%p48, %r60, 0;
	@%p48 bra 	$L__BB6_72;
	ld.shared.u32 	%r363, [_ZZN3cub18CUB_300001_SM_10006detail6reduce28DeviceReduceSingleTileKernelINS2_10policy_hubIiyN4cuda3std3__44plusIiEEE10Policy1000EPiSC_iS9_iiNS7_10__identityEEEvT0_T1_T2_T3_T4_T6_E12temp_storage+12];
	add.s32 	%r364, %r363, %r686;
	ld.shared.u32 	%r365, [_ZZN3cub18CUB_300001_SM_10006detail6reduce28DeviceReduceSingleTileKernelINS2_10policy_hubIiyN4cuda3std3__44plusIiEEE10Policy1000EPiSC_iS9_iiNS7_10__identityEEEvT0_T1_T2_T3_T4_T6_E12temp_storage+16];
	add.s32 	%r366, %r364, %r365;
	ld.shared.u32 	%r367, [_ZZN3cub18CUB_300001_SM_10006detail6reduce28DeviceReduceSingleTileKernelINS2_10policy_hubIiyN4cuda3std3__44plusIiEEE10Policy1000EPiSC_iS9_iiNS7_10__identityEEEvT0_T1_T2_T3_T4_T6_E12temp_storage+20];
	add.s32 	%r368, %r366, %r367;
	ld.shared.u32 	%r369, [_ZZN3cub18CUB_300001_SM_10006detail6reduce28DeviceReduceSingleTileKernelINS2_10policy_hubIiyN4cuda3std3__44plusIiEEE10Policy1000EPiSC_iS9_iiNS7_10__identityEEEvT0_T1_T2_T3_T4_T6_E12temp_storage+24];
	add.s32 	%r370, %r368, %r369;
	ld.shared.u32 	%r371, [_ZZN3cub18CUB_300001_SM_10006detail6reduce28DeviceReduceSingleTileKernelINS2_10policy_hubIiyN4cuda3std3__44plusIiEEE10Policy1000EPiSC_iS9_iiNS7_10__identityEEEvT0_T1_T2_T3_T4_T6_E12temp_storage+28];
	add.s32 	%r372, %r370, %r371;
	ld.shared.u32 	%r373, [_ZZN3cub18CUB_300001_SM_10006detail6reduce28DeviceReduceSingleTileKernelINS2_10policy_hubIiyN4cuda3std3__44plusIiEEE10Policy1000EPiSC_iS9_iiNS7_10__identityEEEvT0_T1_T2_T3_T4_T6_E12temp_storage+32];
	add.s32 	%r374, %r372, %r373;
	ld.shared.u32 	%r375, [_ZZN3cub18CUB_300001_SM_10006detail6reduce28DeviceReduceSingleTileKernelINS2_10policy_hubIiyN4cuda3std3__44plusIiEEE10Policy1000EPiSC_iS9_iiNS7_10__identityEEEvT0_T1_T2_T3_T4_T6_E12temp_storage+36];
	add.s32 	%r686, %r374, %r375;
	bra.uni 	$L__BB6_72;
$L__BB6_52:
	// begin inline asm
	mov.u32 %r265, %laneid;
	// end inline asm
	and.b32  	%r291, %r60, 992;
	add.s32 	%r292, %r291, 32;
	setp.gt.s32 	%p27, %r292, %r120;
	not.b32 	%r293, %r291;
	add.s32 	%r294, %r120, %r293;
	selp.b32 	%r289, %r294, 31, %p27;
	mov.b32 	%r268, 1;
	mov.b32 	%r290, -1;
	// begin inline asm
	shfl.sync.down.b32 %r266, %r670, %r268, %r289, %r290;
	// end inline asm
	setp.lt.s32 	%p28, %r265, %r289;
	selp.b32 	%r295, %r266, 0, %p28;
	add.s32 	%r272, %r295, %r670;
	mov.b32 	%r273, 2;
	// begin inline asm
	shfl.sync.down.b32 %r271, %r272, %r273, %r289, %r290;
	// end inline asm
	add.s32 	%r296, %r265, 2;
	setp.gt.s32 	%p29, %r296, %r289;
	selp.b32 	%r297, 0, %r271, %p29;
	add.s32 	%r277, %r272, %r297;
	mov.b32 	%r278, 4;
	// begin inline asm
	shfl.sync.down.b32 %r276, %r277, %r278, %r289, %r290;
	// end inline asm
	add.s32 	%r298, %r265, 4;
	setp.gt.s32 	%p30, %r298, %r289;
	selp.b32 	%r299, 0, %r276, %p30;
	add.s32 	%r282, %r277, %r299;
	mov.b32 	%r283, 8;
	// begin inline asm
	shfl.sync.down.b32 %r281, %r282, %r283, %r289, %r290;
	// end inline asm
	add.s32 	%r300, %r265, 8;
	setp.gt.s32 	%p31, %r300, %r289;
	selp.b32 	%r301, 0, %r281, %p31;
	add.s32 	%r287, %r282, %r301;
	mov.b32 	%r288, 16;
	// begin inline asm
	shfl.sync.down.b32 %r286, %r287, %r288, %r289, %r290;
	// end inline asm
	add.s32 	%r302, %r265, 16;
	setp.gt.s32 	%p32, %r302, %r289;
	selp.b32 	%r303, 0, %r286, %p32;
	add.s32 	%r686, %r287, %r303;
	setp.ne.s32 	%p33, %r265, 0;
	@%p33 bra 	$L__BB6_54;
	shr.u32 	%r304, %r60, 3;
	and.b32  	%r305, %r304, 124;
	mov.u32 	%r306, _ZZN3cub18CUB_300001_SM_10006detail6reduce28DeviceReduceSingleTileKernelINS2_10policy_hubIiyN4cuda3std3__44plusIiEEE10Policy1000EPiSC_iS9_iiNS7_10__identityEEEvT0_T1_T2_T3_T4_T6_E12temp_storage;
	add.s32 	%r307, %r306, %r305;
	st.shared.u32 	[%r307+8], %r686;
$L__BB6_54:
	bar.sync 	0;
	setp.ne.s32 	%p34, %r60, 0;
	@%p34 bra 	$L__BB6_72;
	setp.gt.s32 	%p35, %r120, 32;
	ld.shared.u32 	%r308, [_ZZN3cub18CUB_300001_SM_10006detail6reduce28DeviceReduceSingleTileKernelINS2_10policy_hubIiyN4cuda3std3__44plusIiEEE10Policy1000EPiSC_iS9_iiNS7_10__identityEEEvT0_T1_T2_T3_T4_T6_E12temp_storage+12];
	selp.b32 	%r309, %r308, 0, %p35;
	add.s32 	%r310, %r309, %r686;
	setp.gt.s32 	%p36, %r120, 64;
	ld.shared.u32 	%r311, [_ZZN3cub18CUB_300001_SM_10006detail6reduce28DeviceReduceSingleTileKernelINS2_10policy_hubIiyN4cuda3std3__44plusIiEEE10Policy1000EPiSC_iS9_iiNS7_10__identityEEEvT0_T1_T2_T3_T4_T6_E12temp_storage+16];
	selp.b32 	%r312, %r311, 0, %p36;
	add.s32 	%r313, %r310, %r312;
	setp.gt.s32 	%p37, %r120, 96;
	ld.shared.u32 	%r314, [_ZZN3cub18CUB_300001_SM_10006detail6reduce28DeviceReduceSingleTileKernelINS2_10policy_hubIiyN4cuda3std3__44plusIiEEE10Policy1000EPiSC_iS9_iiNS7_10__identityEEEvT0_T1_T2_T3_T4_T6_E12temp_storage+20];
	selp.b32 	%r315, %r314, 0, %p37;
	add.s32 	%r316, %r313, %r315;
	setp.gt.s32 	%p38, %r120, 128;
	ld.shared.u32 	%r317, [_ZZN3cub18CUB_300001_SM_10006detail6reduce28DeviceReduceSingleTileKernelINS2_10policy_hubIiyN4cuda3std3__44plusIiEEE10Policy1000EPiSC_iS9_iiNS7_10__identityEEEvT0_T1_T2_T3_T4_T6_E12temp_storage+24];
	selp.b32 	%r318, %r317, 0, %p38;
	add.s32 	%r319, %r316, %r318;
	setp.gt.s32 	%p39, %r120, 160;
	ld.shared.u32 	%r320, [_ZZN3cub18CUB_300001_SM_10006detail6reduce28DeviceReduceSingleTileKernelINS2_10policy_hubIiyN4cuda3std3__44plusIiEEE10Policy1000EPiSC_iS9_iiNS7_10__identityEEEvT0_T1_T2_T3_T4_T6_E12temp_storage+28];
	selp.b32 	%r321, %r320, 0, %p39;
	add.s32 	%r322, %r319, %r321;
	setp.gt.s32 	%p40, %r120, 192;
	ld.shared.u32 	%r323, [_ZZN3cub18CUB_300001_SM_10006detail6reduce28DeviceReduceSingleTileKernelINS2_10policy_hubIiyN4cuda3std3__44plusIiEEE10Policy1000EPiSC_iS9_iiNS7_10__identityEEEvT0_T1_T2_T3_T4_T6_E12temp_storage+32];
	selp.b32 	%r324, %r323, 0, %p40;
	add.s32 	%r325, %r322, %r324;
	setp.gt.s32 	%p41, %r120, 224;
	ld.shared.u32 	%r326, [_ZZN3cub18CUB_300001_SM_10006detail6reduce28DeviceReduceSingleTileKernelINS2_10policy_hubIiyN4cuda3std3__44plusIiEEE10Policy1000EPiSC_iS9_iiNS7_10__identityEEEvT0_T1_T2_T3_T4_T6_E12temp_storage+36];
	selp.b32 	%r327, %r326, 0, %p41;
	add.s32 	%r686, %r325, %r327;
	bra.uni 	$L__BB6_72;
$L__BB6_56:
	mov.u32 	%r85, %tid.x;
	mul.wide.u32 	%rd35, %r85, 4;
	add.s64 	%rd19, %rd16, %rd35;
	// begin inline asm
	ld.global.nc.u32 %r122, [%rd19];
	// end inline asm
	add.s64 	%rd20, %rd19, 1024;
	// begin inline asm
	ld.global.nc.u32 %r123, [%rd20];
	// end inline asm
	add.s64 	%rd21, %rd19, 2048;
	// begin inline asm
	ld.global.nc.u32 %r124, [%rd21];
	// end inline asm
	add.s64 	%rd22, %rd19, 3072;
	// begin inline asm
	ld.global.nc.u32 %r125, [%rd22];
	// end inline asm
	add.s64 	%rd23, %rd19, 4096;
	// begin inline asm
	ld.global.nc.u32 %r126, [%rd23];
	// end inline asm
	add.s64 	%rd24, %rd19, 5120;
	// begin inline asm
	ld.global.nc.u32 %r127, [%rd24];
	// end inline asm
	add.s64 	%rd25, %rd19, 6144;
	// begin inline asm
	ld.global.nc.u32 %r128, [%rd25];
	// end inline asm
	add.s64 	%rd26, %rd19, 7168;
	// begin inline asm
	ld.global.nc.u32 %r129, [%rd26];
	// end inline asm
	add.s64 	%rd27, %rd19, 8192;
	// begin inline asm
	ld.global.nc.u32 %r130, [%rd27];
	// end inline asm
	add.s64 	%rd28, %rd19, 9216;
	// begin inline asm
	ld.global.nc.u32 %r131, [%rd28];
	// end inline asm
	add.s64 	%rd29, %rd19, 10240;
	// begin inline asm
	ld.global.nc.u32 %r132, [%rd29];
	// end inline asm
	add.s64 	%rd30, %rd19, 11264;
	// begin inline asm
	ld.global.nc.u32 %r133, [%rd30];
	// end inline asm
	add.s64 	%rd31, %rd19, 12288;
	// begin inline asm
	ld.global.nc.u32 %r134, [%rd31];
	// end inline asm
	add.s64 	%rd32, %rd19, 13312;
	// begin inline asm
	ld.global.nc.u32 %r135, [%rd32];
	// end inline asm
	add.s64 	%rd33, %rd19, 14336;
	// begin inline asm
	ld.global.nc.u32 %r136, [%rd33];
	// end inline asm
	add.s64 	%rd34, %rd19, 15360;
	// begin inline asm
	ld.global.nc.u32 %r137, [%rd34];
	// end inline asm
	add.s32 	%r139, %r123, %r122;
	add.s32 	%r140, %r124, %r139;
	add.s32 	%r141, %r125, %r140;
	add.s32 	%r142, %r126, %r141;
	add.s32 	%r143, %r127, %r142;
	add.s32 	%r144, %r128, %r143;
	add.s32 	%r145, %r129, %r144;
	add.s32 	%r146, %r130, %r145;
	add.s32 	%r147, %r131, %r146;
	add.s32 	%r148, %r132, %r147;
	add.s32 	%r149, %r133, %r148;
	add.s32 	%r150, %r134, %r149;
	add.s32 	%r151, %r135, %r150;
	add.s32 	%r152, %r136, %r151;
	add.s32 	%r685, %r137, %r152;
	setp.lt.u32 	%p4, %r120, 8192;
	mov.b32 	%r674, 4096;
	@%p4 bra 	$L__BB6_60;
	add.s32 	%r87, %r120, -4096;
	mov.b32 	%r674, 4096;
$L__BB6_58:
	mul.wide.s32 	%rd52, %r674, 4;
	add.s64 	%rd36, %rd19, %rd52;
	// begin inline asm
	ld.global.nc.u32 %r154, [%rd36];
	// end inline asm
	add.s64 	%rd37, %rd36, 1024;
	// begin inline asm
	ld.global.nc.u32 %r155, [%rd37];
	// end inline asm
	add.s64 	%rd38, %rd36, 2048;
	// begin inline asm
	ld.global.nc.u32 %r156, [%rd38];
	// end inline asm
	add.s64 	%rd39, %rd36, 3072;
	// begin inline asm
	ld.global.nc.u32 %r157, [%rd39];
	// end inline asm
	add.s64 	%rd40, %rd36, 4096;
	// begin inline asm
	ld.global.nc.u32 %r158, [%rd40];
	// end inline asm
	add.s64 	%rd41, %rd36, 5120;
	// begin inline asm
	ld.global.nc.u32 %r159, [%rd41];
	// end inline asm
	add.s64 	%rd42, %rd36, 6144;
	// begin inline asm
	ld.global.nc.u32 %r160, [%rd42];
	// end inline asm
	add.s64 	%rd43, %rd36, 7168;
	// begin inline asm
	ld.global.nc.u32 %r161, [%rd43];
	// end inline asm
	add.s64 	%rd44, %rd36, 8192;
	// begin inline asm
	ld.global.nc.u32 %r162, [%rd44];
	// end inline asm
	add.s64 	%rd45, %rd36, 9216;
	// begin inline asm
	ld.global.nc.u32 %r163, [%rd45];
	// end inline asm
	add.s64 	%rd46, %rd36, 10240;
	// begin inline asm
	ld.global.nc.u32 %r164, [%rd46];
	// end inline asm
	add.s64 	%rd47, %rd36, 11264;
	// begin inline asm
	ld.global.nc.u32 %r165, [%rd47];
	// end inline asm
	add.s64 	%rd48, %rd36, 12288;
	// begin inline asm
	ld.global.nc.u32 %r166, [%rd48];
	// end inline asm
	add.s64 	%rd49, %rd36, 13312;
	// begin inline asm
	ld.global.nc.u32 %r167, [%rd49];
	// end inline asm
	add.s64 	%rd50, %rd36, 14336;
	// begin inline asm
	ld.global.nc.u32 %r168, [%rd50];
	// end inline asm
	add.s64 	%rd51, %rd36, 15360;
	// begin inline asm
	ld.global.nc.u32 %r169, [%rd51];
	// end inline asm
	add.s32 	%r170, %r154, %r685;
	add.s32 	%r171, %r155, %r170;
	add.s32 	%r172, %r156, %r171;
	add.s32 	%r173, %r157, %r172;
	add.s32 	%r174, %r158, %r173;
	add.s32 	%r175, %r159, %r174;
	add.s32 	%r176, %r160, %r175;
	add.s32 	%r177, %r161, %r176;
	add.s32 	%r178, %r162, %r177;
	add.s32 	%r179, %r163, %r178;
	add.s32 	%r180, %r164, %r179;
	add.s32 	%r181, %r165, %r180;
	add.s32 	%r182, %r166, %r181;
	add.s32 	%r183, %r167, %r182;
	add.s32 	%r184, %r168, %r183;
	add.s32 	%r685, %r169, %r184;
	sub.s32 	%r185, %r120, %r674;
	setp.lt.s32 	%p5, %r185, 4096;
	@%p5 bra 	$L__BB6_68;
	add.s32 	%r674, %r674, 4096;
	setp.le.s32 	%p6, %r674, %r87;
	@%p6 bra 	$L__BB6_58;
$L__BB6_60:
	setp.le.s32 	%p7, %r120, %r674;
	@%p7 bra 	$L__BB6_68;
	sub.s32 	%r94, %r120, %r674;
	setp.ge.s32 	%p8, %r85, %r94;
	@%p8 bra 	$L__BB6_68;
	not.b32 	%r187, %r85;
	add.s32 	%r188, %r120, %r187;
	sub.s32 	%r95, %r188, %r674;
	and.b32  	%r189, %r95, 768;
	setp.eq.s32 	%p9, %r189, 768;
	mov.u32 	%r679, %r85;
	@%p9 bra 	$L__BB6_65;
	add.s32 	%r676, %r85, %r674;
	shr.u32 	%r190, %r95, 8;
	add.s32 	%r191, %r190, 1;
	and.b32  	%r192, %r191, 3;
	neg.s32 	%r675, %r192;
	mov.u32 	%r679, %r85;
$L__BB6_64:
	.pragma "nounroll";
	mul.wide.u32 	%rd54, %r676, 4;
	add.s64 	%rd53, %rd16, %rd54;
	// begin inline asm
	ld.global.nc.u32 %r193, [%rd53];
	// end inline asm
	add.s32 	%r685, %r193, %r685;
	add.s32 	%r679, %r679, 256;
	add.s32 	%r676, %r676, 256;
	add.s32 	%r675, %r675, 1;
	setp.ne.s32 	%p10, %r675, 0;
	@%p10 bra 	$L__BB6_64;
$L__BB6_65:
	setp.lt.u32 	%p11, %r95, 768;
	@%p11 bra 	$L__BB6_68;
	cvt.u64.u32 	%rd55, %r679;
	cvt.u64.u32 	%rd56, %r674;
	add.s64 	%rd57, %rd55, %rd56;
	shl.b64 	%rd58, %rd57, 2;
	add.s64 	%rd59, %rd58, %rd16;
	add.s64 	%rd124, %rd59, 2048;
	add.s32 	%r682, %r679, %r674;
$L__BB6_67:
	mul.wide.u32 	%rd64, %r682, 4;
	add.s64 	%rd60, %rd16, %rd64;
	// begin inline asm
	ld.global.nc.u32 %r194, [%rd60];
	// end inline asm
	add.s32 	%r198, %r194, %r685;
	add.s64 	%rd61, %rd124, -1024;
	// begin inline asm
	ld.global.nc.u32 %r195, [%rd61];
	// end inline asm
	add.s32 	%r199, %r195, %r198;
	// begin inline asm
	ld.global.nc.u32 %r196, [%rd124];
	// end inline asm
	add.s32 	%r200, %r196, %r199;
	add.s64 	%rd63, %rd124, 1024;
	// begin inline asm
	ld.global.nc.u32 %r197, [%rd63];
	// end inline asm
	add.s32 	%r685, %r197, %r200;
	add.s32 	%r679, %r679, 1024;
	add.s64 	%rd124, %rd124, 4096;
	add.s32 	%r682, %r682, 1024;
	setp.lt.s32 	%p12, %r679, %r94;
	@%p12 bra 	$L__BB6_67;
$L__BB6_68:
	// begin inline asm
	mov.u32 %r201, %laneid;
	// end inline asm
	mov.b32 	%r204, 1;
	mov.b32 	%r225, 31;
	mov.b32 	%r226, -1;
	// begin inline asm
	shfl.sync.down.b32 %r202, %r685, %r204, %r225, %r226;
	// end inline asm
	setp.gt.s32 	%p13, %r201, 30;
	selp.b32 	%r227, 0, %r202, %p13;
	add.s32 	%r208, %r227, %r685;
	mov.b32 	%r209, 2;
	// begin inline asm
	shfl.sync.down.b32 %r207, %r208, %r209, %r225, %r226;
	// end inline asm
	setp.gt.s32 	%p14, %r201, 29;
	selp.b32 	%r228, 0, %r207, %p14;
	add.s32 	%r213, %r208, %r228;
	mov.b32 	%r214, 4;
	// begin inline asm
	shfl.sync.down.b32 %r212, %r213, %r214, %r225, %r226;
	// end inline asm
	setp.gt.s32 	%p15, %r201, 27;
	selp.b32 	%r229, 0, %r212, %p15;
	add.s32 	%r218, %r213, %r229;
	mov.b32 	%r219, 8;
	// begin inline asm
	shfl.sync.down.b32 %r217, %r218, %r219, %r225, %r226;
	// end inline asm
	setp.gt.s32 	%p16, %r201, 23;
	selp.b32 	%r230, 0, %r217, %p16;
	add.s32 	%r223, %r218, %r230;
	mov.b32 	%r224, 16;
	// begin inline asm
	shfl.sync.down.b32 %r222, %r223, %r224, %r225, %r226;
	// end inline asm
	setp.gt.s32 	%p17, %r201, 15;
	selp.b32 	%r231, 0, %r222, %p17;
	add.s32 	%r686, %r223, %r231;
	setp.ne.s32 	%p18, %r201, 0;
	@%p18 bra 	$L__BB6_70;
	shr.u32 	%r232, %r85, 3;
	and.b32  	%r233, %r232, 124;
	mov.u32 	%r234, _ZZN3cub18CUB_300001_SM_10006detail6reduce28DeviceReduceSingleTileKernelINS2_10policy_hubIiyN4cuda3std3__44plusIiEEE10Policy1000EPiSC_iS9_iiNS7_10__identityEEEvT0_T1_T2_T3_T4_T6_E12temp_storage;
	add.s32 	%r235, %r234, %r233;
	st.shared.u32 	[%r235+8], %r686;
$L__BB6_70:
	bar.sync 	0;
	setp.ne.s32 	%p19, %r85, 0;
	@%p19 bra 	$L__BB6_72;
	ld.shared.u32 	%r236, [_ZZN3cub18CUB_300001_SM_10006detail6reduce28DeviceReduceSingleTileKernelINS2_10policy_hubIiyN4cuda3std3__44plusIiEEE10Policy1000EPiSC_iS9_iiNS7_10__identityEEEvT0_T1_T2_T3_T4_T6_E12temp_storage+12];
	add.s32 	%r237, %r236, %r686;
	ld.shared.u32 	%r238, [_ZZN3cub18CUB_300001_SM_10006detail6reduce28DeviceReduceSingleTileKernelINS2_10policy_hubIiyN4cuda3std3__44plusIiEEE10Policy1000EPiSC_iS9_iiNS7_10__identityEEEvT0_T1_T2_T3_T4_T6_E12temp_storage+16];
	add.s32 	%r239, %r237, %r238;
	ld.shared.u32 	%r240, [_ZZN3cub18CUB_300001_SM_10006detail6reduce28DeviceReduceSingleTileKernelINS2_10policy_hubIiyN4cuda3std3__44plusIiEEE10Policy1000EPiSC_iS9_iiNS7_10__identityEEEvT0_T1_T2_T3_T4_T6_E12temp_storage+20];
	add.s32 	%r241, %r239, %r240;
	ld.shared.u32 	%r242, [_ZZN3cub18CUB_300001_SM_10006detail6reduce28DeviceReduceSingleTileKernelINS2_10policy_hubIiyN4cuda3std3__44plusIiEEE10Policy1000EPiSC_iS9_iiNS7_10__identityEEEvT0_T1_T2_T3_T4_T6_E12temp_storage+24];
	add.s32 	%r243, %r241, %r242;
	ld.shared.u32 	%r244, [_ZZN3cub18CUB_300001_SM_10006detail6reduce28DeviceReduceSingleTileKernelINS2_10policy_hubIiyN4cuda3std3__44plusIiEEE10Policy1000EPiSC_iS9_iiNS7_10__identityEEEvT0_T1_T2_T3_T4_T6_E12temp_storage+28];
	add.s32 	%r245, %r243, %r244;
	ld.shared.u32 	%r246, [_ZZN3cub18CUB_300001_SM_10006detail6reduce28DeviceReduceSingleTileKernelINS2_10policy_hubIiyN4cuda3std3__44plusIiEEE10Policy1000EPiSC_iS9_iiNS7_10__identityEEEvT0_T1_T2_T3_T4_T6_E12temp_storage+32];
	add.s32 	%r247, %r245, %r246;
	ld.shared.u32 	%r248, [_ZZN3cub18CUB_300001_SM_10006detail6reduce28DeviceReduceSingleTileKernelINS2_10policy_hubIiyN4cuda3std3__44plusIiEEE10Policy1000EPiSC_iS9_iiNS7_10__identityEEEvT0_T1_T2_T3_T4_T6_E12temp_storage+36];
	add.s32 	%r686, %r247, %r248;
$L__BB6_72:
	mov.u32 	%r631, %tid.x;
	setp.ne.s32 	%p95, %r631, 0;
	@%p95 bra 	$L__BB6_74;
	add.s32 	%r632, %r686, %r121;
	st.global.u32 	[%rd1], %r632;
$L__BB6_74:
	ret;

}


// ===== COMPILED SASS (sm_100) =====

	.target	sm_100

	.elftype	@"ET_EXEC"


//--------------------- .note.nv.tkinfo           --------------------------
	.section	.note.nv.tkinfo,"",@"SHT_NOTE"
	.sectionflags	@"SHF_NOTE_NV_TKINFO"
	.tkinfo
        /*0018*/ 	.word	0x00000002
        /*0030*/ 	.string	""
        /*0030*/ 	.string	"ptxas"
        /*0030*/ 	.string	"Cuda compilation tools, release 13.0, V13.0.88"
        /*0030*/ 	.string	"Build cuda_13.0.r13.0/compiler.36424714_0"
        /*0030*/ 	.string	"-arch sm_100 -m 64 "



//--------------------- .note.nv.cuinfo           --------------------------
	.section	.note.nv.cuinfo,"",@"SHT_NOTE"
	.sectionflags	@"SHF_NOTE_NV_CUINFO"
        /*0018*/ 	.short	0x0002
        /*001a*/ 	.short	0x0064
        /*001c*/ 	.short	0x0082
	.zero		2


//--------------------- .nv.info                  --------------------------
	.section	.nv.info,"",@"SHT_CUDA_INFO"
	.align	4


	//----- nvinfo : EIATTR_REGCOUNT
	.align		4
        /*0000*/ 	.byte	0x04, 0x2f
        /*0002*/ 	.short	(.L_44 - .L_43)
	.align		4
.L_43:
        /*0004*/ 	.word	index@(_ZN3cub18CUB_300001_SM_10006detail11EmptyKernelIvEEvv)
        /*0008*/ 	.word	0x00000004


	//----- nvinfo : EIATTR_FRAME_SIZE
	.align		4
.L_44:
        /*000c*/ 	.byte	0x04, 0x11
        /*000e*/ 	.short	(.L_46 - .L_45)
	.align		4
.L_45:
        /*0010*/ 	.word	index@(_ZN3cub18CUB_300001_SM_10006detail11EmptyKernelIvEEvv)
        /*0014*/ 	.word	0x00000000


	//----- nvinfo : EIATTR_REGCOUNT
	.align		4
.L_46:
        /*0018*/ 	.byte	0x04, 0x2f
        /*001a*/ 	.short	(.L_48 - .L_47)
	.align		4
.L_47:
        /*001c*/ 	.word	index@(_ZN3cub18CUB_300001_SM_10006detail6reduce28DeviceReduceSingleTileKernelINS2_10policy_hubIijN4cuda3std3__44plusIiEEE10Policy1000EN6thrust24THRUST_300001_SM_1000_NS17counting_iteratorIiNSD_11use_defaultESF_SF_EEPijS9_ii12MonteCarloPiEEvT0_T1_T2_T3_T4_T6_)
        /*0020*/ 	.word	0x00000038


	//----- nvinfo : EIATTR_FRAME_SIZE
	.align		4
.L_48:
        /*0024*/ 	.byte	0x04, 0x11
        /*0026*/ 	.short	(.L_50 - .L_49)
	.align		4
.L_49:
        /*0028*/ 	.word	index@($__internal_3_$__cuda_sm20_div_rn_f64_full)
        /*002c*/ 	.word	0x00000000


	//----- nvinfo : EIATTR_FRAME_SIZE
	.align		4
.L_50:
        /*0030*/ 	.byte	0x04, 0x11
        /*0032*/ 	.short	(.L_52 - .L_51)
	.align		4
.L_51:
        /*0034*/ 	.word	index@(_ZN3cub18CUB_300001_SM_10006detail6reduce28DeviceReduceSingleTileKernelINS2_10policy_hubIijN4cuda3std3__44plusIiEEE10Policy1000EN6thrust24THRUST_300001_SM_1000_NS17counting_iteratorIiNSD_11use_defaultESF_SF_EEPijS9_ii12MonteCarloPiEEvT0_T1_T2_T3_T4_T6_)
        /*0038*/ 	.word	0x00000000


	//----- nvinfo : EIATTR_REGCOUNT
	.align		4
.L_52:
        /*003c*/ 	.byte	0x04, 0x2f
        /*003e*/ 	.short	(.L_54 - .L_53)
	.align		4
.L_53:
        /*0040*/ 	.word	index@(_ZN3cub18CUB_300001_SM_10006detail6reduce18DeviceReduceKernelINS2_10policy_hubIijN4cuda3std3__44plusIiEEE10Policy1000EN6thrust24THRUST_300001_SM_1000_NS17counting_iteratorIiNSD_11use_defaultESF_SF_EEjS9_i12MonteCarloPiEEvT0_PT3_T1_NS0_13GridEvenShareISL_EET2_T4_)
        /*0044*/ 	.word	0x00000036


	//----- nvinfo : EIATTR_FRAME_SIZE
	.align		4
.L_54:
        /*0048*/ 	.byte	0x04, 0x11
        /*004a*/ 	.short	(.L_56 - .L_55)
	.align		4
.L_55:
        /*004c*/ 	.word	index@($__internal_2_$__cuda_sm20_div_rn_f64_full)
        /*0050*/ 	.word	0x00000000


	//----- nvinfo : EIATTR_FRAME_SIZE
	.align		4
.L_56:
        /*0054*/ 	.byte	0x04, 0x11
        /*0056*/ 	.short	(.L_58 - .L_57)
	.align		4
.L_57:
        /*0058*/ 	.word	index@(_ZN3cub18CUB_300001_SM_10006detail6reduce18DeviceReduceKernelINS2_10policy_hubIijN4cuda3std3__44plusIiEEE10Policy1000EN6thrust24THRUST_300001_SM_1000_NS17counting_iteratorIiNSD_11use_defaultESF_SF_EEjS9_i12MonteCarloPiEEvT0_PT3_T1_NS0_13GridEvenShareISL_EET2_T4_)
        /*005c*/ 	.word	0x00000000


	//----- nvinfo : EIATTR_REGCOUNT
	.align		4
.L_58:
        /*0060*/ 	.byte	0x04, 0x2f
        /*0062*/ 	.short	(.L_60 - .L_59)
	.align		4
.L_59:
        /*0064*/ 	.word	index@(_ZN3cub18CUB_300001_SM_10006detail6reduce28DeviceReduceSingleTileKernelINS2_10policy_hubIijN4cuda3std3__44plusIiEEE10Policy1000EPiSC_iS9_iiNS7_10__identityEEEvT0_T1_T2_T3_T4_T6_)
        /*0068*/ 	.word	0x00000020


	//----- nvinfo : EIATTR_FRAME_SIZE
	.align		4
.L_60:
        /*006c*/ 	.byte	0x04, 0x11
        /*006e*/ 	.short	(.L_62 - .L_61)
	.align		4
.L_61:
        /*0070*/ 	.word	index@(_ZN3cub18CUB_300001_SM_10006detail6reduce28DeviceReduceSingleTileKernelINS2_10policy_hubIijN4cuda3std3__44plusIiEEE10Policy1000EPiSC_iS9_iiNS7_10__identityEEEvT0_T1_T2_T3_T4_T6_)
        /*0074*/ 	.word	0x00000000


	//----- nvinfo : EIATTR_REGCOUNT
	.align		4
.L_62:
        /*0078*/ 	.byte	0x04, 0x2f
        /*007a*/ 	.short	(.L_64 - .L_63)
	.align		4
.L_63:
        /*007c*/ 	.word	index@(_ZN3cub18CUB_300001_SM_10006detail6reduce28DeviceReduceSingleTileKernelINS2_10policy_hubIiyN4cuda3std3__44plusIiEEE10Policy1000EN6thrust24THRUST_300001_SM_1000_NS17counting_iteratorIiNSD_11use_defaultESF_SF_EEPiyS9_ii12MonteCarloPiEEvT0_T1_T2_T3_T4_T6_)
        /*0080*/ 	.word	0x0000003a


	//----- nvinfo : EIATTR_FRAME_SIZE
	.align		4
.L_64:
        /*0084*/ 	.byte	0x04, 0x11
        /*0086*/ 	.short	(.L_66 - .L_65)
	.align		4
.L_65:
        /*0088*/ 	.word	index@($__internal_1_$__cuda_sm20_div_rn_f64_full)
        /*008c*/ 	.word	0x00000000


	//----- nvinfo : EIATTR_FRAME_SIZE
	.align		4
.L_66:
        /*0090*/ 	.byte	0x04, 0x11
        /*0092*/ 	.short	(.L_68 - .L_67)
	.align		4
.L_67:
        /*0094*/ 	.word	index@(_ZN3cub18CUB_300001_SM_10006detail6reduce28DeviceReduceSingleTileKernelINS2_10policy_hubIiyN4cuda3std3__44plusIiEEE10Policy1000EN6thrust24THRUST_300001_SM_1000_NS17counting_iteratorIiNSD_11use_defaultESF_SF_EEPiyS9_ii12MonteCarloPiEEvT0_T1_T2_T3_T4_T6_)
        /*0098*/ 	.word	0x00000000


	//----- nvinfo : EIATTR_REGCOUNT
	.align		4
.L_68:
        /*009c*/ 	.byte	0x04, 0x2f
        /*009e*/ 	.short	(.L_70 - .L_69)
	.align		4
.L_69:
        /*00a0*/ 	.word	index@(_ZN3cub18CUB_300001_SM_10006detail6reduce18DeviceReduceKernelINS2_10policy_hubIiyN4cuda3std3__44plusIiEEE10Policy1000EN6thrust24THRUST_300001_SM_1000_NS17counting_iteratorIiNSD_11use_defaultESF_SF_EEyS9_i12MonteCarloPiEEvT0_PT3_T1_NS0_13GridEvenShareISL_EET2_T4_)
        /*00a4*/ 	.word	0x00000036


	//----- nvinfo : EIATTR_FRAME_SIZE
	.align		4
.L_70:
        /*00a8*/ 	.byte	0x04, 0x11
        /*00aa*/ 	.short	(.L_72 - .L_71)
	.align		4
.L_71:
        /*00ac*/ 	.word	index@($__internal_0_$__cuda_sm20_div_rn_f64_full)
        /*00b0*/ 	.word	0x00000000


	//----- nvinfo : EIATTR_FRAME_SIZE
	.align		4
.L_72:
        /*00b4*/ 	.byte	0x04, 0x11
        /*00b6*/ 	.short	(.L_74 - .L_73)
	.align		4
.L_73:
        /*00b8*/ 	.word	index@(_ZN3cub18CUB_300001_SM_10006detail6reduce18DeviceReduceKernelINS2_10policy_hubIiyN4cuda3std3__44plusIiEEE10Policy1000EN6thrust24THRUST_300001_SM_1000_NS17counting_iteratorIiNSD_11use_defaultESF_SF_EEyS9_i12MonteCarloPiEEvT0_PT3_T1_NS0_13GridEvenShareISL_EET2_T4_)
        /*00bc*/ 	.word	0x00000000


	//----- nvinfo : EIATTR_REGCOUNT
	.align		4
.L_74:
        /*00c0*/ 	.byte	0x04, 0x2f
        /*00c2*/ 	.short	(.L_76 - .L_75)
	.align		4
.L_75:
        /*00c4*/ 	.word	index@(_ZN3cub18CUB_300001_SM_10006detail6reduce28DeviceReduceSingleTileKernelINS2_10policy_hubIiyN4cuda3std3__44plusIiEEE10Policy1000EPiSC_iS9_iiNS7_10__identityEEEvT0_T1_T2_T3_T4_T6_)
        /*00c8*/ 	.word	0x00000020


	//----- nvinfo : EIATTR_FRAME_SIZE
	.align		4
.L_76:
        /*00cc*/ 	.byte	0x04, 0x11
        /*00ce*/ 	.short	(.L_78 - .L_77)
	.align		4
.L_77:
        /*00d0*/ 	.word	index@(_ZN3cub18CUB_300001_SM_10006detail6reduce28DeviceReduceSingleTileKernelINS2_10policy_hubIiyN4cuda3std3__44plusIiEEE10Policy1000EPiSC_iS9_iiNS7_10__identityEEEvT0_T1_T2_T3_T4_T6_)
        /*00d4*/ 	.word	0x00000000


	//----- nvinfo : EIATTR_MIN_STACK_SIZE
	.align		4
.L_78:
        /*00d8*/ 	.byte	0x04, 0x12
        /*00da*/ 	.short	(.L_80 - .L_79)
	.align		4
.L_79:
        /*00dc*/ 	.word	index@(_ZN3cub18CUB_300001_SM_10006detail6reduce28DeviceReduceSingleTileKernelINS2_10policy_hubIiyN4cuda3std3__44plusIiEEE10Policy1000EPiSC_iS9_iiNS7_10__identityEEEvT0_T1_T2_T3_T4_T6_)
        /*00e0*/ 	.word	0x00000000


	//----- nvinfo : EIATTR_MIN_STACK_SIZE
	.align		4
.L_80:
        /*00e4*/ 	.byte	0x04, 0x12
        /*00e6*/ 	.short	(.L_82 - .L_81)
	.align		4
.L_81:
        /*00e8*/ 	.word	index@(_ZN3cub18CUB_300001_SM_10006detail6reduce18DeviceReduceKernelINS2_10policy_hubIiyN4cuda3std3__44plusIiEEE10Policy1000EN6thrust24THRUST_300001_SM_1000_NS17counting_iteratorIiNSD_11use_defaultESF_SF_EEyS9_i12MonteCarloPiEEvT0_PT3_T1_NS0_13GridEvenShareISL_EET2_T4_)
        /*00ec*/ 	.word	0x00000000


	//----- nvinfo : EIATTR_MIN_STACK_SIZE
	.align		4
.L_82:
        /*00f0*/ 	.byte	0x04, 0x12
        /*00f2*/ 	.short	(.L_84 - .L_83)
	.align		4
.L_83:
        /*00f4*/ 	.word	index@(_ZN3cub18CUB_300001_SM_10006detail6reduce28DeviceReduceSingleTileKernelINS2_10policy_hubIiyN4cuda3std3__44plusIiEEE10Policy1000EN6thrust24THRUST_300001_SM_1000_NS17counting_iteratorIiNSD_11use_defaultESF_SF_EEPiyS9_ii12MonteCarloPiEEvT0_T1_T2_T3_T4_T6_)
        /*00f8*/ 	.word	0x00000000


	//----- nvinfo : EIATTR_MIN_STACK_SIZE
	.align		4
.L_84:
        /*00fc*/ 	.byte	0x04, 0x12
        /*00fe*/ 	.short	(.L_86 - .L_85)
	.align		4
.L_85:
        /*0100*/ 	.word	index@(_ZN3cub18CUB_300001_SM_10006detail6reduce28DeviceReduceSingleTileKernelINS2_10policy_hubIijN4cuda3std3__44plusIiEEE10Policy1000EPiSC_iS9_iiNS7_10__identityEEEvT0_T1_T2_T3_T4_T6_)
        /*0104*/ 	.word	0x00000000


	//----- nvinfo : EIATTR_MIN_STACK_SIZE
	.align		4
.L_86:
        /*0108*/ 	.byte	0x04, 0x12
        /*010a*/ 	.short	(.L_88 - .L_87)
	.align		4
.L_87:
        /*010c*/ 	.word	index@(_ZN3cub18CUB_300001_SM_10006detail6reduce18DeviceReduceKernelINS2_10policy_hubIijN4cuda3std3__44plusIiEEE10Policy1000EN6thrust24THRUST_300001_SM_1000_NS17counting_iteratorIiNSD_11use_defaultESF_SF_EEjS9_i12MonteCarloPiEEvT0_PT3_T1_NS0_13GridEvenShareISL_EET2_T4_)
        /*0110*/ 	.word	0x00000000


	//----- nvinfo : EIATTR_MIN_STACK_SIZE
	.align		4
.L_88:
        /*0114*/ 	.byte	0x04, 0x12
        /*0116*/ 	.short	(.L_90 - .L_89)
	.align		4
.L_89:
        /*0118*/ 	.word	index@(_ZN3cub18CUB_300001_SM_10006detail6reduce28DeviceReduceSingleTileKernelINS2_10policy_hubIijN4cuda3std3__44plusIiEEE10Policy1000EN6thrust24THRUST_300001_SM_1000_NS17counting_iteratorIiNSD_11use_defaultESF_SF_EEPijS9_ii12MonteCarloPiEEvT0_T1_T2_T3_T4_T6_)
        /*011c*/ 	.word	0x00000000


	//----- nvinfo : EIATTR_MIN_STACK_SIZE
	.align		4
.L_90:
        /*0120*/ 	.byte	0x04, 0x12
        /*0122*/ 	.short	(.L_92 - .L_91)
	.align		4
.L_91:
        /*0124*/ 	.word	index@(_ZN3cub18CUB_300001_SM_10006detail11EmptyKernelIvEEvv)
        /*0128*/ 	.word	0x00000000
.L_92:


//--------------------- .nv.compat                --------------------------
	.section	.nv.compat,"",@"SHT_CUDA_COMPAT_INFO"
	.align	4
        /*0000*/ 	.byte	0x02, 0x09, 0x00, 0x00, 0x02, 0x02, 0x01, 0x00, 0x02, 0x05, 0x05, 0x00, 0x03, 0x07, 0x01, 0x01
        /*0010*/ 	.byte	0x02, 0x03, 0x00, 0x00, 0x02, 0x06, 0x01, 0x00, 0x04, 0x0b, 0x08, 0x00, 0x01, 0x00, 0x00, 0x00
        /*0020*/ 	.byte	0x00, 0x00, 0x00, 0x00


//--------------------- .nv.info._ZN3cub18CUB_300001_SM_10006detail6reduce28DeviceReduceSingleTileKernelINS2_10policy_hubIiyN4cuda3std3__44plusIiEEE10Policy1000EPiSC_iS9_iiNS7_10__identityEEEvT0_T1_T2_T3_T4_T6_ --------------------------
	.section	.nv.info._ZN3cub18CUB_300001_SM_10006detail6reduce28DeviceReduceSingleTileKernelINS2_10policy_hubIiyN4cuda3std3__44plusIiEEE10Policy1000EPiSC_iS9_iiNS7_10__identityEEEvT0_T1_T2_T3_T4_T6_,"",@"SHT_CUDA_INFO"
	.sectionflags	@""
	.align	4


	//----- nvinfo : EIATTR_CUDA_API_VERSION
	.align		4
        /*0000*/ 	.byte	0x04, 0x37
        /*0002*/ 	.short	(.L_94 - .L_93)
.L_93:
        /*0004*/ 	.word	0x00000082


	//----- nvinfo : EIATTR_KPARAM_INFO
	.align		4
.L_94:
        /*0008*/ 	.byte	0x04, 0x17
        /*000a*/ 	.short	(.L_96 - .L_95)
.L_95:
        /*000c*/ 	.word	0x00000000
        /*0010*/ 	.short	0x0005
        /*0012*/ 	.short	0x001c
        /*0014*/ 	.byte	0x00, 0xf0, 0x05, 0x00


	//----- nvinfo : EIATTR_KPARAM_INFO
	.align		4
.L_96:
        /*0018*/ 	.byte	0x04, 0x17
        /*001a*/ 	.short	(.L_98 - .L_97)
.L_97:
        /*001c*/ 	.word	0x00000000
        /*0020*/ 	.short	0x0004
        /*0022*/ 	.short	0x0018
        /*0024*/ 	.byte	0x00, 0xf0, 0x11, 0x00


	//----- nvinfo : EIATTR_KPARAM_INFO
	.align		4
.L_98:
        /*0028*/ 	.byte	0x04, 0x17
        /*002a*/ 	.short	(.L_100 - .L_99)
.L_99:
        /*002c*/ 	.word	0x00000000
        /*0030*/ 	.short	0x0003
        /*0032*/ 	.short	0x0014
        /*0034*/ 	.byte	0x00, 0xf0, 0x05, 0x00


	//----- nvinfo : EIATTR_KPARAM_INFO
	.align		4
.L_100:
        /*0038*/ 	.byte	0x04, 0x17
        /*003a*/ 	.short	(.L_102 - .L_101)
.L_101:
        /*003c*/ 	.word	0x00000000
        /*0040*/ 	.short	0x0002
        /*0042*/ 	.short	0x0010
        /*0044*/ 	.byte	0x00, 0xf0, 0x11, 0x00


	//----- nvinfo : EIATTR_KPARAM_INFO
	.align		4
.L_102:
        /*0048*/ 	.byte	0x04, 0x17
        /*004a*/ 	.short	(.L_104 - .L_103)
.L_103:
        /*004c*/ 	.word	0x00000000
        /*0050*/ 	.short	0x0001
        /*0052*/ 	.short	0x0008
        /*0054*/ 	.byte	0x00, 0xf5, 0x21, 0x00


	//----- nvinfo : EIATTR_KPARAM_INFO
	.align		4
.L_104:
        /*0058*/ 	.byte	0x04, 0x17
        /*005a*/ 	.short	(.L_106 - .L_105)
.L_105:
        /*005c*/ 	.word	0x00000000
        /*0060*/ 	.short	0x0000
        /*0062*/ 	.short	0x0000
        /*0064*/ 	.byte	0x00, 0xf5, 0x21, 0x00


	//----- nvinfo : EIATTR_SPARSE_MMA_MASK
	.align		4
.L_106:
        /*0068*/ 	.byte	0x03, 0x50
        /*006a*/ 	.short	0x0000


	//----- nvinfo : EIATTR_MAXREG_COUNT
	.align		4
        /*006c*/ 	.byte	0x03, 0x1b
        /*006e*/ 	.short	0x00ff


	//----- nvinfo : EIATTR_NUM_BARRIERS
	.align		4
        /*0070*/ 	.byte	0x02, 0x4c
        /*0072*/ 	.byte	0x01
	.zero		1


	//----- nvinfo : EIATTR_MERCURY_ISA_VERSION
	.align		4
        /*0074*/ 	.byte	0x03, 0x5f
        /*0076*/ 	.short	0x0101


	//----- nvinfo : EIATTR_COOP_GROUP_MASK_REGIDS
	.align		4
        /*0078*/ 	.byte	0x04, 0x29
        /*007a*/ 	.short	(.L_108 - .L_107)


	//   ....[0]....
.L_107:
        /*007c*/ 	.word	0xffffffff


	//   ....[1]....
        /*0080*/ 	.word	0xffffffff


	//   ....[2]....
        /*0084*/ 	.word	0xffffffff


	//   ....[3]....
        /*0088*/ 	.word	0xffffffff


	//   ....[4]....
        /*008c*/ 	.word	0xffffffff


	//   ....[5]....
        /*0090*/ 	.word	0xffffffff


	//   ....[6]....
        /*0094*/ 	.word	0xffffffff


	//   ....[7]....
        /*0098*/ 	.word	0xffffffff


	//   ....[8]....
        /*009c*/ 	.word	0xffffffff


	//   ....[9]....
        /*00a0*/ 	.word	0xffffffff


	//   ....[10]....
        /*00a4*/ 	.word	0xffffffff


	//   ....[11]....
        /*00a8*/ 	.word	0xffffffff


	//   ....[12]....
        /*00ac*/ 	.word	0xffffffff


	//   ....[13]....
        /*00b0*/ 	.word	0xffffffff


	//   ....[14]....
        /*00b4*/ 	.word	0xffffffff


	//   ....[15]....
        /*00b8*/ 	.word	0xffffffff


	//   ....[16]....
        /*00bc*/ 	.word	0xffffffff


	//   ....[17]....
        /*00c0*/ 	.word	0xffffffff


	//   ....[18]....
        /*00c4*/ 	.word	0xffffffff


	//   ....[19]....
        /*00c8*/ 	.word	0xffffffff


	//   ....[20]....
        /*00cc*/ 	.word	0xffffffff


	//   ....[21]....
        /*00d0*/ 	.word	0xffffffff


	//   ....[22]....
        /*00d4*/ 	.word	0xffffffff


	//   ....[23]....
        /*00d8*/ 	.word	0xffffffff


	//   ....[24]....
        /*00dc*/ 	.word	0xffffffff


	//   ....[25]....
        /*00e0*/ 	.word	0xffffffff


	//   ....[26]....
        /*00e4*/ 	.word	0xffffffff


	//   ....[27]....
        /*00e8*/ 	.word	0xffffffff


	//   ....[28]....
        /*00ec*/ 	.word	0xffffffff


	//   ....[29]....
        /*00f0*/ 	.word	0xffffffff


	//----- nvinfo : EIATTR_COOP_GROUP_INSTR_OFFSETS
	.align		4
.L_108:
        /*00f4*/ 	.byte	0x04, 0x28
        /*00f6*/ 	.short	(.L_110 - .L_109)


	//   ....[0]....
.L_109:
        /*00f8*/ 	.word	0x00000890


	//   ....[1]....
        /*00fc*/ 	.word	0x000008f0


	//   ....[2]....
        /*0100*/ 	.word	0x00000940


	//   ....[3]....
        /*0104*/ 	.word	0x000009b0


	//   ....[4]....
        /*0108*/ 	.word	0x00000a10


	//   ....[5]....
        /*010c*/ 	.word	0x00000ba0


	//   ....[6]....
        /*0110*/ 	.word	0x00000c40


	//   ....[7]....
        /*0114*/ 	.word	0x00000cc0


	//   ....[8]....
        /*0118*/ 	.word	0x00000d20


	//   ....[9]....
        /*011c*/ 	.word	0x00000d60


	//   ....[10]....
        /*0120*/ 	.word	0x000019d0


	//   ....[11]....
        /*0124*/ 	.word	0x00001a30


	//   ....[12]....
        /*0128*/ 	.word	0x00001a90


	//   ....[13]....
        /*012c*/ 	.word	0x00001af0


	//   ....[14]....
        /*0130*/ 	.word	0x00001b50


	//   ....[15]....
        /*0134*/ 	.word	0x000023f0


	//   ....[16]....
        /*0138*/ 	.word	0x00002450


	//   ....[17]....
        /*013c*/ 	.word	0x000024a0


	//   ....[18]....
        /*0140*/ 	.word	0x00002510


	//   ....[19]....
        /*0144*/ 	.word	0x00002570


	//   ....[20]....
        /*0148*/ 	.word	0x00002700


	//   ....[21]....
        /*014c*/ 	.word	0x00002790


	//   ....[22]....
        /*0150*/ 	.word	0x000027e0


	//   ....[23]....
        /*0154*/ 	.word	0x00002850


	//   ....[24]....
        /*0158*/ 	.word	0x000028c0


	//   ....[25]....
        /*015c*/ 	.word	0x000036a0


	//   ....[26]....
        /*0160*/ 	.word	0x00003700


	//   ....[27]....
        /*0164*/ 	.word	0x00003760


	//   ....[28]....
        /*0168*/ 	.word	0x000037c0


	//   ....[29]....
        /*016c*/ 	.word	0x00003820


	//----- nvinfo : EIATTR_VRC_CTA_INIT_COUNT
	.align		4
.L_110:
        /*0170*/ 	.byte	0x02, 0x4a
	.zero		1
	.zero		1


	//----- nvinfo : EIATTR_EXIT_INSTR_OFFSETS
	.align		4
        /*0174*/ 	.byte	0x04, 0x1c
        /*0176*/ 	.short	(.L_112 - .L_111)


	//   ....[0]....
.L_111:
        /*0178*/ 	.word	0x00000080


	//   ....[1]....
        /*017c*/ 	.word	0x000000c0


	//   ....[2]....
        /*0180*/ 	.word	0x00003940


	//   ....[3]....
        /*0184*/ 	.word	0x00003990


	//----- nvinfo : EIATTR_MAX_THREADS
	.align		4
.L_112:
        /*0188*/ 	.byte	0x04, 0x05
        /*018a*/ 	.short	(.L_114 - .L_113)
.L_113:
        /*018c*/ 	.word	0x00000100
        /*0190*/ 	.word	0x00000001
        /*0194*/ 	.word	0x00000001


	//----- nvinfo : EIATTR_CRS_STACK_SIZE
	.align		4
.L_114:
        /*0198*/ 	.byte	0x04, 0x1e
        /*019a*/ 	.short	(.L_116 - .L_115)
.L_115:
        /*019c*/ 	.word	0x00000000


	//----- nvinfo : EIATTR_CBANK_PARAM_SIZE
	.align		4
.L_116:
        /*01a0*/ 	.byte	0x03, 0x19
        /*01a2*/ 	.short	0x001d


	//----- nvinfo : EIATTR_PARAM_CBANK
	.align		4
        /*01a4*/ 	.byte	0x04, 0x0a
        /*01a6*/ 	.short	(.L_118 - .L_117)
	.align		4
.L_117:
        /*01a8*/ 	.word	index@(.nv.constant0._ZN3cub18CUB_300001_SM_10006detail6reduce28DeviceReduceSingleTileKernelINS2_10policy_hubIiyN4cuda3std3__44plusIiEEE10Policy1000EPiSC_iS9_iiNS7_10__identityEEEvT0_T1_T2_T3_T4_T6_)
        /*01ac*/ 	.short	0x0380
        /*01ae*/ 	.short	0x001d


	//----- nvinfo : EIATTR_SW_WAR
	.align		4
.L_118:
        /*01b0*/ 	.byte	0x04, 0x36
        /*01b2*/ 	.short	(.L_120 - .L_119)
.L_119:
        /*01b4*/ 	.word	0x00000008
.L_120:


//--------------------- .nv.info._ZN3cub18CUB_300001_SM_10006detail6reduce18DeviceReduceKernelINS2_10policy_hubIiyN4cuda3std3__44plusIiEEE10Policy1000EN6thrust24THRUST_300001_SM_1000_NS17counting_iteratorIiNSD_11use_defaultESF_SF_EEyS9_i12MonteCarloPiEEvT0_PT3_T1_NS0_13GridEvenShareISL_EET2_T4_ --------------------------
	.section	.nv.info._ZN3cub18CUB_300001_SM_10006detail6reduce18DeviceReduceKernelINS2_10policy_hubIiyN4cuda3std3__44plusIiEEE10Policy1000EN6thrust24THRUST_300001_SM_1000_NS17counting_iteratorIiNSD_11use_defaultESF_SF_EEyS9_i12MonteCarloPiEEvT0_PT3_T1_NS0_13GridEvenShareISL_EET2_T4_,"",@"SHT_CUDA_INFO"
	.sectionflags	@""
	.align	4


	//----- nvinfo : EIATTR_CUDA_API_VERSION
	.align		4
        /*0000*/ 	.byte	0x04, 0x37
        /*0002*/ 	.short	(.L_122 - .L_121)
.L_121:
        /*0004*/ 	.word	0x00000082


	//----- nvinfo : EIATTR_KPARAM_INFO
	.align		4
.L_122:
        /*0008*/ 	.byte	0x04, 0x17
        /*000a*/ 	.short	(.L_124 - .L_123)
.L_123:
        /*000c*/ 	.word	0x00000000
        /*0010*/ 	.short	0x0005
        /*0012*/ 	.short	0x0064
        /*0014*/ 	.byte	0x00, 0xf0, 0x21, 0x00


	//----- nvinfo : EIATTR_KPARAM_INFO
	.align		4
.L_124:
        /*0018*/ 	.byte	0x04, 0x17
        /*001a*/ 	.short	(.L_126 - .L_125)
.L_125:
        /*001c*/ 	.word	0x00000000
        /*0020*/ 	.short	0x0004
        /*0022*/ 	.short	0x0060
        /*0024*/ 	.byte	0x00, 0xf0, 0x05, 0x00


	//----- nvinfo : EIATTR_KPARAM_INFO
	.align		4
.L_126:
        /*0028*/ 	.byte	0x04, 0x17
        /*002a*/ 	.short	(.L_128 - .L_127)
.L_127:
        /*002c*/ 	.word	0x00000000
        /*0030*/ 	.short	0x0003
        /*0032*/ 	.short	0x0018
        /*0034*/ 	.byte	0x00, 0xf0, 0x21, 0x01


	//----- nvinfo : EIATTR_KPARAM_INFO
	.align		4
.L_128:
        /*0038*/ 	.byte	0x04, 0x17
        /*003a*/ 	.short	(.L_130 - .L_129)
.L_129:
        /*003c*/ 	.word	0x00000000
        /*0040*/ 	.short	0x0002
        /*0042*/ 	.short	0x0010
        /*0044*/ 	.byte	0x00, 0xf0, 0x21, 0x00


	//----- nvinfo : EIATTR_KPARAM_INFO
	.align		4
.L_130:
        /*0048*/ 	.byte	0x04, 0x17
        /*004a*/ 	.short	(.L_132 - .L_131)
.L_131:
        /*004c*/ 	.word	0x00000000
        /*0050*/ 	.short	0x0001
        /*0052*/ 	.short	0x0008
        /*0054*/ 	.byte	0x00, 0xf5, 0x21, 0x00


	//----- nvinfo : EIATTR_KPARAM_INFO
	.align		4
.L_132:
        /*0058*/ 	.byte	0x04, 0x17
        /*005a*/ 	.short	(.L_134 - .L_133)
.L_133:
        /*005c*/ 	.word	0x00000000
        /*0060*/ 	.short	0x0000
        /*0062*/ 	.short	0x0000
        /*0064*/ 	.byte	0x00, 0xf0, 0x11, 0x00


	//----- nvinfo : EIATTR_SPARSE_MMA_MASK
	.align		4
.L_134:
        /*0068*/ 	.byte	0x03, 0x50
        /*006a*/ 	.short	0x0000


	//----- nvinfo : EIATTR_MAXREG_COUNT
	.align		4
        /*006c*/ 	.byte	0x03, 0x1b
        /*006e*/ 	.short	0x00ff


	//----- nvinfo : EIATTR_NUM_BARRIERS
	.align		4
        /*0070*/ 	.byte	0x02, 0x4c
        /*0072*/ 	.byte	0x01
	.zero		1


	//----- nvinfo : EIATTR_MERCURY_ISA_VERSION
	.align		4
        /*0074*/ 	.byte	0x03, 0x5f
        /*0076*/ 	.short	0x0101


	//----- nvinfo : EIATTR_COOP_GROUP_MASK_REGIDS
	.align		4
        /*0078*/ 	.byte	0x04, 0x29
        /*007a*/ 	.short	(.L_136 - .L_135)


	//   ....[0]....
.L_135:
        /*007c*/ 	.word	0xffffffff


	//   ....[1]....
        /*0080*/ 	.word	0xffffffff


	//   ....[2]....
        /*0084*/ 	.word	0xffffffff


	//   ....[3]....
        /*0088*/ 	.word	0xffffffff


	//   ....[4]....
        /*008c*/ 	.word	0xffffffff


	//   ....[5]....
        /*0090*/ 	.word	0xffffffff


	//   ....[6]....
        /*0094*/ 	.word	0xffffffff


	//   ....[7]....
        /*0098*/ 	.word	0xffffffff


	//   ....[8]....
        /*009c*/ 	.word	0xffffffff


	//   ....[9]....
        /*00a0*/ 	.word	0xffffffff


	//   ....[10]....
        /*00a4*/ 	.word	0xffffffff


	//   ....[11]....
        /*00a8*/ 	.word	0xffffffff


	//   ....[12]....
        /*00ac*/ 	.word	0xffffffff


	//   ....[13]....
        /*00b0*/ 	.word	0xffffffff


	//   ....[14]....
        /*00b4*/ 	.word	0xffffffff


	//----- nvinfo : EIATTR_COOP_GROUP_INSTR_OFFSETS
	.align		4
.L_136:
        /*00b8*/ 	.byte	0x04, 0x28
        /*00ba*/ 	.short	(.L_138 - .L_137)


	//   ....[0]....
.L_137:
        /*00bc*/ 	.word	0x000043d0


	//   ....[1]....
        /*00c0*/ 	.word	0x00004430


	//   ....[2]....
        /*00c4*/ 	.word	0x00004480


	//   ....[3]....
        /*00c8*/ 	.word	0x000044d0


	//   ....[4]....
        /*00cc*/ 	.word	0x00004540


	//   ....[5]....
        /*00d0*/ 	.word	0x000046e0


	//   ....[6]....
        /*00d4*/ 	.word	0x00004790


	//   ....[7]....
        /*00d8*/ 	.word	0x00004810


	//   ....[8]....
        /*00dc*/ 	.word	0x00004860


	//   ....[9]....
        /*00e0*/ 	.word	0x000048a0


	//   ....[10]....
        /*00e4*/ 	.word	0x0004f700


	//   ....[11]....
        /*00e8*/ 	.word	0x0004f760


	//   ....[12]....
        /*00ec*/ 	.word	0x0004f7b0


	//   ....[13]....
        /*00f0*/ 	.word	0x0004f800


	//   ....[14]....
        /*00f4*/ 	.word	0x0004f860


	//----- nvinfo : EIATTR_VRC_CTA_INIT_COUNT
	.align		4
.L_138:
        /*00f8*/ 	.byte	0x02, 0x4a
	.zero		1
	.zero		1


	//----- nvinfo : EIATTR_EXIT_INSTR_OFFSETS
	.align		4
        /*00fc*/ 	.byte	0x04, 0x1c
        /*00fe*/ 	.short	(.L_140 - .L_139)


	//   ....[0]....
.L_139:
        /*0100*/ 	.word	0x0004f9a0


	//   ....[1]....
        /*0104*/ 	.word	0x0004fa00


	//----- nvinfo : EIATTR_MAX_THREADS
	.align		4
.L_140:
        /*0108*/ 	.byte	0x04, 0x05
        /*010a*/ 	.short	(.L_142 - .L_141)
.L_141:
        /*010c*/ 	.word	0x00000100
        /*0110*/ 	.word	0x00000001
        /*0114*/ 	.word	0x00000001


	//----- nvinfo : EIATTR_CRS_STACK_SIZE
	.align		4
.L_142:
        /*0118*/ 	.byte	0x04, 0x1e
        /*011a*/ 	.short	(.L_144 - .L_143)
.L_143:
        /*011c*/ 	.word	0x00000000


	//----- nvinfo : EIATTR_CBANK_PARAM_SIZE
	.align		4
.L_144:
        /*0120*/ 	.byte	0x03, 0x19
        /*0122*/ 	.short	0x006c


	//----- nvinfo : EIATTR_PARAM_CBANK
	.align		4
        /*0124*/ 	.byte	0x04, 0x0a
        /*0126*/ 	.short	(.L_146 - .L_145)
	.align		4
.L_145:
        /*0128*/ 	.word	index@(.nv.constant0._ZN3cub18CUB_300001_SM_10006detail6reduce18DeviceReduceKernelINS2_10policy_hubIiyN4cuda3std3__44plusIiEEE10Policy1000EN6thrust24THRUST_300001_SM_1000_NS17counting_iteratorIiNSD_11use_defaultESF_SF_EEyS9_i12MonteCarloPiEEvT0_PT3_T1_NS0_13GridEvenShareISL_EET2_T4_)
        /*012c*/ 	.short	0x0380
        /*012e*/ 	.short	0x006c


	//----- nvinfo : EIATTR_SW_WAR
	.align		4
.L_146:
        /*0130*/ 	.byte	0x04, 0x36
        /*0132*/ 	.short	(.L_148 - .L_147)
.L_147:
        /*0134*/ 	.word	0x00000008
.L_148:


//--------------------- .nv.info._ZN3cub18CUB_300001_SM_10006detail6reduce28DeviceReduceSingleTileKernelINS2_10policy_hubIiyN4cuda3std3__44plusIiEEE10Policy1000EN6thrust24THRUST_300001_SM_1000_NS17counting_iteratorIiNSD_11use_defaultESF_SF_EEPiyS9_ii12MonteCarloPiEEvT0_T1_T2_T3_T4_T6_ --------------------------
	.section	.nv.info._ZN3cub18CUB_300001_SM_10006detail6reduce28DeviceReduceSingleTileKernelINS2_10policy_hubIiyN4cuda3std3__44plusIiEEE10Policy1000EN6thrust24THRUST_300001_SM_1000_NS17counting_iteratorIiNSD_11use_defaultESF_SF_EEPiyS9_ii12MonteCarloPiEEvT0_T1_T2_T3_T4_T6_,"",@"SHT_CUDA_INFO"
	.sectionflags	@""
	.align	4


	//----- nvinfo : EIATTR_CUDA_API_VERSION
	.align		4
        /*0000*/ 	.byte	0x04, 0x37
        /*0002*/ 	.short	(.L_150 - .L_149)
.L_149:
        /*0004*/ 	.word	0x00000082


	//----- nvinfo : EIATTR_KPARAM_INFO
	.align		4
.L_150:
        /*0008*/ 	.byte	0x04, 0x17
        /*000a*/ 	.short	(.L_152 - .L_151)
.L_151:
        /*000c*/ 	.word	0x00000000
        /*0010*/ 	.short	0x0005
        /*0012*/ 	.short	0x0020
        /*0014*/ 	.byte	0x00, 0xf0, 0x21, 0x00


	//----- nvinfo : EIATTR_KPARAM_INFO
	.align		4
.L_152:
        /*0018*/ 	.byte	0x04, 0x17
        /*001a*/ 	.short	(.L_154 - .L_153)
.L_153:
        /*001c*/ 	.word	0x00000000
        /*0020*/ 	.short	0x0004
        /*0022*/ 	.short	0x001c
        /*0024*/ 	.byte	0x00, 0xf0, 0x11, 0x00


	//----- nvinfo : EIATTR_KPARAM_INFO
	.align		4
.L_154:
        /*0028*/ 	.byte	0x04, 0x17
        /*002a*/ 	.short	(.L_156 - .L_155)
.L_155:
        /*002c*/ 	.word	0x00000000
        /*0030*/ 	.short	0x0003
        /*0032*/ 	.short	0x0018
        /*0034*/ 	.byte	0x00, 0xf0, 0x05, 0x00


	//----- nvinfo : EIATTR_KPARAM_INFO
	.align		4
.L_156:
        /*0038*/ 	.byte	0x04, 0x17
        /*003a*/ 	.short	(.L_158 - .L_157)
.L_157:
        /*003c*/ 	.word	0x00000000
        /*0040*/ 	.short	0x0002
        /*0042*/ 	.short	0x0010
        /*0044*/ 	.byte	0x00, 0xf0, 0x21, 0x00


	//----- nvinfo : EIATTR_KPARAM_INFO
	.align		4
.L_158:
        /*0048*/ 	.byte	0x04, 0x17
        /*004a*/ 	.short	(.L_160 - .L_159)
.L_159:
        /*004c*/ 	.word	0x00000000
        /*0050*/ 	.short	0x0001
        /*0052*/ 	.short	0x0008
        /*0054*/ 	.byte	0x00, 0xf5, 0x21, 0x00


	//----- nvinfo : EIATTR_KPARAM_INFO
	.align		4
.L_160:
        /*0058*/ 	.byte	0x04, 0x17
        /*005a*/ 	.short	(.L_162 - .L_161)
.L_161:
        /*005c*/ 	.word	0x00000000
        /*0060*/ 	.short	0x0000
        /*0062*/ 	.short	0x0000
        /*0064*/ 	.byte	0x00, 0xf0, 0x11, 0x00


	//----- nvinfo : EIATTR_SPARSE_MMA_MASK
	.align		4
.L_162:
        /*0068*/ 	.byte	0x03, 0x50
        /*006a*/ 	.short	0x0000


	//----- nvinfo : EIATTR_MAXREG_COUNT
	.align		4
        /*006c*/ 	.byte	0x03, 0x1b
        /*006e*/ 	.short	0x00ff


	//----- nvinfo : EIATTR_NUM_BARRIERS
	.align		4
        /*0070*/ 	.byte	0x02, 0x4c
        /*0072*/ 	.byte	0x01
	.zero		1


	//----- nvinfo : EIATTR_MERCURY_ISA_VERSION
	.align		4
        /*0074*/ 	.byte	0x03, 0x5f
        /*0076*/ 	.short	0x0101


	//----- nvinfo : EIATTR_COOP_GROUP_MASK_REGIDS
	.align		4
        /*0078*/ 	.byte	0x04, 0x29
        /*007a*/ 	.short	(.L_164 - .L_163)


	//   ....[0]....
.L_163:
        /*007c*/ 	.word	0xffffffff


	//   ....[1]....
        /*0080*/ 	.word	0xffffffff


	//   ....[2]....
        /*0084*/ 	.word	0xffffffff


	//   ....[3]....
        /*0088*/ 	.word	0xffffffff


	//   ....[4]....
        /*008c*/ 	.word	0xffffffff


	//   ....[5]....
        /*0090*/ 	.word	0xffffffff


	//   ....[6]....
        /*0094*/ 	.word	0xffffffff


	//   ....[7]....
        /*0098*/ 	.word	0xffffffff


	//   ....[8]....
        /*009c*/ 	.word	0xffffffff


	//   ....[9]....
        /*00a0*/ 	.word	0xffffffff


	//   ....[10]....
        /*00a4*/ 	.word	0xffffffff


	//   ....[11]....
        /*00a8*/ 	.word	0xffffffff


	//   ....[12]....
        /*00ac*/ 	.word	0xffffffff


	//   ....[13]....
        /*00b0*/ 	.word	0xffffffff


	//   ....[14]....
        /*00b4*/ 	.word	0xffffffff


	//----- nvinfo : EIATTR_COOP_GROUP_INSTR_OFFSETS
	.align		4
.L_164:
        /*00b8*/ 	.byte	0x04, 0x28
        /*00ba*/ 	.short	(.L_166 - .L_165)


	//   ....[0]....
.L_165:
        /*00bc*/ 	.word	0x00004430


	//   ....[1]....
        /*00c0*/ 	.word	0x00004490


	//   ....[2]....
        /*00c4*/ 	.word	0x000044f0


	//   ....[3]....
        /*00c8*/ 	.word	0x00004550


	//   ....[4]....
        /*00cc*/ 	.word	0x000045b0


	//   ....[5]....
        /*00d0*/ 	.word	0x00004740


	//   ....[6]....
        /*00d4*/ 	.word	0x000047e0


	//   ....[7]....
        /*00d8*/ 	.word	0x00004840


	//   ....[8]....
        /*00dc*/ 	.word	0x000048a0


	//   ....[9]....
        /*00e0*/ 	.word	0x00004900


	//   ....[10]....
        /*00e4*/ 	.word	0x0004fd80


	//   ....[11]....
        /*00e8*/ 	.word	0x0004fde0


	//   ....[12]....
        /*00ec*/ 	.word	0x0004fe30


	//   ....[13]....
        /*00f0*/ 	.word	0x0004fe80


	//   ....[14]....
        /*00f4*/ 	.word	0x0004fee0


	//----- nvinfo : EIATTR_VRC_CTA_INIT_COUNT
	.align		4
.L_166:
        /*00f8*/ 	.byte	0x02, 0x4a
	.zero		1
	.zero		1


	//----- nvinfo : EIATTR_EXIT_INSTR_OFFSETS
	.align		4
        /*00fc*/ 	.byte	0x04, 0x1c
        /*00fe*/ 	.short	(.L_168 - .L_167)


	//   ....[0]....
.L_167:
        /*0100*/ 	.word	0x00000080


	//   ....[1]....
        /*0104*/ 	.word	0x000000c0


	//   ....[2]....
        /*0108*/ 	.word	0x00050010


	//   ....[3]....
        /*010c*/ 	.word	0x00050060


	//----- nvinfo : EIATTR_MAX_THREADS
	.align		4
.L_168:
        /*0110*/ 	.byte	0x04, 0x05
        /*0112*/ 	.short	(.L_170 - .L_169)
.L_169:
        /*0114*/ 	.word	0x00000100
        /*0118*/ 	.word	0x00000001
        /*011c*/ 	.word	0x00000001


	//----- nvinfo : EIATTR_CRS_STACK_SIZE
	.align		4
.L_170:
        /*0120*/ 	.byte	0x04, 0x1e
        /*0122*/ 	.short	(.L_172 - .L_171)
.L_171:
        /*0124*/ 	.word	0x00000000


	//----- nvinfo : EIATTR_CBANK_PARAM_SIZE
	.align		4
.L_172:
        /*0128*/ 	.byte	0x03, 0x19
        /*012a*/ 	.short	0x0028


	//----- nvinfo : EIATTR_PARAM_CBANK
	.align		4
        /*012c*/ 	.byte	0x04, 0x0a
        /*012e*/ 	.short	(.L_174 - .L_173)
	.align		4
.L_173:
        /*0130*/ 	.word	index@(.nv.constant0._ZN3cub18CUB_300001_SM_10006detail6reduce28DeviceReduceSingleTileKernelINS2_10policy_hubIiyN4cuda3std3__44plusIiEEE10Policy1000EN6thrust24THRUST_300001_SM_1000_NS17counting_iteratorIiNSD_11use_defaultESF_SF_EEPiyS9_ii12MonteCarloPiEEvT0_T1_T2_T3_T4_T6_)
        /*0134*/ 	.short	0x0380
        /*0136*/ 	.short	0x0028


	//----- nvinfo : EIATTR_SW_WAR
	.align		4
.L_174:
        /*0138*/ 	.byte	0x04, 0x36
        /*013a*/ 	.short	(.L_176 - .L_175)
.L_175:
        /*013c*/ 	.word	0x00000008
.L_176:


//--------------------- .nv.info._ZN3cub18CUB_300001_SM_10006detail6reduce28DeviceReduceSingleTileKernelINS2_10policy_hubIijN4cuda3std3__44plusIiEEE10Policy1000EPiSC_iS9_iiNS7_10__identityEEEvT0_T1_T2_T3_T4_T6_ --------------------------
	.section	.nv.info._ZN3cub18CUB_300001_SM_10006detail6reduce28DeviceReduceSingleTileKernelINS2_10policy_hubIijN4cuda3std3__44plusIiEEE10Policy1000EPiSC_iS9_iiNS7_10__identityEEEvT0_T1_T2_T3_T4_T6_,"",@"SHT_CUDA_INFO"
	.sectionflags	@""
	.align	4


	//----- nvinfo : EIATTR_CUDA_API_VERSION
	.align		4
        /*0000*/ 	.byte	0x04, 0x37
        /*0002*/ 	.short	(.L_178 - .L_177)
.L_177:
        /*0004*/ 	.word	0x00000082


	//----- nvinfo : EIATTR_KPARAM_INFO
	.align		4
.L_178:
        /*0008*/ 	.byte	0x04, 0x17
        /*000a*/ 	.short	(.L_180 - .L_179)
.L_179:
        /*000c*/ 	.word	0x00000000
        /*0010*/ 	.short	0x0005
        /*0012*/ 	.short	0x001c
        /*0014*/ 	.byte	0x00, 0xf0, 0x05, 0x00


	//----- nvinfo : EIATTR_KPARAM_INFO
	.align		4
.L_180:
        /*0018*/ 	.byte	0x04, 0x17
        /*001a*/ 	.short	(.L_182 - .L_181)
.L_181:
        /*001c*/ 	.word	0x00000000
        /*0020*/ 	.short	0x0004
        /*0022*/ 	.short	0x0018
        /*0024*/ 	.byte	0x00, 0xf0, 0x11, 0x00


	//----- nvinfo : EIATTR_KPARAM_INFO
	.align		4
.L_182:
        /*0028*/ 	.byte	0x04, 0x17
        /*002a*/ 	.short	(.L_184 - .L_183)
.L_183:
        /*002c*/ 	.word	0x00000000
        /*0030*/ 	.short	0x0003
        /*0032*/ 	.short	0x0014
        /*0034*/ 	.byte	0x00, 0xf0, 0x05, 0x00


	//----- nvinfo : EIATTR_KPARAM_INFO
	.align		4
.L_184:
        /*0038*/ 	.byte	0x04, 0x17
        /*003a*/ 	.short	(.L_186 - .L_185)
.L_185:
        /*003c*/ 	.word	0x00000000
        /*0040*/ 	.short	0x0002
        /*0042*/ 	.short	0x0010
        /*0044*/ 	.byte	0x00, 0xf0, 0x11, 0x00


	//----- nvinfo : EIATTR_KPARAM_INFO
	.align		4
.L_186:
        /*0048*/ 	.byte	0x04, 0x17
        /*004a*/ 	.short	(.L_188 - .L_187)
.L_187:
        /*004c*/ 	.word	0x00000000
        /*0050*/ 	.short	0x0001
        /*0052*/ 	.short	0x0008
        /*0054*/ 	.byte	0x00, 0xf5, 0x21, 0x00


	//----- nvinfo : EIATTR_KPARAM_INFO
	.align		4
.L_188:
        /*0058*/ 	.byte	0x04, 0x17
        /*005a*/ 	.short	(.L_190 - .L_189)
.L_189:
        /*005c*/ 	.word	0x00000000
        /*0060*/ 	.short	0x0000
        /*0062*/ 	.short	0x0000
        /*0064*/ 	.byte	0x00, 0xf5, 0x21, 0x00


	//----- nvinfo : EIATTR_SPARSE_MMA_MASK
	.align		4
.L_190:
        /*0068*/ 	.byte	0x03, 0x50
        /*006a*/ 	.short	0x0000


	//----- nvinfo : EIATTR_MAXREG_COUNT
	.align		4
        /*006c*/ 	.byte	0x03, 0x1b
        /*006e*/ 	.short	0x00ff


	//----- nvinfo : EIATTR_NUM_BARRIERS
	.align		4
        /*0070*/ 	.byte	0x02, 0x4c
        /*0072*/ 	.byte	0x01
	.zero		1


	//----- nvinfo : EIATTR_MERCURY_ISA_VERSION
	.align		4
        /*0074*/ 	.byte	0x03, 0x5f
        /*0076*/ 	.short	0x0101


	//----- nvinfo : EIATTR_COOP_GROUP_MASK_REGIDS
	.align		4
        /*0078*/ 	.byte	0x04, 0x29
        /*007a*/ 	.short	(.L_192 - .L_191)


	//   ....[0]....
.L_191:
        /*007c*/ 	.word	0xffffffff


	//   ....[1]....
        /*0080*/ 	.word	0xffffffff


	//   ....[2]....
        /*0084*/ 	.word	0xffffffff


	//   ....[3]....
        /*0088*/ 	.word	0xffffffff


	//   ....[4]....
        /*008c*/ 	.word	0xffffffff


	//   ....[5]....
        /*0090*/ 	.word	0xffffffff


	//   ....[6]....
        /*0094*/ 	.word	0xffffffff


	//   ....[7]....
        /*0098*/ 	.word	0xffffffff


	//   ....[8]....
        /*009c*/ 	.word	0xffffffff


	//   ....[9]....
        /*00a0*/ 	.word	0xffffffff


	//   ....[10]....
        /*00a4*/ 	.word	0xffffffff


	//   ....[11]....
        /*00a8*/ 	.word	0xffffffff


	//   ....[12]....
        /*00ac*/ 	.word	0xffffffff


	//   ....[13]....
        /*00b0*/ 	.word	0xffffffff


	//   ....[14]....
        /*00b4*/ 	.word	0xffffffff


	//   ....[15]....
        /*00b8*/ 	.word	0xffffffff


	//   ....[16]....
        /*00bc*/ 	.word	0xffffffff


	//   ....[17]....
        /*00c0*/ 	.word	0xffffffff


	//   ....[18]....
        /*00c4*/ 	.word	0xffffffff


	//   ....[19]....
        /*00c8*/ 	.word	0xffffffff


	//   ....[20]....
        /*00cc*/ 	.word	0xffffffff


	//   ....[21]....
        /*00d0*/ 	.word	0xffffffff


	//   ....[22]....
        /*00d4*/ 	.word	0xffffffff


	//   ....[23]....
        /*00d8*/ 	.word	0xffffffff


	//   ....[24]....
        /*00dc*/ 	.word	0xffffffff


	//   ....[25]....
        /*00e0*/ 	.word	0xffffffff


	//   ....[26]....
        /*00e4*/ 	.word	0xffffffff


	//   ....[27]....
        /*00e8*/ 	.word	0xffffffff


	//   ....[28]....
        /*00ec*/ 	.word	0xffffffff


	//   ....[29]....
        /*00f0*/ 	.word	0xffffffff


	//----- nvinfo : EIATTR_COOP_GROUP_INSTR_OFFSETS
	.align		4
.L_192:
        /*00f4*/ 	.byte	0x04, 0x28
        /*00f6*/ 	.short	(.L_194 - .L_193)


	//   ....[0]....
.L_193:
        /*00f8*/ 	.word	0x00000890


	//   ....[1]....
        /*00fc*/ 	.word	0x000008f0


	//   ....[2]....
        /*0100*/ 	.word	0x00000940


	//   ....[3]....
        /*0104*/ 	.word	0x000009b0


	//   ....[4]....
        /*0108*/ 	.word	0x00000a10


	//   ....[5]....
        /*010c*/ 	.word	0x00000ba0


	//   ....[6]....
        /*0110*/ 	.word	0x00000c40


	//   ....[7]....
        /*0114*/ 	.word	0x00000cc0


	//   ....[8]....
        /*0118*/ 	.word	0x00000d20


	//   ....[9]....
        /*011c*/ 	.word	0x00000d60


	//   ....[10]....
        /*0120*/ 	.word	0x000019d0


	//   ....[11]....
        /*0124*/ 	.word	0x00001a30


	//   ....[12]....
        /*0128*/ 	.word	0x00001a90


	//   ....[13]....
        /*012c*/ 	.word	0x00001af0


	//   ....[14]....
        /*0130*/ 	.word	0x00001b50


	//   ....[15]....
        /*0134*/ 	.word	0x000023f0


	//   ....[16]....
        /*0138*/ 	.word	0x00002450


	//   ....[17]....
        /*013c*/ 	.word	0x000024a0


	//   ....[18]....
        /*0140*/ 	.word	0x00002510


	//   ....[19]....
        /*0144*/ 	.word	0x00002570


	//   ....[20]....
        /*0148*/ 	.word	0x00002700


	//   ....[21]....
        /*014c*/ 	.word	0x00002790


	//   ....[22]....
        /*0150*/ 	.word	0x000027e0


	//   ....[23]....
        /*0154*/ 	.word	0x00002850


	//   ....[24]....
        /*0158*/ 	.word	0x000028c0


	//   ....[25]....
        /*015c*/ 	.word	0x000036a0


	//   ....[26]....
        /*0160*/ 	.word	0x00003700


	//   ....[27]....
        /*0164*/ 	.word	0x00003760


	//   ....[28]....
        /*0168*/ 	.word	0x000037c0


	//   ....[29]....
        /*016c*/ 	.word	0x00003820


	//----- nvinfo : EIATTR_VRC_CTA_INIT_COUNT
	.align		4
.L_194:
        /*0170*/ 	.byte	0x02, 0x4a
	.zero		1
	.zero		1


	//----- nvinfo : EIATTR_EXIT_INSTR_OFFSETS
	.align		4
        /*0174*/ 	.byte	0x04, 0x1c
        /*0176*/ 	.short	(.L_196 - .L_195)


	//   ....[0]....
.L_195:
        /*0178*/ 	.word	0x00000080


	//   ....[1]....
        /*017c*/ 	.word	0x000000c0


	//   ....[2]....
        /*0180*/ 	.word	0x00003940


	//   ....[3]....
        /*0184*/ 	.word	0x00003990


	//----- nvinfo : EIATTR_MAX_THREADS
	.align		4
.L_196:
        /*0188*/ 	.byte	0x04, 0x05
        /*018a*/ 	.short	(.L_198 - .L_197)
.L_197:
        /*018c*/ 	.word	0x00000100
        /*0190*/ 	.word	0x00000001
        /*0194*/ 	.word	0x00000001


	//----- nvinfo : EIATTR_CRS_STACK_SIZE
	.align		4
.L_198:
        /*0198*/ 	.byte	0x04, 0x1e
        /*019a*/ 	.short	(.L_200 - .L_199)
.L_199:
        /*019c*/ 	.word	0x00000000


	//----- nvinfo : EIATTR_CBANK_PARAM_SIZE
	.align		4
.L_200:
        /*01a0*/ 	.byte	0x03, 0x19
        /*01a2*/ 	.short	0x001d


	//----- nvinfo : EIATTR_PARAM_CBANK
	.align		4
        /*01a4*/ 	.byte	0x04, 0x0a
        /*01a6*/ 	.short	(.L_202 - .L_201)
	.align		4
.L_201:
        /*01a8*/ 	.word	index@(.nv.constant0._ZN3cub18CUB_300001_SM_10006detail6reduce28DeviceReduceSingleTileKernelINS2_10policy_hubIijN4cuda3std3__44plusIiEEE10Policy1000EPiSC_iS9_iiNS7_10__identityEEEvT0_T1_T2_T3_T4_T6_)
        /*01ac*/ 	.short	0x0380
        /*01ae*/ 	.short	0x001d


	//----- nvinfo : EIATTR_SW_WAR
	.align		4
.L_202:
        /*01b0*/ 	.byte	0x04, 0x36
        /*01b2*/ 	.short	(.L_204 - .L_203)
.L_203:
        /*01b4*/ 	.word	0x00000008
.L_204:


//--------------------- .nv.info._ZN3cub18CUB_300001_SM_10006detail6reduce18DeviceReduceKernelINS2_10policy_hubIijN4cuda3std3__44plusIiEEE10Policy1000EN6thrust24THRUST_300001_SM_1000_NS17counting_iteratorIiNSD_11use_defaultESF_SF_EEjS9_i12MonteCarloPiEEvT0_PT3_T1_NS0_13GridEvenShareISL_EET2_T4_ --------------------------
	.section	.nv.info._ZN3cub18CUB_300001_SM_10006detail6reduce18DeviceReduceKernelINS2_10policy_hubIijN4cuda3std3__44plusIiEEE10Policy1000EN6thrust24THRUST_300001_SM_1000_NS17counting_iteratorIiNSD_11use_defaultESF_SF_EEjS9_i12MonteCarloPiEEvT0_PT3_T1_NS0_13GridEvenShareISL_EET2_T4_,"",@"SHT_CUDA_INFO"
	.sectionflags	@""
	.align	4


	//----- nvinfo : EIATTR_CUDA_API_VERSION
	.align		4
        /*0000*/ 	.byte	0x04, 0x37
        /*0002*/ 	.short	(.L_206 - .L_205)
.L_205:
        /*0004*/ 	.word	0x00000082


	//----- nvinfo : EIATTR_KPARAM_INFO
	.align		4
.L_206:
        /*0008*/ 	.byte	0x04, 0x17
        /*000a*/ 	.short	(.L_208 - .L_207)
.L_207:
        /*000c*/ 	.word	0x00000000
        /*0010*/ 	.short	0x0005
        /*0012*/ 	.short	0x0040
        /*0014*/ 	.byte	0x00, 0xf0, 0x21, 0x00


	//----- nvinfo : EIATTR_KPARAM_INFO
	.align		4
.L_208:
        /*0018*/ 	.byte	0x04, 0x17
        /*001a*/ 	.short	(.L_210 - .L_209)
.L_209:
        /*001c*/ 	.word	0x00000000
        /*0020*/ 	.short	0x0004
        /*0022*/ 	.short	0x003c
        /*0024*/ 	.byte	0x00, 0xf0, 0x05, 0x00


	//----- nvinfo : EIATTR_KPARAM_INFO
	.align		4
.L_210:
        /*0028*/ 	.byte	0x04, 0x17
        /*002a*/ 	.short	(.L_212 - .L_211)
.L_211:
        /*002c*/ 	.word	0x00000000
        /*0030*/ 	.short	0x0003
        /*0032*/ 	.short	0x0014
        /*0034*/ 	.byte	0x00, 0xf0, 0xa1, 0x00


	//----- nvinfo : EIATTR_KPARAM_INFO
	.align		4
.L_212:
        /*0038*/ 	.byte	0x04, 0x17
        /*003a*/ 	.short	(.L_214 - .L_213)
.L_213:
        /*003c*/ 	.word	0x00000000
        /*0040*/ 	.short	0x0002
        /*0042*/ 	.short	0x0010
        /*0044*/ 	.byte	0x00, 0xf0, 0x11, 0x00


	//----- nvinfo : EIATTR_KPARAM_INFO
	.align		4
.L_214:
        /*0048*/ 	.byte	0x04, 0x17
        /*004a*/ 	.short	(.L_216 - .L_215)
.L_215:
        /*004c*/ 	.word	0x00000000
        /*0050*/ 	.short	0x0001
        /*0052*/ 	.short	0x0008
        /*0054*/ 	.byte	0x00, 0xf5, 0x21, 0x00


	//----- nvinfo : EIATTR_KPARAM_INFO
	.align		4
.L_216:
        /*0058*/ 	.byte	0x04, 0x17
        /*005a*/ 	.short	(.L_218 - .L_217)
.L_217:
        /*005c*/ 	.word	0x00000000
        /*0060*/ 	.short	0x0000
        /*0062*/ 	.short	0x0000
        /*0064*/ 	.byte	0x00, 0xf0, 0x11, 0x00


	//----- nvinfo : EIATTR_SPARSE_MMA_MASK
	.align		4
.L_218:
        /*0068*/ 	.byte	0x03, 0x50
        /*006a*/ 	.short	0x0000


	//----- nvinfo : EIATTR_MAXREG_COUNT
	.align		4
        /*006c*/ 	.byte	0x03, 0x1b
        /*006e*/ 	.short	0x00ff


	//----- nvinfo : EIATTR_NUM_BARRIERS
	.align		4
        /*0070*/ 	.byte	0x02, 0x4c
        /*0072*/ 	.byte	0x01
	.zero		1


	//----- nvinfo : EIATTR_MERCURY_ISA_VERSION
	.align		4
        /*0074*/ 	.byte	0x03, 0x5f
        /*0076*/ 	.short	0x0101


	//----- nvinfo : EIATTR_COOP_GROUP_MASK_REGIDS
	.align		4
        /*0078*/ 	.byte	0x04, 0x29
        /*007a*/ 	.short	(.L_220 - .L_219)


	//   ....[0]....
.L_219:
        /*007c*/ 	.word	0xffffffff


	//   ....[1]....
        /*0080*/ 	.word	0xffffffff


	//   ....[2]....
        /*0084*/ 	.word	0xffffffff


	//   ....[3]....
        /*0088*/ 	.word	0xffffffff


	//   ....[4]....
        /*008c*/ 	.word	0xffffffff


	//   ....[5]....
        /*0090*/ 	.word	0xffffffff


	//   ....[6]....
        /*0094*/ 	.word	0xffffffff


	//   ....[7]....
        /*0098*/ 	.word	0xffffffff


	//   ....[8]....
        /*009c*/ 	.word	0xffffffff


	//   ....[9]....
        /*00a0*/ 	.word	0xffffffff


	//   ....[10]....
        /*00a4*/ 	.word	0xffffffff


	//   ....[11]....
        /*00a8*/ 	.word	0xffffffff


	//   ....[12]....
        /*00ac*/ 	.word	0xffffffff


	//   ....[13]....
        /*00b0*/ 	.word	0xffffffff


	//   ....[14]....
        /*00b4*/ 	.word	0xffffffff


	//----- nvinfo : EIATTR_COOP_GROUP_INSTR_OFFSETS
	.align		4
.L_220:
        /*00b8*/ 	.byte	0x04, 0x28
        /*00ba*/ 	.short	(.L_222 - .L_221)


	//   ....[0]....
.L_221:
        /*00bc*/ 	.word	0x00004390


	//   ....[1]....
        /*00c0*/ 	.word	0x000043f0


	//   ....[2]....
        /*00c4*/ 	.word	0x00004450


	//   ....[3]....
        /*00c8*/ 	.word	0x000044b0


	//   ....[4]....
        /*00cc*/ 	.word	0x00004510


	//   ....[5]....
        /*00d0*/ 	.word	0x000046a0


	//   ....[6]....
        /*00d4*/ 	.word	0x00004740


	//   ....[7]....
        /*00d8*/ 	.word	0x000047b0


	//   ....[8]....
        /*00dc*/ 	.word	0x000047f0


	//   ....[9]....
        /*00e0*/ 	.word	0x00004840


	//   ....[10]....
        /*00e4*/ 	.word	0x0004f5f0


	//   ....[11]....
        /*00e8*/ 	.word	0x0004f650


	//   ....[12]....
        /*00ec*/ 	.word	0x0004f6b0


	//   ....[13]....
        /*00f0*/ 	.word	0x0004f710


	//   ....[14]....
        /*00f4*/ 	.word	0x0004f770


	//----- nvinfo : EIATTR_VRC_CTA_INIT_COUNT
	.align		4
.L_222:
        /*00f8*/ 	.byte	0x02, 0x4a
	.zero		1
	.zero		1


	//----- nvinfo : EIATTR_EXIT_INSTR_OFFSETS
	.align		4
        /*00fc*/ 	.byte	0x04, 0x1c
        /*00fe*/ 	.short	(.L_224 - .L_223)


	//   ....[0]....
.L_223:
        /*0100*/ 	.word	0x0004f890


	//   ....[1]....
        /*0104*/ 	.word	0x0004f8e0


	//----- nvinfo : EIATTR_MAX_THREADS
	.align		4
.L_224:
        /*0108*/ 	.byte	0x04, 0x05
        /*010a*/ 	.short	(.L_226 - .L_225)
.L_225:
        /*010c*/ 	.word	0x00000100
        /*0110*/ 	.word	0x00000001
        /*0114*/ 	.word	0x00000001


	//----- nvinfo : EIATTR_CRS_STACK_SIZE
	.align		4
.L_226:
        /*0118*/ 	.byte	0x04, 0x1e
        /*011a*/ 	.short	(.L_228 - .L_227)
.L_227:
        /*011c*/ 	.word	0x00000000


	//----- nvinfo : EIATTR_CBANK_PARAM_SIZE
	.align		4
.L_228:
        /*0120*/ 	.byte	0x03, 0x19
        /*0122*/ 	.short	0x0048


	//----- nvinfo : EIATTR_PARAM_CBANK
	.align		4
        /*0124*/ 	.byte	0x04, 0x0a
        /*0126*/ 	.short	(.L_230 - .L_229)
	.align		4
.L_229:
        /*0128*/ 	.word	index@(.nv.constant0._ZN3cub18CUB_300001_SM_10006detail6reduce18DeviceReduceKernelINS2_10policy_hubIijN4cuda3std3__44plusIiEEE10Policy1000EN6thrust24THRUST_300001_SM_1000_NS17counting_iteratorIiNSD_11use_defaultESF_SF_EEjS9_i12MonteCarloPiEEvT0_PT3_T1_NS0_13GridEvenShareISL_EET2_T4_)
        /*012c*/ 	.short	0x0380
        /*012e*/ 	.short	0x0048


	//----- nvinfo : EIATTR_SW_WAR
	.align		4
.L_230:
        /*0130*/ 	.byte	0x04, 0x36
        /*0132*/ 	.short	(.L_232 - .L_231)
.L_231:
        /*0134*/ 	.word	0x00000008
.L_232:


//--------------------- .nv.info._ZN3cub18CUB_300001_SM_10006detail6reduce28DeviceReduceSingleTileKernelINS2_10policy_hubIijN4cuda3std3__44plusIiEEE10Policy1000EN6thrust24THRUST_300001_SM_1000_NS17counting_iteratorIiNSD_11use_defaultESF_SF_EEPijS9_ii12MonteCarloPiEEvT0_T1_T2_T3_T4_T6_ --------------------------
	.section	.nv.info._ZN3cub18CUB_300001_SM_10006detail6reduce28DeviceReduceSingleTileKernelINS2_10policy_hubIijN4cuda3std3__44plusIiEEE10Policy1000EN6thrust24THRUST_300001_SM_1000_NS17counting_iteratorIiNSD_11use_defaultESF_SF_EEPijS9_ii12MonteCarloPiEEvT0_T1_T2_T3_T4_T6_,"",@"SHT_CUDA_INFO"
	.sectionflags	@""
	.align	4


	//----- nvinfo : EIATTR_CUDA_API_VERSION
	.align		4
        /*0000*/ 	.byte	0x04, 0x37
        /*0002*/ 	.short	(.L_234 - .L_233)
.L_233:
        /*0004*/ 	.word	0x00000082


	//----- nvinfo : EIATTR_KPARAM_INFO
	.align		4
.L_234:
        /*0008*/ 	.byte	0x04, 0x17
        /*000a*/ 	.short	(.L_236 - .L_235)
.L_235:
        /*000c*/ 	.word	0x00000000
        /*0010*/ 	.short	0x0005
        /*0012*/ 	.short	0x001c
        /*0014*/ 	.byte	0x00, 0xf0, 0x21, 0x00


	//----- nvinfo : EIATTR_KPARAM_INFO
	.align		4
.L_236:
        /*0018*/ 	.byte	0x04, 0x17
        /*001a*/ 	.short	(.L_238 - .L_237)
.L_237:
        /*001c*/ 	.word	0x00000000
        /*0020*/ 	.short	0x0004
        /*0022*/ 	.short	0x0018
        /*0024*/ 	.byte	0x00, 0xf0, 0x11, 0x00


	//----- nvinfo : EIATTR_KPARAM_INFO
	.align		4
.L_238:
        /*0028*/ 	.byte	0x04, 0x17
        /*002a*/ 	.short	(.L_240 - .L_239)
.L_239:
        /*002c*/ 	.word	0x00000000
        /*0030*/ 	.short	0x0003
        /*0032*/ 	.short	0x0014
        /*0034*/ 	.byte	0x00, 0xf0, 0x05, 0x00


	//----- nvinfo : EIATTR_KPARAM_INFO
	.align		4
.L_240:
        /*0038*/ 	.byte	0x04, 0x17
        /*003a*/ 	.short	(.L_242 - .L_241)
.L_241:
        /*003c*/ 	.word	0x00000000
        /*0040*/ 	.short	0x0002
        /*0042*/ 	.short	0x0010
        /*0044*/ 	.byte	0x00, 0xf0, 0x11, 0x00


	//----- nvinfo : EIATTR_KPARAM_INFO
	.align		4
.L_242:
        /*0048*/ 	.byte	0x04, 0x17
        /*004a*/ 	.short	(.L_244 - .L_243)
.L_243:
        /*004c*/ 	.word	0x00000000
        /*0050*/ 	.short	0x0001
        /*0052*/ 	.short	0x0008
        /*0054*/ 	.byte	0x00, 0xf5, 0x21, 0x00


	//----- nvinfo : EIATTR_KPARAM_INFO
	.align		4
.L_244:
        /*0058*/ 	.byte	0x04, 0x17
        /*005a*/ 	.short	(.L_246 - .L_245)
.L_245:
        /*005c*/ 	.word	0x00000000
        /*0060*/ 	.short	0x0000
        /*0062*/ 	.short	0x0000
        /*0064*/ 	.byte	0x00, 0xf0, 0x11, 0x00


	//----- nvinfo : EIATTR_SPARSE_MMA_MASK
	.align		4
.L_246:
        /*0068*/ 	.byte	0x03, 0x50
        /*006a*/ 	.short	0x0000


	//----- nvinfo : EIATTR_MAXREG_COUNT
	.align		4
        /*006c*/ 	.byte	0x03, 0x1b
        /*006e*/ 	.short	0x00ff


	//----- nvinfo : EIATTR_NUM_BARRIERS
	.align		4
        /*0070*/ 	.byte	0x02, 0x4c
        /*0072*/ 	.byte	0x01
	.zero		1


	//----- nvinfo : EIATTR_MERCURY_ISA_VERSION
	.align		4
        /*0074*/ 	.byte	0x03, 0x5f
        /*0076*/ 	.short	0x0101


	//----- nvinfo : EIATTR_COOP_GROUP_MASK_REGIDS
	.align		4
        /*0078*/ 	.byte	0x04, 0x29
        /*007a*/ 	.short	(.L_248 - .L_247)


	//   ....[0]....
.L_247:
        /*007c*/ 	.word	0xffffffff


	//   ....[1]....
        /*0080*/ 	.word	0xffffffff


	//   ....[2]....
        /*0084*/ 	.word	0xffffffff


	//   ....[3]....
        /*0088*/ 	.word	0xffffffff


	//   ....[4]....
        /*008c*/ 	.word	0xffffffff


	//   ....[5]....
        /*0090*/ 	.word	0xffffffff


	//   ....[6]....
        /*0094*/ 	.word	0xffffffff


	//   ....[7]....
        /*0098*/ 	.word	0xffffffff


	//   ....[8]....
        /*009c*/ 	.word	0xffffffff


	//   ....[9]....
        /*00a0*/ 	.word	0xffffffff


	//   ....[10]....
        /*00a4*/ 	.word	0xffffffff


	//   ....[11]....
        /*00a8*/ 	.word	0xffffffff


	//   ....[12]....
        /*00ac*/ 	.word	0xffffffff


	//   ....[13]....
        /*00b0*/ 	.word	0xffffffff


	//   ....[14]....
        /*00b4*/ 	.word	0xffffffff


	//----- nvinfo : EIATTR_COOP_GROUP_INSTR_OFFSETS
	.align		4
.L_248:
        /*00b8*/ 	.byte	0x04, 0x28
        /*00ba*/ 	.short	(.L_250 - .L_249)


	//   ....[0]....
.L_249:
        /*00bc*/ 	.word	0x00004400


	//   ....[1]....
        /*00c0*/ 	.word	0x00004460


	//   ....[2]....
        /*00c4*/ 	.word	0x000044c0


	//   ....[3]....
        /*00c8*/ 	.word	0x00004520


	//   ....[4]....
        /*00cc*/ 	.word	0x00004580


	//   ....[5]....
        /*00d0*/ 	.word	0x00004710


	//   ....[6]....
        /*00d4*/ 	.word	0x000047b0


	//   ....[7]....
        /*00d8*/ 	.word	0x00004820


	//   ....[8]....
        /*00dc*/ 	.word	0x00004860


	//   ....[9]....
        /*00e0*/ 	.word	0x000048b0


	//   ....[10]....
        /*00e4*/ 	.word	0x0004fc10


	//   ....[11]....
        /*00e8*/ 	.word	0x0004fc70


	//   ....[12]....
        /*00ec*/ 	.word	0x0004fcd0


	//   ....[13]....
        /*00f0*/ 	.word	0x0004fd30


	//   ....[14]....
        /*00f4*/ 	.word	0x0004fd90


	//----- nvinfo : EIATTR_VRC_CTA_INIT_COUNT
	.align		4
.L_250:
        /*00f8*/ 	.byte	0x02, 0x4a
	.zero		1
	.zero		1


	//----- nvinfo : EIATTR_EXIT_INSTR_OFFSETS
	.align		4
        /*00fc*/ 	.byte	0x04, 0x1c
        /*00fe*/ 	.short	(.L_252 - .L_251)


	//   ....[0]....
.L_251:
        /*0100*/ 	.word	0x00000070


	//   ....[1]....
        /*0104*/ 	.word	0x000000b0


	//   ....[2]....
        /*0108*/ 	.word	0x0004feb0


	//   ....[3]....
        /*010c*/ 	.word	0x0004ff00


	//----- nvinfo : EIATTR_MAX_THREADS
	.align		4
.L_252:
        /*0110*/ 	.byte	0x04, 0x05
        /*0112*/ 	.short	(.L_254 - .L_253)
.L_253:
        /*0114*/ 	.word	0x00000100
        /*0118*/ 	.word	0x00000001
        /*011c*/ 	.word	0x00000001


	//----- nvinfo : EIATTR_CRS_STACK_SIZE
	.align		4
.L_254:
        /*0120*/ 	.byte	0x04, 0x1e
        /*0122*/ 	.short	(.L_256 - .L_255)
.L_255:
        /*0124*/ 	.word	0x00000000


	//----- nvinfo : EIATTR_CBANK_PARAM_SIZE
	.align		4
.L_256:
        /*0128*/ 	.byte	0x03, 0x19
        /*012a*/ 	.short	0x0024


	//----- nvinfo : EIATTR_PARAM_CBANK
	.align		4
        /*012c*/ 	.byte	0x04, 0x0a
        /*012e*/ 	.short	(.L_258 - .L_257)
	.align		4
.L_257:
        /*0130*/ 	.word	index@(.nv.constant0._ZN3cub18CUB_300001_SM_10006detail6reduce28DeviceReduceSingleTileKernelINS2_10policy_hubIijN4cuda3std3__44plusIiEEE10Policy1000EN6thrust24THRUST_300001_SM_1000_NS17counting_iteratorIiNSD_11use_defaultESF_SF_EEPijS9_ii12MonteCarloPiEEvT0_T1_T2_T3_T4_T6_)
        /*0134*/ 	.short	0x0380
        /*0136*/ 	.short	0x0024


	//----- nvinfo : EIATTR_SW_WAR
	.align		4
.L_258:
        /*0138*/ 	.byte	0x04, 0x36
        /*013a*/ 	.short	(.L_260 - .L_259)
.L_259:
        /*013c*/ 	.word	0x00000008
.L_260:


//--------------------- .nv.info._ZN3cub18CUB_300001_SM_10006detail11EmptyKernelIvEEvv --------------------------
	.section	.nv.info._ZN3cub18CUB_300001_SM_10006detail11EmptyKernelIvEEvv,"",@"SHT_CUDA_INFO"
	.sectionflags	@""
	.align	4


	//----- nvinfo : EIATTR_CUDA_API_VERSION
	.align		4
        /*0000*/ 	.byte	0x04, 0x37
        /*0002*/ 	.short	(.L_262 - .L_261)
.L_261:
        /*0004*/ 	.word	0x00000082


	//----- nvinfo : EIATTR_SPARSE_MMA_MASK
	.align		4
.L_262:
        /*0008*/ 	.byte	0x03, 0x50
        /*000a*/ 	.short	0x0000


	//----- nvinfo : EIATTR_MAXREG_COUNT
	.align		4
        /*000c*/ 	.byte	0x03, 0x1b
        /*000e*/ 	.short	0x00ff


	//----- nvinfo : EIATTR_MERCURY_ISA_VERSION
	.align		4
        /*0010*/ 	.byte	0x03, 0x5f
        /*0012*/ 	.short	0x0101


	//----- nvinfo : EIATTR_VRC_CTA_INIT_COUNT
	.align		4
        /*0014*/ 	.byte	0x02, 0x4a
	.zero		1
	.zero		1


	//----- nvinfo : EIATTR_EXIT_INSTR_OFFSETS
	.align		4
        /*0018*/ 	.byte	0x04, 0x1c
        /*001a*/ 	.short	(.L_264 - .L_263)


	//   ....[0]....
.L_263:
        /*001c*/ 	.word	0x00000010


	//----- nvinfo : EIATTR_SW_WAR
	.align		4
.L_264:
        /*0020*/ 	.byte	0x04, 0x36
        /*0022*/ 	.short	(.L_266 - .L_265)
.L_265:
        /*0024*/ 	.word	0x00000008
.L_266:


//--------------------- .nv.callgraph             --------------------------
	.section	.nv.callgraph,"",@"SHT_CUDA_CALLGRAPH"
	.align	4
	.sectionentsize	8
	.align		4
        /*0000*/ 	.word	0x00000000
	.align		4
        /*0004*/ 	.word	0xffffffff
	.align		4
        /*0008*/ 	.word	0x00000000
	.align		4
        /*000c*/ 	.word	0xfffffffe
	.align		4
        /*0010*/ 	.word	0x00000000
	.align		4
        /*0014*/ 	.word	0xfffffffd
	.align		4
        /*0018*/ 	.word	0x00000000
	.align		4
        /*001c*/ 	.word	0xfffffffc


//--------------------- .nv.constant4             --------------------------
	.section	.nv.constant4,"a",@progbits
	.align	8
	.align		8
.nv.constant4:
        /*0000*/ 	.dword	_ZN30_INTERNAL_1d06bea2_4_k_cu_main4cuda3std3__45__cpo5beginE
	.align		8
        /*0008*/ 	.dword	_ZN30_INTERNAL_1d06bea2_4_k_cu_main4cuda3std3__45__cpo3endE
	.align		8
        /*0010*/ 	.dword	_ZN30_INTERNAL_1d06bea2_4_k_cu_main4cuda3std3__45__cpo6cbeginE
	.align		8
        /*0018*/ 	.dword	_ZN30_INTERNAL_1d06bea2_4_k_cu_main4cuda3std3__45__cpo4cendE
	.align		8
        /*0020*/ 	.dword	_ZN30_INTERNAL_1d06bea2_4_k_cu_main4cuda3std3__45__cpo6rbeginE
	.align		8
        /*0028*/ 	.dword	_ZN30_INTERNAL_1d06bea2_4_k_cu_main4cuda3std3__45__cpo4rendE
	.align		8
        /*0030*/ 	.dword	_ZN30_INTERNAL_1d06bea2_4_k_cu_main4cuda3std3__45__cpo7crbeginE
	.align		8
        /*0038*/ 	.dword	_ZN30_INTERNAL_1d06bea2_4_k_cu_main4cuda3std3__45__cpo5crendE
	.align		8
        /*0040*/ 	.dword	_ZN30_INTERNAL_1d06bea2_4_k_cu_main4cuda3std3__432_GLOBAL__N__1d06bea2_4_k_cu_main6ignoreE
	.align		8
        /*0048*/ 	.dword	_ZN30_INTERNAL_1d06bea2_4_k_cu_main4cuda3std3__419piecewise_constructE
	.align		8
        /*0050*/ 	.dword	_ZN30_INTERNAL_1d06bea2_4_k_cu_main4cuda3std3__48in_placeE
	.align		8
        /*0058*/ 	.dword	_ZN30_INTERNAL_1d06bea2_4_k_cu_main4cuda3std3__420unreachable_sentinelE
	.align		8
        /*0060*/ 	.dword	_ZN30_INTERNAL_1d06bea2_4_k_cu_main4cuda3std3__47nulloptE
	.align		8
        /*0068*/ 	.dword	_ZN30_INTERNAL_1d06bea2_4_k_cu_main4cuda3std3__48unexpectE
	.align		8
        /*0070*/ 	.dword	_ZN30_INTERNAL_1d06bea2_4_k_cu_main4cuda3std6ranges3__45__cpo4swapE
	.align		8
        /*0078*/ 	.dword	_ZN30_INTERNAL_1d06bea2_4_k_cu_main4cuda3std6ranges3__45__cpo9iter_moveE
	.align		8
        /*0080*/ 	.dword	_ZN30_INTERNAL_1d06bea2_4_k_cu_main4cuda3std6ranges3__45__cpo5beginE
	.align		8
        /*0088*/ 	.dword	_ZN30_INTERNAL_1d06bea2_4_k_cu_main4cuda3std6ranges3__45__cpo3endE
	.align		8
        /*0090*/ 	.dword	_ZN30_INTERNAL_1d06bea2_4_k_cu_main4cuda3std6ranges3__45__cpo6cbeginE
	.align		8
        /*0098*/ 	.dword	_ZN30_INTERNAL_1d06bea2_4_k_cu_main4cuda3std6ranges3__45__cpo4cendE
	.align		8
        /*00a0*/ 	.dword	_ZN30_INTERNAL_1d06bea2_4_k_cu_main4cuda3std6ranges3__45__cpo7advanceE
	.align		8
        /*00a8*/ 	.dword	_ZN30_INTERNAL_1d06bea2_4_k_cu_main4cuda3std6ranges3__45__cpo9iter_swapE
	.align		8
        /*00b0*/ 	.dword	_ZN30_INTERNAL_1d06bea2_4_k_cu_main4cuda3std6ranges3__45__cpo4nextE
	.align		8
        /*00b8*/ 	.dword	_ZN30_INTERNAL_1d06bea2_4_k_cu_main4cuda3std6ranges3__45__cpo4prevE
	.align		8
        /*00c0*/ 	.dword	_ZN30_INTERNAL_1d06bea2_4_k_cu_main4cuda3std6ranges3__45__cpo4dataE
	.align		8
        /*00c8*/ 	.dword	_ZN30_INTERNAL_1d06bea2_4_k_cu_main4cuda3std6ranges3__45__cpo5cdataE
	.align		8
        /*00d0*/ 	.dword	_ZN30_INTERNAL_1d06bea2_4_k_cu_main4cuda3std6ranges3__45__cpo4sizeE
	.align		8
        /*00d8*/ 	.dword	_ZN30_INTERNAL_1d06bea2_4_k_cu_main4cuda3std6ranges3__45__cpo5ssizeE
	.align		8
        /*00e0*/ 	.dword	_ZN30_INTERNAL_1d06bea2_4_k_cu_main4cuda3std6ranges3__45__cpo8distanceE
	.align		8
        /*00e8*/ 	.dword	_ZN30_INTERNAL_1d06bea2_4_k_cu_main6thrust24THRUST_300001_SM_1000_NS8cuda_cub3parE
	.align		8
        /*00f0*/ 	.dword	_ZN30_INTERNAL_1d06bea2_4_k_cu_main6thrust24THRUST_300001_SM_1000_NS8cuda_cub10par_nosyncE
	.align		8
        /*00f8*/ 	.dword	_ZN30_INTERNAL_1d06bea2_4_k_cu_main6thrust24THRUST_300001_SM_1000_NS6system6detail10sequential3seqE
	.align		8
        /*0100*/ 	.dword	_ZN30_INTERNAL_1d06bea2_4_k_cu_main6thrust24THRUST_300001_SM_1000_NS12placeholders2_1E
	.align		8
        /*0108*/ 	.dword	_ZN30_INTERNAL_1d06bea2_4_k_cu_main6thrust24THRUST_300001_SM_1000_NS12placeholders2_2E
	.align		8
        /*0110*/ 	.dword	_ZN30_INTERNAL_1d06bea2_4_k_cu_main6thrust24THRUST_300001_SM_1000_NS12placeholders2_3E
	.align		8
        /*0118*/ 	.dword	_ZN30_INTERNAL_1d06bea2_4_k_cu_main6thrust24THRUST_300001_SM_1000_NS12placeholders2_4E
	.align		8
        /*0120*/ 	.dword	_ZN30_INTERNAL_1d06bea2_4_k_cu_main6thrust24THRUST_300001_SM_1000_NS12placeholders2_5E
	.align		8
        /*0128*/ 	.dword	_ZN30_INTERNAL_1d06bea2_4_k_cu_main6thrust24THRUST_300001_SM_1000_NS12placeholders2_6E
	.align		8
        /*0130*/ 	.dword	_ZN30_INTERNAL_1d06bea2_4_k_cu_main6thrust24THRUST_300001_SM_1000_NS12placeholders2_7E
	.align		8
        /*0138*/ 	.dword	_ZN30_INTERNAL_1d06bea2_4_k_cu_main6thrust24THRUST_300001_SM_1000_NS12placeholders2_8E
	.align		8
        /*0140*/ 	.dword	_ZN30_INTERNAL_1d06bea2_4_k_cu_main6thrust24THRUST_300001_SM_1000_NS12placeholders2_9E
	.align		8
        /*0148*/ 	.dword	_ZN30_INTERNAL_1d06bea2_4_k_cu_main6thrust24THRUST_300001_SM_1000_NS12placeholders3_10E
	.align		8
        /*0150*/ 	.dword	_ZN30_INTERNAL_1d06bea2_4_k_cu_main6thrust24THRUST_300001_SM_1000_NS3seqE


//--------------------- .text._ZN3cub18CUB_300001_SM_10006detail6reduce28DeviceReduceSingleTileKernelINS2_10policy_hubIiyN4cuda3std3__44plusIiEEE10Policy1000EPiSC_iS9_iiNS7_10__identityEEEvT0_T1_T2_T3_T4_T6_ --------------------------
	.section	.text._ZN3cub18CUB_300001_SM_10006detail6reduce28DeviceReduceSingleTileKernelINS2_10policy_hubIiyN4cuda3std3__44plusIiEEE10Policy1000EPiSC_iS9_iiNS7_10__identityEEEvT0_T1_T2_T3_T4_T6_,"ax",@progbits
	.align	128
        .global         _ZN3cub18CUB_300001_SM_10006detail6reduce28DeviceReduceSingleTileKernelINS2_10policy_hubIiyN4cuda3std3__44plusIiEEE10Policy1000EPiSC_iS9_iiNS7_10__identityEEEvT0_T1_T2_T3_T4_T6_
        .type           _ZN3cub18CUB_300001_SM_10006detail6reduce28DeviceReduceSingleTileKernelINS2_10policy_hubIiyN4cuda3std3__44plusIiEEE10Policy1000EPiSC_iS9_iiNS7_10__identityEEEvT0_T1_T2_T3_T4_T6_,@function
        .size           _ZN3cub18CUB_300001_SM_10006detail6reduce28DeviceReduceSingleTileKernelINS2_10policy_hubIiyN4cuda3std3__44plusIiEEE10Policy1000EPiSC_iS9_iiNS7_10__identityEEEvT0_T1_T2_T3_T4_T6_,(.L_x_5225 - _ZN3cub18CUB_300001_SM_10006detail6reduce28DeviceReduceSingleTileKernelINS2_10policy_hubIiyN4cuda3std3__44plusIiEEE10Policy1000EPiSC_iS9_iiNS7_10__identityEEEvT0_T1_T2_T3_T4_T6_)
        .other          _ZN3cub18CUB_300001_SM_10006detail6reduce28DeviceReduceSingleTileKernelINS2_10policy_hubIiyN4cuda3std3__44plusIiEEE10Policy1000EPiSC_iS9_iiNS7_10__identityEEEvT0_T1_T2_T3_T4_T6_,@"STO_CUDA_ENTRY STV_DEFAULT"
_ZN3cub18CUB_300001_SM_10006detail6reduce28DeviceReduceSingleTileKernelINS2_10policy_hubIiyN4cuda3std3__44plusIiEEE10Policy1000EPiSC_iS9_iiNS7_10__identityEEEvT0_T1_T2_T3_T4_T6_:
.text._ZN3cub18CUB_300001_SM_10006detail6reduce28DeviceReduceSingleTileKernelINS2_10policy_hubIiyN4cuda3std3__44plusIiEEE10Policy1000EPiSC_iS9_iiNS7_10__identityEEEvT0_T1_T2_T3_T4_T6_:
[----:B------:R-:W-:Y:S01]  /*0000*/  LDC R1, c[0x0][0x37c] ;  /* 0x0000df00ff017b82 */ /* 0x000fe20000000800 */
[----:B------:R-:W0:Y:S01]  /*0010*/  LDCU UR4, c[0x0][0x390] ;  /* 0x00007200ff0477ac */ /* 0x000e220008000800 */
[----:B------:R-:W1:Y:S01]  /*0020*/  LDCU.64 UR6, c[0x0][0x358] ;  /* 0x00006b00ff0677ac */ /* 0x000e620008000a00 */
[----:B0-----:R-:W-:-:S05]  /*0030*/  IMAD.U32 R20, RZ, RZ, UR4 ;  /* 0x00000004ff147e24 */ /* 0x001fca000f8e00ff */
[----:B------:R-:W-:-:S13]  /*0040*/  ISETP.NE.AND P0, PT, R20, RZ, PT ;  /* 0x000000ff1400720c */ /* 0x000fda0003f05270 */
[----:B-1----:R-:W-:Y:S05]  /*0050*/  @P0 BRA `(.L_x_0) ;  /* 0x00000000001c0947 */ /* 0x002fea0003800000 */
[----:B------:R-:W0:Y:S02]  /*0060*/  S2R R0, SR_TID.X ;  /* 0x0000000000007919 */ /* 0x000e240000002100 */
[----:B0-----:R-:W-:-:S13]  /*0070*/  ISETP.NE.AND P0, PT, R0, RZ, PT ;  /* 0x000000ff0000720c */ /* 0x001fda0003f05270 */
[----:B------:R-:W-:Y:S05]  /*0080*/  @P0 EXIT ;  /* 0x000000000000094d */ /* 0x000fea0003800000 */
[----:B------:R-:W0:Y:S08]  /*0090*/  LDC R5, c[0x0][0x398] ;  /* 0x0000e600ff057b82 */ /* 0x000e300000000800 */
[----:B------:R-:W0:Y:S02]  /*00a0*/  LDC.64 R2, c[0x0][0x388] ;  /* 0x0000e200ff027b82 */ /* 0x000e240000000a00 */
[----:B0-----:R-:W-:Y:S01]  /*00b0*/  STG.E desc[UR6][R2.64], R5 ;  /* 0x0000000502007986 */ /* 0x001fe2000c101906 */
[----:B------:R-:W-:Y:S05]  /*00c0*/  EXIT ;  /* 0x000000000000794d */ /* 0x000fea0003800000 */
.L_x_0:
[----:B------:R-:W0:Y:S01]  /*00d0*/  LDCU UR4, c[0x0][0x380] ;  /* 0x00007000ff0477ac */ /* 0x000e220008000800 */
[----:B------:R-:W-:Y:S01]  /*00e0*/  BSSY.RECONVERGENT B0, `(.L_x_1) ;  /* 0x0000385000007945 */ /* 0x000fe20003800200 */
[----:B0-----:R-:W-:-:S09]  /*00f0*/  ULOP3.LUT UP0, URZ, UR4, 0xf, URZ, 0xc0, !UPT ;  /* 0x0000000f04ff7892 */ /* 0x001fd2000f80c0ff */
[----:B------:R-:W-:Y:S05]  /*0100*/  BRA.U UP0, `(.L_x_2) ;  /* 0x0000001900d87547 */ /* 0x000fea000b800000 */
[----:B------:R-:W-:-:S13]  /*0110*/  ISETP.GT.AND P0, PT, R20, 0xfff, PT ;  /* 0x00000fff1400780c */ /* 0x000fda0003f04270 */
[----:B------:R-:W-:Y:S05]  /*0120*/  @P0 BRA `(.L_x_3) ;  /* 0x0000000c008c0947 */ /* 0x000fea0003800000 */
[----:B------:R-:W0:Y:S01]  /*0130*/  S2R R9, SR_TID.X ;  /* 0x0000000000097919 */ /* 0x000e220000002100 */
[----:B------:R-:W-:Y:S01]  /*0140*/  BSSY.RECONVERGENT B1, `(.L_x_4) ;  /* 0x0000009000017945 */ /* 0x000fe20003800200 */
[----:B------:R-:W-:Y:S01]  /*0150*/  IMAD.MOV.U32 R0, RZ, RZ, RZ ;  /* 0x000000ffff007224 */ /* 0x000fe200078e00ff */
[----:B0-----:R-:W-:Y:S01]  /*0160*/  ISETP.GE.AND P0, PT, R9, R20, PT ;  /* 0x000000140900720c */ /* 0x001fe20003f06270 */
[----:B------:R-:W-:-:S12]  /*0170*/  IMAD.MOV.U32 R11, RZ, RZ, R9 ;  /* 0x000000ffff0b7224 */ /* 0x000fd800078e0009 */
[----:B------:R-:W-:Y:S05]  /*0180*/  @P0 BRA `(.L_x_5) ;  /* 0x0000000000100947 */ /* 0x000fea0003800000 */
[----:B------:R-:W0:Y:S02]  /*0190*/  LDC.64 R2, c[0x0][0x380] ;  /* 0x0000e000ff027b82 */ /* 0x000e240000000a00 */
[----:B0-----:R-:W-:-:S05]  /*01a0*/  IMAD.WIDE.U32 R2, R9, 0x4, R2 ;  /* 0x0000000409027825 */ /* 0x001fca00078e0002 */
[----:B------:R0:W5:Y:S01]  /*01b0*/  LDG.E.CONSTANT R0, desc[UR6][R2.64] ;  /* 0x0000000602007981 */ /* 0x000162000c1e9900 */
[----:B------:R-:W-:-:S07]  /*01c0*/  VIADD R11, R9, 0x100 ;  /* 0x00000100090b7836 */ /* 0x000fce0000000000 */
.L_x_5:
[----:B------:R-:W-:Y:S05]  /*01d0*/  BSYNC.RECONVERGENT B1 ;  /* 0x0000000000017941 */ /* 0x000fea0003800200 */
.L_x_4:
[----:B------:R-:W-:Y:S01]  /*01e0*/  ISETP.GE.AND P0, PT, R11, R20, PT ;  /* 0x000000140b00720c */ /* 0x000fe20003f06270 */
[----:B------:R-:W-:-:S12]  /*01f0*/  BSSY.RECONVERGENT B1, `(.L_x_6) ;  /* 0x0000066000017945 */ /* 0x000fd80003800200 */
[----:B------:R-:W-:Y:S05]  /*0200*/  @P0 BRA `(.L_x_7) ;  /* 0x0000000400900947 */ /* 0x000fea0003800000 */
[----:B0-----:R-:W-:Y:S01]  /*0210*/  LOP3.LUT R3, RZ, R11, RZ, 0x33, !PT ;  /* 0x0000000bff037212 */ /* 0x001fe200078e33ff */
[----:B------:R-:W-:Y:S04]  /*0220*/  BSSY.RECONVERGENT B2, `(.L_x_8) ;  /* 0x0000015000027945 */ /* 0x000fe80003800200 */
[----:B------:R-:W-:-:S05]  /*0230*/  IMAD.IADD R4, R3, 0x1, R20 ;  /* 0x0000000103047824 */ /* 0x000fca00078e0214 */
[C---:B------:R-:W-:Y:S02]  /*0240*/  LOP3.LUT R2, R4.reuse, 0x300, RZ, 0xc0, !PT ;  /* 0x0000030004027812 */ /* 0x040fe400078ec0ff */
[----:B------:R-:W-:Y:S02]  /*0250*/  ISETP.GE.U32.AND P1, PT, R4, 0x300, PT ;  /* 0x000003000400780c */ /* 0x000fe40003f26070 */
[----:B------:R-:W-:-:S13]  /*0260*/  ISETP.NE.AND P0, PT, R2, 0x300, PT ;  /* 0x000003000200780c */ /* 0x000fda0003f05270 */
[----:B------:R-:W-:Y:S05]  /*0270*/  @!P0 BRA `(.L_x_9) ;  /* 0x00000000003c8947 */ /* 0x000fea0003800000 */
[----:B------:R-:W0:Y:S01]  /*0280*/  LDC.64 R2, c[0x0][0x380] ;  /* 0x0000e000ff027b82 */ /* 0x000e220000000a00 */
[----:B------:R-:W-:-:S04]  /*0290*/  LEA.HI R4, R4, 0x1, RZ, 0x18 ;  /* 0x0000000104047811 */ /* 0x000fc800078fc0ff */
[----:B------:R-:W-:-:S05]  /*02a0*/  LOP3.LUT R4, R4, 0x3, RZ, 0xc0, !PT ;  /* 0x0000000304047812 */ /* 0x000fca00078ec0ff */
[----:B------:R-:W-:Y:S02]  /*02b0*/  IMAD.MOV R4, RZ, RZ, -R4 ;  /* 0x000000ffff047224 */ /* 0x000fe400078e0a04 */
[----:B0-----:R-:W-:-:S04]  /*02c0*/  IMAD.WIDE.U32 R2, R11, 0x4, R2 ;  /* 0x000000040b027825 */ /* 0x001fc800078e0002 */
[----:B------:R-:W-:-:S07]  /*02d0*/  IMAD.MOV.U32 R5, RZ, RZ, R3 ;  /* 0x000000ffff057224 */ /* 0x000fce00078e0003 */
.L_x_10:
[----:B------:R-:W-:-:S06]  /*02e0*/  IMAD.MOV.U32 R3, RZ, RZ, R5 ;  /* 0x000000ffff037224 */ /* 0x000fcc00078e0005 */
[----:B------:R0:W2:Y:S01]  /*02f0*/  LDG.E.CONSTANT R3, desc[UR6][R2.64] ;  /* 0x0000000602037981 */ /* 0x0000a2000c1e9900 */
[----:B------:R-:W-:Y:S02]  /*0300*/  VIADD R4, R4, 0x1 ;  /* 0x0000000104047836 */ /* 0x000fe40000000000 */
[----:B------:R-:W-:-:S03]  /*0310*/  VIADD R11, R11, 0x100 ;  /* 0x000001000b0b7836 */ /* 0x000fc60000000000 */
[----:B------:R-:W-:Y:S02]  /*0320*/  ISETP.NE.AND P0, PT, R4, RZ, PT ;  /* 0x000000ff0400720c */ /* 0x000fe40003f05270 */
[----:B0-----:R-:W-:-:S05]  /*0330*/  IADD3 R2, P2, PT, R2, 0x400, RZ ;  /* 0x0000040002027810 */ /* 0x001fca0007f5e0ff */
[----:B------:R-:W-:Y:S02]  /*0340*/  IMAD.X R5, RZ, RZ, R5, P2 ;  /* 0x000000ffff057224 */ /* 0x000fe400010e0605 */
[----:B--2--5:R-:W-:-:S04]  /*0350*/  IMAD.IADD R0, R3, 0x1, R0 ;  /* 0x0000000103007824 */ /* 0x024fc800078e0200 */
[----:B------:R-:W-:Y:S05]  /*0360*/  @P0 BRA `(.L_x_10) ;  /* 0xfffffffc00dc0947 */ /* 0x000fea000383ffff */
.L_x_9:
[----:B------:R-:W-:Y:S05]  /*0370*/  BSYNC.RECONVERGENT B2 ;  /* 0x0000000000027941 */ /* 0x000fea0003800200 */
.L_x_8:
[----:B------:R-:W-:Y:S05]  /*0380*/  @!P1 BRA `(.L_x_7) ;  /* 0x0000000400309947 */ /* 0x000fea0003800000 */
[----:B------:R-:W-:Y:S01]  /*0390*/  IMAD.IADD R2, R20, 0x1, -R11 ;  /* 0x0000000114027824 */ /* 0x000fe200078e0a0b */
[----:B------:R-:W-:Y:S01]  /*03a0*/  BSSY.RECONVERGENT B2, `(.L_x_11) ;  /* 0x0000029000027945 */ /* 0x000fe20003800200 */
[----:B------:R-:W-:-:S03]  /*03b0*/  PLOP3.LUT P0, PT, PT, PT, PT, 0x80, 0x8 ;  /* 0x000000000008781c */ /* 0x000fc60003f0f070 */
[----:B------:R-:W-:-:S13]  /*03c0*/  ISETP.GT.AND P1, PT, R2, 0xc00, PT ;  /* 0x00000c000200780c */ /* 0x000fda0003f24270 */
[----:B------:R-:W-:Y:S05]  /*03d0*/  @!P1 BRA `(.L_x_12) ;  /* 0x0000000000949947 */ /* 0x000fea0003800000 */
[----:B------:R-:W-:Y:S01]  /*03e0*/  PLOP3.LUT P0, PT, PT, PT, PT, 0x8, 0x80 ;  /* 0x000000000080781c */ /* 0x000fe20003f0e170 */
[----:B------:R-:W-:-:S12]  /*03f0*/  VIADD R8, R20, 0xfffff400 ;  /* 0xfffff40014087836 */ /* 0x000fd80000000000 */
.L_x_13:
[----:B------:R-:W0:Y:S01]  /*0400*/  LDC.64 R4, c[0x0][0x380] ;  /* 0x0000e000ff047b82 */ /* 0x000e220000000a00 */
[C---:B------:R-:W-:Y:S02]  /*0410*/  VIADD R7, R11.reuse, 0x400 ;  /* 0x000004000b077836 */ /* 0x040fe40000000000 */
[C---:B------:R-:W-:Y:S02]  /*0420*/  VIADD R3, R11.reuse, 0x800 ;  /* 0x000008000b037836 */ /* 0x040fe40000000000 */
[----:B0-----:R-:W-:-:S05]  /*0430*/  IMAD.WIDE R22, R11, 0x4, R4 ;  /* 0x000000040b167825 */ /* 0x001fca00078e0204 */
[----:B------:R-:W2:Y:S01]  /*0440*/  LDG.E.CONSTANT R13, desc[UR6][R22.64] ;  /* 0x00000006160d7981 */ /* 0x000ea2000c1e9900 */
[----:B------:R-:W-:-:S03]  /*0450*/  IMAD.WIDE R6, R7, 0x4, R4 ;  /* 0x0000000407067825 */ /* 0x000fc600078e0204 */
[----:B------:R-:W2:Y:S04]  /*0460*/  LDG.E.CONSTANT R10, desc[UR6][R22.64+0x400] ;  /* 0x00040006160a7981 */ /* 0x000ea8000c1e9900 */
[----:B------:R-:W3:Y:S04]  /*0470*/  LDG.E.CONSTANT R12, desc[UR6][R22.64+0x800] ;  /* 0x00080006160c7981 */ /* 0x000ee8000c1e9900 */
[----:B------:R-:W3:Y:S01]  /*0480*/  LDG.E.CONSTANT R19, desc[UR6][R22.64+0xc00] ;  /* 0x000c000616137981 */ /* 0x000ee2000c1e9900 */
[----:B------:R-:W-:-:S03]  /*0490*/  IMAD.WIDE R2, R3, 0x4, R4 ;  /* 0x0000000403027825 */ /* 0x000fc600078e0204 */
[----:B------:R-:W4:Y:S04]  /*04a0*/  LDG.E.CONSTANT R16, desc[UR6][R6.64] ;  /* 0x0000000606107981 */ /* 0x000f28000c1e9900 */
[----:B------:R-:W4:Y:S01]  /*04b0*/  LDG.E.CONSTANT R15, desc[UR6][R6.64+0x400] ;  /* 0x00040006060f7981 */ /* 0x000f22000c1e9900 */
[----:B------:R-:W-:-:S03]  /*04c0*/  VIADD R25, R11, 0xc00 ;  /* 0x00000c000b197836 */ /* 0x000fc60000000000 */
[----:B------:R-:W4:Y:S04]  /*04d0*/  LDG.E.CONSTANT R14, desc[UR6][R6.64+0x800] ;  /* 0x00080006060e7981 */ /* 0x000f28000c1e9900 */
[----:B------:R-:W4:Y:S01]  /*04e0*/  LDG.E.CONSTANT R21, desc[UR6][R6.64+0xc00] ;  /* 0x000c000606157981 */ /* 0x000f22000c1e9900 */
[----:B------:R-:W-:-:S03]  /*04f0*/  IMAD.WIDE R4, R25, 0x4, R4 ;  /* 0x0000000419047825 */ /* 0x000fc600078e0204 */
[----:B------:R-:W4:Y:S04]  /*0500*/  LDG.E.CONSTANT R18, desc[UR6][R2.64] ;  /* 0x0000000602127981 */ /* 0x000f28000c1e9900 */
[----:B------:R-:W4:Y:S04]  /*0510*/  LDG.E.CONSTANT R17, desc[UR6][R2.64+0x400] ;  /* 0x0004000602117981 */ /* 0x000f28000c1e9900 */
[----:B------:R-:W4:Y:S04]  /*0520*/  LDG.E.CONSTANT R23, desc[UR6][R2.64+0x800] ;  /* 0x0008000602177981 */ /* 0x000f28000c1e9900 */
[----:B------:R-:W4:Y:S04]  /*0530*/  LDG.E.CONSTANT R24, desc[UR6][R2.64+0xc00] ;  /* 0x000c000602187981 */ /* 0x000f28000c1e9900 */
[----:B------:R-:W4:Y:S04]  /*0540*/  LDG.E.CONSTANT R25, desc[UR6][R4.64] ;  /* 0x0000000604197981 */ /* 0x000f28000c1e9900 */
[----:B------:R-:W4:Y:S04]  /*0550*/  LDG.E.CONSTANT R26, desc[UR6][R4.64+0x400] ;  /* 0x00040006041a7981 */ /* 0x000f28000c1e9900 */
[----:B------:R-:W4:Y:S04]  /*0560*/  LDG.E.CONSTANT R22, desc[UR6][R4.64+0x800] ;  /* 0x0008000604167981 */ /* 0x000f28000c1e9900 */
[----:B------:R-:W4:Y:S01]  /*0570*/  LDG.E.CONSTANT R27, desc[UR6][R4.64+0xc00] ;  /* 0x000c0006041b7981 */ /* 0x000f22000c1e9900 */
[----:B------:R-:W-:-:S05]  /*0580*/  VIADD R11, R11, 0x1000 ;  /* 0x000010000b0b7836 */ /* 0x000fca0000000000 */
[----:B------:R-:W-:Y:S02]  /*0590*/  ISETP.GE.AND P1, PT, R11, R8, PT ;  /* 0x000000080b00720c */ /* 0x000fe40003f26270 */
[----:B--2--5:R-:W-:-:S04]  /*05a0*/  IADD3 R10, PT, PT, R10, R13, R0 ;  /* 0x0000000d0a0a7210 */ /* 0x024fc80007ffe000 */
[----:B---3--:R-:W-:-:S04]  /*05b0*/  IADD3 R10, PT, PT, R19, R12, R10 ;  /* 0x0000000c130a7210 */ /* 0x008fc80007ffe00a */
[----:B----4-:R-:W-:-:S04]  /*05c0*/  IADD3 R10, PT, PT, R15, R16, R10 ;  /* 0x000000100f0a7210 */ /* 0x010fc80007ffe00a */
[----:B------:R-:W-:-:S04]  /*05d0*/  IADD3 R10, PT, PT, R21, R14, R10 ;  /* 0x0000000e150a7210 */ /* 0x000fc80007ffe00a */
[----:B------:R-:W-:-:S04]  /*05e0*/  IADD3 R10, PT, PT, R17, R18, R10 ;  /* 0x00000012110a7210 */ /* 0x000fc80007ffe00a */
[----:B------:R-:W-:-:S04]  /*05f0*/  IADD3 R10, PT, PT, R24, R23, R10 ;  /* 0x00000017180a7210 */ /* 0x000fc80007ffe00a */
[----:B------:R-:W-:-:S04]  /*0600*/  IADD3 R25, PT, PT, R26, R25, R10 ;  /* 0x000000191a197210 */ /* 0x000fc80007ffe00a */
[----:B------:R-:W-:Y:S01]  /*0610*/  IADD3 R0, PT, PT, R27, R22, R25 ;  /* 0x000000161b007210 */ /* 0x000fe20007ffe019 */
[----:B------:R-:W-:Y:S06]  /*0620*/  @!P1 BRA `(.L_x_13) ;  /* 0xfffffffc00749947 */ /* 0x000fec000383ffff */
.L_x_12:
[----:B------:R-:W-:Y:S05]  /*0630*/  BSYNC.RECONVERGENT B2 ;  /* 0x0000000000027941 */ /* 0x000fea0003800200 */
.L_x_11:
[----:B------:R-:W-:Y:S01]  /*0640*/  IMAD.IADD R2, R20, 0x1, -R11 ;  /* 0x0000000114027824 */ /* 0x000fe200078e0a0b */
[----:B------:R-:W-:Y:S04]  /*0650*/  BSSY.RECONVERGENT B2, `(.L_x_14) ;  /* 0x0000015000027945 */ /* 0x000fe80003800200 */
[----:B------:R-:W-:-:S13]  /*0660*/  ISETP.GT.AND P1, PT, R2, 0x400, PT ;  /* 0x000004000200780c */ /* 0x000fda0003f24270 */
[----:B------:R-:W-:Y:S05]  /*0670*/  @!P1 BRA `(.L_x_15) ;  /* 0x0000000000489947 */ /* 0x000fea0003800000 */
[----:B------:R-:W0:Y:S01]  /*0680*/  LDC.64 R4, c[0x0][0x380] ;  /* 0x0000e000ff047b82 */ /* 0x000e220000000a00 */
[C---:B------:R-:W-:Y:S02]  /*0690*/  VIADD R13, R11.reuse, 0x400 ;  /* 0x000004000b0d7836 */ /* 0x040fe40000000000 */
[----:B0-----:R-:W-:-:S05]  /*06a0*/  IMAD.WIDE R2, R11, 0x4, R4 ;  /* 0x000000040b027825 */ /* 0x001fca00078e0204 */
[----:B------:R-:W2:Y:S01]  /*06b0*/  LDG.E.CONSTANT R7, desc[UR6][R2.64] ;  /* 0x0000000602077981 */ /* 0x000ea2000c1e9900 */
[----:B------:R-:W-:-:S03]  /*06c0*/  IMAD.WIDE R4, R13, 0x4, R4 ;  /* 0x000000040d047825 */ /* 0x000fc600078e0204 */
[----:B------:R-:W2:Y:S04]  /*06d0*/  LDG.E.CONSTANT R6, desc[UR6][R2.64+0x400] ;  /* 0x0004000602067981 */ /* 0x000ea8000c1e9900 */
[----:B------:R-:W3:Y:S04]  /*06e0*/  LDG.E.CONSTANT R13, desc[UR6][R2.64+0x800] ;  /* 0x00080006020d7981 */ /* 0x000ee8000c1e9900 */
[----:B------:R-:W3:Y:S04]  /*06f0*/  LDG.E.CONSTANT R8, desc[UR6][R2.64+0xc00] ;  /* 0x000c000602087981 */ /* 0x000ee8000c1e9900 */
[----:B------:R-:W4:Y:S04]  /*0700*/  LDG.E.CONSTANT R15, desc[UR6][R4.64] ;  /* 0x00000006040f7981 */ /* 0x000f28000c1e9900 */
[----:B------:R-:W4:Y:S04]  /*0710*/  LDG.E.CONSTANT R10, desc[UR6][R4.64+0x400] ;  /* 0x00040006040a7981 */ /* 0x000f28000c1e9900 */
[----:B------:R-:W4:Y:S04]  /*0720*/  LDG.E.CONSTANT R17, desc[UR6][R4.64+0x800] ;  /* 0x0008000604117981 */ /* 0x000f28000c1e9900 */
[----:B------:R-:W4:Y:S01]  /*0730*/  LDG.E.CONSTANT R12, desc[UR6][R4.64+0xc00] ;  /* 0x000c0006040c7981 */ /* 0x000f22000c1e9900 */
[----:B------:R-:W-:Y:S01]  /*0740*/  PLOP3.LUT P0, PT, PT, PT, PT, 0x8, 0x80 ;  /* 0x000000000080781c */ /* 0x000fe20003f0e170 */
[----:B------:R-:W-:Y:S01]  /*0750*/  VIADD R11, R11, 0x800 ;  /* 0x000008000b0b7836 */ /* 0x000fe20000000000 */
[----:B--2--5:R-:W-:-:S04]  /*0760*/  IADD3 R6, PT, PT, R6, R7, R0 ;  /* 0x0000000706067210 */ /* 0x024fc80007ffe000 */
[----:B---3--:R-:W-:-:S04]  /*0770*/  IADD3 R6, PT, PT, R8, R13, R6 ;  /* 0x0000000d08067210 */ /* 0x008fc80007ffe006 */
[----:B----4-:R-:W-:-:S04]  /*0780*/  IADD3 R6, PT, PT, R10, R15, R6 ;  /* 0x0000000f0a067210 */ /* 0x010fc80007ffe006 */
[----:B------:R-:W-:-:S07]  /*0790*/  IADD3 R0, PT, PT, R12, R17, R6 ;  /* 0x000000110c007210 */ /* 0x000fce0007ffe006 */
.L_x_15:
[----:B------:R-:W-:Y:S05]  /*07a0*/  BSYNC.RECONVERGENT B2 ;  /* 0x0000000000027941 */ /* 0x000fea0003800200 */
.L_x_14:
[----:B------:R-:W-:-:S13]  /*07b0*/  ISETP.LT.OR P0, PT, R11, R20, P0 ;  /* 0x000000140b00720c */ /* 0x000fda0000701670 */
[----:B------:R-:W-:Y:S05]  /*07c0*/  @!P0 BRA `(.L_x_7) ;  /* 0x0000000000208947 */ /* 0x000fea0003800000 */
[----:B------:R-:W0:Y:S02]  /*07d0*/  LDC.64 R2, c[0x0][0x380] ;  /* 0x0000e000ff027b82 */ /* 0x000e240000000a00 */
[----:B0-----:R-:W-:-:S05]  /*07e0*/  IMAD.WIDE R2, R11, 0x4, R2 ;  /* 0x000000040b027825 */ /* 0x001fca00078e0202 */
[----:B------:R-:W2:Y:S04]  /*07f0*/  LDG.E.CONSTANT R5, desc[UR6][R2.64] ;  /* 0x0000000602057981 */ /* 0x000ea8000c1e9900 */
[----:B------:R-:W2:Y:S04]  /*0800*/  LDG.E.CONSTANT R4, desc[UR6][R2.64+0x400] ;  /* 0x0004000602047981 */ /* 0x000ea8000c1e9900 */
[----:B------:R-:W3:Y:S04]  /*0810*/  LDG.E.CONSTANT R7, desc[UR6][R2.64+0x800] ;  /* 0x0008000602077981 */ /* 0x000ee8000c1e9900 */
[----:B------:R-:W3:Y:S01]  /*0820*/  LDG.E.CONSTANT R6, desc[UR6][R2.64+0xc00] ;  /* 0x000c000602067981 */ /* 0x000ee2000c1e9900 */
[----:B--2--5:R-:W-:-:S04]  /*0830*/  IADD3 R0, PT, PT, R4, R5, R0 ;  /* 0x0000000504007210 */ /* 0x024fc80007ffe000 */
[----:B---3--:R-:W-:-:S07]  /*0840*/  IADD3 R0, PT, PT, R6, R7, R0 ;  /* 0x0000000706007210 */ /* 0x008fce0007ffe000 */
.L_x_7:
[----:B------:R-:W-:Y:S05]  /*0850*/  BSYNC.RECONVERGENT B1 ;  /* 0x0000000000017941 */ /* 0x000fea0003800200 */
.L_x_6:
[----:B------:R-:W-:-:S13]  /*0860*/  ISETP.GE.AND P0, PT, R20, 0x100, PT ;  /* 0x000001001400780c */ /* 0x000fda0003f06270 */
[----:B------:R-:W-:Y:S05]  /*0870*/  @!P0 BRA `(.L_x_16) ;  /* 0x0000000000ac8947 */ /* 0x000fea0003800000 */
[----:B------:R-:W1:Y:S01]  /*0880*/  S2R R6, SR_LANEID ;  /* 0x0000000000067919 */ /* 0x000e620000000000 */
[----:B0----5:R-:W0:Y:S01]  /*0890*/  SHFL.DOWN PT, R2, R0, 0x1, 0x1f ;  /* 0x08201f0000027f89 */ /* 0x021e2200000e0000 */
[C---:B-1----:R-:W-:Y:S02]  /*08a0*/  ISETP.GT.AND P0, PT, R6.reuse, 0x1e, PT ;  /* 0x0000001e0600780c */ /* 0x042fe40003f04270 */
[----:B------:R-:W-:Y:S02]  /*08b0*/  ISETP.NE.AND P1, PT, R6, RZ, PT ;  /* 0x000000ff0600720c */ /* 0x000fe40003f25270 */
[----:B0-----:R-:W-:Y:S02]  /*08c0*/  SEL R3, R2, RZ, !P0 ;  /* 0x000000ff02037207 */ /* 0x001fe40004000000 */
[----:B------:R-:W-:-:S03]  /*08d0*/  ISETP.GT.AND P0, PT, R6, 0x1d, PT ;  /* 0x0000001d0600780c */ /* 0x000fc60003f04270 */
[----:B------:R-:W-:-:S05]  /*08e0*/  IMAD.IADD R3, R3, 0x1, R0 ;  /* 0x0000000103037824 */ /* 0x000fca00078e0200 */
[----:B------:R-:W0:Y:S01]  /*08f0*/  SHFL.DOWN PT, R2, R3, 0x2, 0x1f ;  /* 0x08401f0003027f89 */ /* 0x000e2200000e0000 */
[----:B------:R-:W1:Y:S01]  /*0900*/  @!P1 S2R R7, SR_CgaCtaId ;  /* 0x0000000000079919 */ /* 0x000e620000008800 */
[----:B0-----:R-:W-:Y:S02]  /*0910*/  SEL R2, R2, RZ, !P0 ;  /* 0x000000ff02027207 */ /* 0x001fe40004000000 */
[----:B------:R-:W-:-:S03]  /*0920*/  ISETP.GT.AND P0, PT, R6, 0x1b, PT ;  /* 0x0000001b0600780c */ /* 0x000fc60003f04270 */
[----:B------:R-:W-:-:S05]  /*0930*/  IMAD.IADD R2, R3, 0x1, R2 ;  /* 0x0000000103027824 */ /* 0x000fca00078e0202 */
[----:B------:R-:W0:Y:S02]  /*0940*/  SHFL.DOWN PT, R4, R2, 0x4, 0x1f ;  /* 0x08801f0002047f89 */ /* 0x000e2400000e0000 */
[----:B0-----:R-:W-:Y:S02]  /*0950*/  SEL R5, R4, RZ, !P0 ;  /* 0x000000ff04057207 */ /* 0x001fe40004000000 */
[----:B------:R-:W-:Y:S02]  /*0960*/  ISETP.GT.AND P0, PT, R6, 0x17, PT ;  /* 0x000000170600780c */ /* 0x000fe40003f04270 */
[----:B------:R-:W-:Y:S01]  /*0970*/  @!P1 MOV R4, 0x400 ;  /* 0x0000040000049802 */ /* 0x000fe20000000f00 */
[----:B------:R-:W-:Y:S01]  /*0980*/  IMAD.IADD R5, R2, 0x1, R5 ;  /* 0x0000000102057824 */ /* 0x000fe200078e0205 */
[----:B------:R-:W-:Y:S02]  /*0990*/  @!P1 SHF.R.U32.HI R2, RZ, 0x3, R9 ;  /* 0x00000003ff029819 */ /* 0x000fe40000011609 */
[----:B-1----:R-:W-:-:S02]  /*09a0*/  @!P1 LEA R7, R7, R4, 0x18 ;  /* 0x0000000407079211 */ /* 0x002fc400078ec0ff */
[----:B------:R-:W0:Y:S01]  /*09b0*/  SHFL.DOWN PT, R0, R5, 0x8, 0x1f ;  /* 0x09001f0005007f89 */ /* 0x000e2200000e0000 */
[----:B------:R-:W-:-:S05]  /*09c0*/  @!P1 LOP3.LUT R2, R2, 0x7c, RZ, 0xc0, !PT ;  /* 0x0000007c02029812 */ /* 0x000fca00078ec0ff */
[----:B------:R-:W-:Y:S01]  /*09d0*/  @!P1 IMAD.IADD R2, R2, 0x1, R7 ;  /* 0x0000000102029824 */ /* 0x000fe200078e0207 */
[----:B0-----:R-:W-:Y:S02]  /*09e0*/  SEL R0, R0, RZ, !P0 ;  /* 0x000000ff00007207 */ /* 0x001fe40004000000 */
[----:B------:R-:W-:-:S03]  /*09f0*/  ISETP.GT.AND P0, PT, R6, 0xf, PT ;  /* 0x0000000f0600780c */ /* 0x000fc60003f04270 */
[----:B------:R-:W-:-:S05]  /*0a00*/  IMAD.IADD R0, R5, 0x1, R0 ;  /* 0x0000000105007824 */ /* 0x000fca00078e0200 */
[----:B------:R-:W0:Y:S02]  /*0a10*/  SHFL.DOWN PT, R3, R0, 0x10, 0x1f ;  /* 0x0a001f0000037f89 */ /* 0x000e2400000e0000 */
[----:B0-----:R-:W-:Y:S02]  /*0a20*/  SEL R3, R3, RZ, !P0 ;  /* 0x000000ff03037207 */ /* 0x001fe40004000000 */
[----:B------:R-:W-:-:S03]  /*0a30*/  ISETP.NE.AND P0, PT, R9, RZ, PT ;  /* 0x000000ff0900720c */ /* 0x000fc60003f05270 */
[----:B------:R-:W-:-:S05]  /*0a40*/  IMAD.IADD R3, R0, 0x1, R3 ;  /* 0x0000000100037824 */ /* 0x000fca00078e0203 */
[----:B------:R0:W-:Y:S01]  /*0a50*/  @!P1 STS [R2+0x8], R3 ;  /* 0x0000080302009388 */ /* 0x0001e20000000800 */
[----:B------:R-:W-:Y:S06]  /*0a60*/  BAR.SYNC.DEFER_BLOCKING 0x0 ;  /* 0x0000000000007b1d */ /* 0x000fec0000010000 */
[----:B------:R-:W-:Y:S05]  /*0a70*/  @P0 BRA `(.L_x_17) ;  /* 0x0000002c00ac0947 */ /* 0x000fea0003800000 */
[----:B------:R-:W1:Y:S01]  /*0a80*/  S2UR UR5, SR_CgaCtaId ;  /* 0x00000000000579c3 */ /* 0x000e620000008800 */
[----:B------:R-:W-:Y:S02]  /*0a90*/  UMOV UR4, 0x400 ;  /* 0x0000040000047882 */ /* 0x000fe40000000000 */
[----:B-1----:R-:W-:-:S09]  /*0aa0*/  ULEA UR4, UR5, UR4, 0x18 ;  /* 0x0000000405047291 */ /* 0x002fd2000f8ec0ff */
[----:B------:R-:W-:Y:S04]  /*0ab0*/  LDS R0, [UR4+0xc] ;  /* 0x00000c04ff007984 */ /* 0x000fe80008000800 */
[----:B------:R-:W1:Y:S04]  /*0ac0*/  LDS.128 R4, [UR4+0x10] ;  /* 0x00001004ff047984 */ /* 0x000e680008000c00 */
[----:B------:R-:W2:Y:S01]  /*0ad0*/  LDS.64 R8, [UR4+0x20] ;  /* 0x00002004ff087984 */ /* 0x000ea20008000a00 */
[----:B-1----:R-:W-:-:S04]  /*0ae0*/  IADD3 R0, PT, PT, R4, R0, R3 ;  /* 0x0000000004007210 */ /* 0x002fc80007ffe003 */
[----:B------:R-:W-:-:S04]  /*0af0*/  IADD3 R0, PT, PT, R6, R0, R5 ;  /* 0x0000000006007210 */ /* 0x000fc80007ffe005 */
[----:B--2---:R-:W-:-:S05]  /*0b00*/  IADD3 R0, PT, PT, R8, R0, R7 ;  /* 0x0000000008007210 */ /* 0x004fca0007ffe007 */
[----:B0-----:R-:W-:Y:S01]  /*0b10*/  IMAD.IADD R3, R0, 0x1, R9 ;  /* 0x0000000100037824 */ /* 0x001fe200078e0209 */
[----:B------:R-:W-:Y:S06]  /*0b20*/  BRA `(.L_x_17) ;  /* 0x0000002c00807947 */ /* 0x000fec0003800000 */
.L_x_16:
[----:B0-----:R-:W-:Y:S01]  /*0b30*/  LOP3.LUT R2, R9, 0x3e0, RZ, 0xc0, !PT ;  /* 0x000003e009027812 */ /* 0x001fe200078ec0ff */
[----:B------:R-:W0:Y:S03]  /*0b40*/  S2R R8, SR_LANEID ;  /* 0x0000000000087919 */ /* 0x000e260000000000 */
[----:B------:R-:W-:Y:S01]  /*0b50*/  LOP3.LUT R5, RZ, R2, RZ, 0x33, !PT ;  /* 0x00000002ff057212 */ /* 0x000fe200078e33ff */
[----:B------:R-:W-:-:S04]  /*0b60*/  VIADD R3, R2, 0x20 ;  /* 0x0000002002037836 */ /* 0x000fc80000000000 */
[----:B------:R-:W-:Y:S01]  /*0b70*/  IMAD.IADD R5, R5, 0x1, R20 ;  /* 0x0000000105057824 */ /* 0x000fe200078e0214 */
[----:B------:R-:W-:-:S04]  /*0b80*/  ISETP.GT.AND P0, PT, R3, R20, PT ;  /* 0x000000140300720c */ /* 0x000fc80003f04270 */
[----:B------:R-:W-:-:S05]  /*0b90*/  SEL R5, R5, 0x1f, P0 ;  /* 0x0000001f05057807 */ /* 0x000fca0000000000 */
[----:B-----5:R-:W1:Y:S01]  /*0ba0*/  SHFL.DOWN PT, R2, R0, 0x1, R5 ;  /* 0x0820000000027989 */ /* 0x020e6200000e0005 */
[CC--:B0-----:R-:W-:Y:S01]  /*0bb0*/  ISETP.GE.AND P0, PT, R8.reuse, R5.reuse, PT ;  /* 0x000000050800720c */ /* 0x0c1fe20003f06270 */
[C---:B------:R-:W-:Y:S01]  /*0bc0*/  VIADD R4, R8.reuse, 0x2 ;  /* 0x0000000208047836 */ /* 0x040fe20000000000 */
[C---:B------:R-:W-:Y:S01]  /*0bd0*/  ISETP.NE.AND P1, PT, R8.reuse, RZ, PT ;  /* 0x000000ff0800720c */ /* 0x040fe20003f25270 */
[----:B------:R-:W-:Y:S01]  /*0be0*/  VIADD R6, R8, 0x4 ;  /* 0x0000000408067836 */ /* 0x000fe20000000000 */
[----:B-1----:R-:W-:Y:S02]  /*0bf0*/  SEL R3, R2, RZ, !P0 ;  /* 0x000000ff02037207 */ /* 0x002fe40004000000 */
[----:B------:R-:W-:-:S03]  /*0c00*/  ISETP.GT.AND P0, PT, R4, R5, PT ;  /* 0x000000050400720c */ /* 0x000fc60003f04270 */
[----:B------:R-:W-:-:S06]  /*0c10*/  IMAD.IADD R2, R3, 0x1, R0 ;  /* 0x0000000103027824 */ /* 0x000fcc00078e0200 */
[----:B------:R-:W0:Y:S01]  /*0c20*/  @!P1 S2R R10, SR_CgaCtaId ;  /* 0x00000000000a9919 */ /* 0x000e220000008800 */
[----:B------:R-:W-:Y:S01]  /*0c30*/  @!P1 MOV R7, 0x400 ;  /* 0x0000040000079802 */ /* 0x000fe20000000f00 */
[----:B------:R-:W1:Y:S02]  /*0c40*/  SHFL.DOWN PT, R3, R2, 0x2, R5 ;  /* 0x0840000002037989 */ /* 0x000e6400000e0005 */
[----:B-1----:R-:W-:Y:S02]  /*0c50*/  SEL R3, R3, RZ, !P0 ;  /* 0x000000ff03037207 */ /* 0x002fe40004000000 */
[----:B------:R-:W-:Y:S02]  /*0c60*/  ISETP.GT.AND P0, PT, R6, R5, PT ;  /* 0x000000050600720c */ /* 0x000fe40003f04270 */
[----:B------:R-:W-:Y:S01]  /*0c70*/  @!P1 SHF.R.U32.HI R6, RZ, 0x3, R9 ;  /* 0x00000003ff069819 */ /* 0x000fe20000011609 */
[----:B------:R-:W-:Y:S01]  /*0c80*/  IMAD.IADD R4, R2, 0x1, R3 ;  /* 0x0000000102047824 */ /* 0x000fe200078e0203 */
[----:B0-----:R-:W-:Y:S01]  /*0c90*/  @!P1 LEA R7, R10, R7, 0x18 ;  /* 0x000000070a079211 */ /* 0x001fe200078ec0ff */
[----:B------:R-:W-:Y:S01]  /*0ca0*/  VIADD R2, R8, 0x8 ;  /* 0x0000000808027836 */ /* 0x000fe20000000000 */
[----:B------:R-:W-:-:S02]  /*0cb0*/  @!P1 LOP3.LUT R6, R6, 0x7c, RZ, 0xc0, !PT ;  /* 0x0000007c06069812 */ /* 0x000fc400078ec0ff */
[----:B------:R-:W0:Y:S03]  /*0cc0*/  SHFL.DOWN PT, R3, R4, 0x4, R5 ;  /* 0x0880000004037989 */ /* 0x000e2600000e0005 */
[----:B------:R-:W-:Y:S01]  /*0cd0*/  @!P1 IMAD.IADD R6, R6, 0x1, R7 ;  /* 0x0000000106069824 */ /* 0x000fe200078e0207 */
[----:B0-----:R-:W-:Y:S02]  /*0ce0*/  SEL R3, R3, RZ, !P0 ;  /* 0x000000ff03037207 */ /* 0x001fe40004000000 */
[----:B------:R-:W-:-:S03]  /*0cf0*/  ISETP.GT.AND P0, PT, R2, R5, PT ;  /* 0x000000050200720c */ /* 0x000fc60003f04270 */
[----:B------:R-:W-:Y:S02]  /*0d00*/  IMAD.IADD R0, R4, 0x1, R3 ;  /* 0x0000000104007824 */ /* 0x000fe400078e0203 */
[----:B------:R-:W-:-:S03]  /*0d10*/  VIADD R4, R8, 0x10 ;  /* 0x0000001008047836 */ /* 0x000fc60000000000 */
[----:B------:R-:W0:Y:S02]  /*0d20*/  SHFL.DOWN PT, R3, R0, 0x8, R5 ;  /* 0x0900000000037989 */ /* 0x000e2400000e0005 */
[----:B0-----:R-:W-:Y:S02]  /*0d30*/  SEL R3, R3, RZ, !P0 ;  /* 0x000000ff03037207 */ /* 0x001fe40004000000 */
[----:B------:R-:W-:-:S03]  /*0d40*/  ISETP.GT.AND P0, PT, R4, R5, PT ;  /* 0x000000050400720c */ /* 0x000fc60003f04270 */
[----:B------:R-:W-:-:S05]  /*0d50*/  IMAD.IADD R2, R0, 0x1, R3 ;  /* 0x0000000100027824 */ /* 0x000fca00078e0203 */
[----:B------:R-:W0:Y:S02]  /*0d60*/  SHFL.DOWN PT, R3, R2, 0x10, R5 ;  /* 0x0a00000002037989 */ /* 0x000e2400000e0005 */
[----:B0-----:R-:W-:Y:S02]  /*0d70*/  SEL R3, R3, RZ, !P0 ;  /* 0x000000ff03037207 */ /* 0x001fe40004000000 */
[----:B------:R-:W-:-:S03]  /*0d80*/  ISETP.NE.AND P0, PT, R9, RZ, PT ;  /* 0x000000ff0900720c */ /* 0x000fc60003f05270 */
[----:B------:R-:W-:-:S05]  /*0d90*/  IMAD.IADD R3, R2, 0x1, R3 ;  /* 0x0000000102037824 */ /* 0x000fca00078e0203 */
[----:B------:R4:W-:Y:S01]  /*0da0*/  @!P1 STS [R6+0x8], R3 ;  /* 0x0000080306009388 */ /* 0x0009e20000000800 */
[----:B------:R-:W-:Y:S06]  /*0db0*/  BAR.SYNC.DEFER_BLOCKING 0x0 ;  /* 0x0000000000007b1d */ /* 0x000fec0000010000 */
[----:B------:R-:W-:Y:S05]  /*0dc0*/  @P0 BRA `(.L_x_17) ;  /* 0x0000002800d80947 */ /* 0x000fea0003800000 */
[----:B------:R-:W0:Y:S01]  /*0dd0*/  S2UR UR5, SR_CgaCtaId ;  /* 0x00000000000579c3 */ /* 0x000e220000008800 */
[----:B------:R-:W-:Y:S01]  /*0de0*/  UMOV UR4, 0x400 ;  /* 0x0000040000047882 */ /* 0x000fe20000000000 */
[C---:B------:R-:W-:Y:S02]  /*0df0*/  ISETP.GT.AND P2, PT, R20.reuse, 0x40, PT ;  /* 0x000000401400780c */ /* 0x040fe40003f44270 */
[C---:B------:R-:W-:Y:S02]  /*0e00*/  ISETP.GT.AND P1, PT, R20.reuse, 0x20, PT ;  /* 0x000000201400780c */ /* 0x040fe40003f24270 */
[----:B------:R-:W-:Y:S01]  /*0e10*/  ISETP.GT.AND P3, PT, R20, 0x80, PT ;  /* 0x000000801400780c */ /* 0x000fe20003f64270 */
[----:B0-----:R-:W-:-:S09]  /*0e20*/  ULEA UR4, UR5, UR4, 0x18 ;  /* 0x0000000405047291 */ /* 0x001fd2000f8ec0ff */
[----:B----4-:R-:W0:Y:S04]  /*0e30*/  LDS.128 R4, [UR4+0x10] ;  /* 0x00001004ff047984 */ /* 0x010e280008000c00 */
[----:B------:R-:W1:Y:S04]  /*0e40*/  LDS R0, [UR4+0xc] ;  /* 0x00000c04ff007984 */ /* 0x000e680008000800 */
[----:B------:R-:W2:Y:S01]  /*0e50*/  LDS.64 R8, [UR4+0x20] ;  /* 0x00002004ff087984 */ /* 0x000ea20008000a00 */
[----:B0-----:R-:W-:Y:S02]  /*0e60*/  SEL R4, R4, RZ, P2 ;  /* 0x000000ff04047207 */ /* 0x001fe40001000000 */
[----:B------:R-:W-:-:S02]  /*0e70*/  ISETP.GT.AND P2, PT, R20, 0x60, PT ;  /* 0x000000601400780c */ /* 0x000fc40003f44270 */
[----:B-1----:R-:W-:Y:S02]  /*0e80*/  SEL R0, R0, RZ, P1 ;  /* 0x000000ff00007207 */ /* 0x002fe40000800000 */
[----:B------:R-:W-:Y:S02]  /*0e90*/  SEL R5, R5, RZ, P2 ;  /* 0x000000ff05057207 */ /* 0x000fe40001000000 */
[----:B------:R-:W-:Y:S02]  /*0ea0*/  IADD3 R0, PT, PT, R4, R0, R3 ;  /* 0x0000000004007210 */ /* 0x000fe40007ffe003 */
[----:B------:R-:W-:Y:S02]  /*0eb0*/  ISETP.GT.AND P1, PT, R20, 0xa0, PT ;  /* 0x000000a01400780c */ /* 0x000fe40003f24270 */
[----:B------:R-:W-:Y:S02]  /*0ec0*/  SEL R6, R6, RZ, P3 ;  /* 0x000000ff06067207 */ /* 0x000fe40001800000 */
[----:B------:R-:W-:-:S02]  /*0ed0*/  ISETP.GT.AND P2, PT, R20, 0xc0, PT ;  /* 0x000000c01400780c */ /* 0x000fc40003f44270 */
[----:B------:R-:W-:Y:S02]  /*0ee0*/  ISETP.GT.AND P3, PT, R20, 0xe0, PT ;  /* 0x000000e01400780c */ /* 0x000fe40003f64270 */
[----:B------:R-:W-:Y:S02]  /*0ef0*/  SEL R7, R7, RZ, P1 ;  /* 0x000000ff07077207 */ /* 0x000fe40000800000 */
[----:B------:R-:W-:Y:S02]  /*0f00*/  IADD3 R0, PT, PT, R6, R0, R5 ;  /* 0x0000000006007210 */ /* 0x000fe40007ffe005 */
[----:B--2---:R-:W-:Y:S02]  /*0f10*/  SEL R8, R8, RZ, P2 ;  /* 0x000000ff08087207 */ /* 0x004fe40001000000 */
[----:B------:R-:W-:Y:S02]  /*0f20*/  SEL R9, R9, RZ, P3 ;  /* 0x000000ff09097207 */ /* 0x000fe40001800000 */
[----:B------:R-:W-:-:S05]  /*0f30*/  IADD3 R0, PT, PT, R8, R0, R7 ;  /* 0x0000000008007210 */ /* 0x000fca0007ffe007 */
[----:B------:R-:W-:Y:S01]  /*0f40*/  IMAD.IADD R3, R0, 0x1, R9 ;  /* 0x0000000100037824 */ /* 0x000fe200078e0209 */
[----:B------:R-:W-:Y:S06]  /*0f50*/  BRA `(.L_x_17) ;  /* 0x0000002800747947 */ /* 0x000fec0003800000 */
.L_x_3:
[----:B------:R-:W0:Y:S01]  /*0f60*/  S2R R0, SR_TID.X ;  /* 0x0000000000007919 */ /* 0x000e220000002100 */
[----:B------:R-:W1:Y:S01]  /*0f70*/  LDC.64 R2, c[0x0][0x380] ;  /* 0x0000e000ff027b82 */ /* 0x000e620000000a00 */
[----:B0-----:R-:W-:-:S04]  /*0f80*/  IMAD.SHL.U32 R5, R0, 0x4, RZ ;  /* 0x0000000400057824 */ /* 0x001fc800078e00ff */
[----:B-1----:R-:W-:-:S05]  /*0f90*/  IMAD.WIDE.U32 R2, R5, 0x4, R2 ;  /* 0x0000000405027825 */ /* 0x002fca00078e0002 */
[----:B------:R-:W2:Y:S04]  /*0fa0*/  LDG.E.128.CONSTANT R4, desc[UR6][R2.64] ;  /* 0x0000000602047981 */ /* 0x000ea8000c1e9d00 */
[----:B------:R-:W3:Y:S04]  /*0fb0*/  LDG.E.128.CONSTANT R8, desc[UR6][R2.64+0x1000] ;  /* 0x0010000602087981 */ /* 0x000ee8000c1e9d00 */
[----:B------:R-:W4:Y:S04]  /*0fc0*/  LDG.E.128.CONSTANT R12, desc[UR6][R2.64+0x2000] ;  /* 0x00200006020c7981 */ /* 0x000f28000c1e9d00 */
[----:B------:R-:W5:Y:S01]  /*0fd0*/  LDG.E.128.CONSTANT R16, desc[UR6][R2.64+0x3000] ;  /* 0x0030000602107981 */ /* 0x000f62000c1e9d00 */
[----:B------:R-:W-:Y:S01]  /*0fe0*/  ISETP.GE.U32.AND P0, PT, R20, 0x2000, PT ;  /* 0x000020001400780c */ /* 0x000fe20003f06070 */
[----:B------:R-:W-:Y:S01]  /*0ff0*/  IMAD.MOV.U32 R23, RZ, RZ, 0x1000 ;  /* 0x00001000ff177424 */ /* 0x000fe200078e00ff */
[----:B--2---:R-:W-:-:S04]  /*1000*/  IADD3 R5, PT, PT, R6, R5, R4 ;  /* 0x0000000506057210 */ /* 0x004fc80007ffe004 */
[----:B---3--:R-:W-:-:S04]  /*1010*/  IADD3 R5, PT, PT, R8, R7, R5 ;  /* 0x0000000708057210 */ /* 0x008fc80007ffe005 */
[----:B------:R-:W-:-:S04]  /*1020*/  IADD3 R5, PT, PT, R10, R9, R5 ;  /* 0x000000090a057210 */ /* 0x000fc80007ffe005 */
[----:B----4-:R-:W-:-:S04]  /*1030*/  IADD3 R5, PT, PT, R12, R11, R5 ;  /* 0x0000000b0c057210 */ /* 0x010fc80007ffe005 */
[----:B------:R-:W-:-:S04]  /*1040*/  IADD3 R5, PT, PT, R14, R13, R5 ;  /* 0x0000000d0e057210 */ /* 0x000fc80007ffe005 */
[----:B-----5:R-:W-:-:S04]  /*1050*/  IADD3 R5, PT, PT, R16, R15, R5 ;  /* 0x0000000f10057210 */ /* 0x020fc80007ffe005 */
[----:B------:R-:W-:-:S05]  /*1060*/  IADD3 R5, PT, PT, R18, R17, R5 ;  /* 0x0000001112057210 */ /* 0x000fca0007ffe005 */
[----:B------:R-:W-:Y:S01]  /*1070*/  IMAD.IADD R21, R19, 0x1, R5 ;  /* 0x0000000113157824 */ /* 0x000fe200078e0205 */
[----:B------:R-:W-:Y:S06]  /*1080*/  @!P0 BRA `(.L_x_18) ;  /* 0x00000000005c8947 */ /* 0x000fec0003800000 */
[----:B------:R-:W0:Y:S01]  /*1090*/  LDC R24, c[0x0][0x390] ;  /* 0x0000e400ff187b82 */ /* 0x000e220000000800 */
[----:B------:R-:W-:Y:S02]  /*10a0*/  VIADD R22, R20, 0xfffff000 ;  /* 0xfffff00014167836 */ /* 0x000fe40000000000 */
[----:B------:R-:W-:-:S07]  /*10b0*/  IMAD.MOV.U32 R23, RZ, RZ, 0x1000 ;  /* 0x00001000ff177424 */ /* 0x000fce00078e00ff */
.L_x_20:
[----:B------:R-:W-:-:S05]  /*10c0*/  IMAD.WIDE R26, R23, 0x4, R2 ;  /* 0x00000004171a7825 */ /* 0x000fca00078e0202 */
[----:B------:R-:W2:Y:S04]  /*10d0*/  LDG.E.128.CONSTANT R12, desc[UR6][R26.64] ;  /* 0x000000061a0c7981 */ /* 0x000ea8000c1e9d00 */
[----:B------:R-:W3:Y:S04]  /*10e0*/  LDG.E.128.CONSTANT R16, desc[UR6][R26.64+0x1000] ;  /* 0x001000061a107981 */ /* 0x000ee8000c1e9d00 */
[----:B------:R-:W4:Y:S04]  /*10f0*/  LDG.E.128.CONSTANT R4, desc[UR6][R26.64+0x2000] ;  /* 0x002000061a047981 */ /* 0x000f28000c1e9d00 */
[----:B------:R-:W5:Y:S01]  /*1100*/  LDG.E.128.CONSTANT R8, desc[UR6][R26.64+0x3000] ;  /* 0x003000061a087981 */ /* 0x000f62000c1e9d00 */
[----:B0-----:R-:W-:Y:S01]  /*1110*/  IMAD.MOV.U32 R20, RZ, RZ, R24 ;  /* 0x000000ffff147224 */ /* 0x001fe200078e0018 */
[----:B--2---:R-:W-:-:S04]  /*1120*/  IADD3 R13, PT, PT, R13, R12, R21 ;  /* 0x0000000c0d0d7210 */ /* 0x004fc80007ffe015 */
[----:B------:R-:W-:-:S04]  /*1130*/  IADD3 R13, PT, PT, R15, R14, R13 ;  /* 0x0000000e0f0d7210 */ /* 0x000fc80007ffe00d */
[----:B---3--:R-:W-:-:S04]  /*1140*/  IADD3 R13, PT, PT, R17, R16, R13 ;  /* 0x00000010110d7210 */ /* 0x008fc80007ffe00d */
[----:B------:R-:W-:-:S04]  /*1150*/  IADD3 R13, PT, PT, R19, R18, R13 ;  /* 0x00000012130d7210 */ /* 0x000fc80007ffe00d */
[----:B----4-:R-:W-:Y:S01]  /*1160*/  IADD3 R13, PT, PT, R5, R4, R13 ;  /* 0x00000004050d7210 */ /* 0x010fe20007ffe00d */
[----:B------:R-:W-:-:S03]  /*1170*/  IMAD.IADD R4, R20, 0x1, -R23 ;  /* 0x0000000114047824 */ /* 0x000fc600078e0a17 */
[----:B------:R-:W-:Y:S02]  /*1180*/  IADD3 R13, PT, PT, R7, R6, R13 ;  /* 0x00000006070d7210 */ /* 0x000fe40007ffe00d */
[----:B------:R-:W-:Y:S02]  /*1190*/  ISETP.GE.AND P0, PT, R4, 0x1000, PT ;  /* 0x000010000400780c */ /* 0x000fe40003f06270 */
[----:B-----5:R-:W-:-:S04]  /*11a0*/  IADD3 R13, PT, PT, R9, R8, R13 ;  /* 0x00000008090d7210 */ /* 0x020fc80007ffe00d */
[----:B------:R-:W-:-:S07]  /*11b0*/  IADD3 R21, PT, PT, R11, R10, R13 ;  /* 0x0000000a0b157210 */ /* 0x000fce0007ffe00d */
[----:B------:R-:W-:Y:S05]  /*11c0*/  @!P0 BRA `(.L_x_19) ;  /* 0x0000000400fc8947 */ /* 0x000fea0003800000 */
[----:B------:R-:W-:-:S05]  /*11d0*/  VIADD R23, R23, 0x1000 ;  /* 0x0000100017177836 */ /* 0x000fca0000000000 */
[----:B------:R-:W-:-:S13]  /*11e0*/  ISETP.GT.AND P0, PT, R23, R22, PT ;  /* 0x000000161700720c */ /* 0x000fda0003f04270 */
[----:B------:R-:W-:Y:S05]  /*11f0*/  @!P0 BRA `(.L_x_20) ;  /* 0xfffffffc00b08947 */ /* 0x000fea000383ffff */
.L_x_18:
[----:B------:R-:W-:-:S13]  /*1200*/  ISETP.GE.AND P0, PT, R23, R20, PT ;  /* 0x000000141700720c */ /* 0x000fda0003f06270 */
[----:B------:R-:W-:Y:S05]  /*1210*/  @P0 BRA `(.L_x_19) ;  /* 0x0000000400e80947 */ /* 0x000fea0003800000 */
[----:B------:R-:W-:Y:S01]  /*1220*/  IMAD.IADD R9, R20, 0x1, -R23 ;  /* 0x0000000114097824 */ /* 0x000fe200078e0a17 */
[----:B------:R-:W-:Y:S04]  /*1230*/  BSSY.RECONVERGENT B1, `(.L_x_19) ;  /* 0x0000078000017945 */ /* 0x000fe80003800200 */
[----:B------:R-:W-:-:S13]  /*1240*/  ISETP.GE.AND P0, PT, R0, R9, PT ;  /* 0x000000090000720c */ /* 0x000fda0003f06270 */
[----:B------:R-:W-:Y:S05]  /*1250*/  @P0 BRA `(.L_x_21) ;  /* 0x0000000400d40947 */ /* 0x000fea0003800000 */
[----:B------:R-:W-:Y:S01]  /*1260*/  LOP3.LUT R2, RZ, R0, RZ, 0x33, !PT ;  /* 0x00000000ff027212 */ /* 0x000fe200078e33ff */
[----:B------:R-:W-:Y:S01]  /*1270*/  BSSY.RECONVERGENT B2, `(.L_x_22) ;  /* 0x0000015000027945 */ /* 0x000fe20003800200 */
[----:B------:R-:W-:Y:S02]  /*1280*/  IMAD.MOV.U32 R8, RZ, RZ, R0 ;  /* 0x000000ffff087224 */ /* 0x000fe400078e0000 */
[----:B------:R-:W-:-:S04]  /*1290*/  IADD3 R2, PT, PT, -R23, R20, R2 ;  /* 0x0000001417027210 */ /* 0x000fc80007ffe102 */
[C---:B------:R-:W-:Y:S02]  /*12a0*/  LOP3.LUT R3, R2.reuse, 0x300, RZ, 0xc0, !PT ;  /* 0x0000030002037812 */ /* 0x040fe400078ec0ff */
[----:B------:R-:W-:Y:S02]  /*12b0*/  ISETP.GE.U32.AND P1, PT, R2, 0x300, PT ;  /* 0x000003000200780c */ /* 0x000fe40003f26070 */
[----:B------:R-:W-:-:S13]  /*12c0*/  ISETP.NE.AND P0, PT, R3, 0x300, PT ;  /* 0x000003000300780c */ /* 0x000fda0003f05270 */
[----:B------:R-:W-:Y:S05]  /*12d0*/  @!P0 BRA `(.L_x_23) ;  /* 0x0000000000388947 */ /* 0x000fea0003800000 */
[----:B------:R-:W0:Y:S01]  /*12e0*/  LDC.64 R4, c[0x0][0x380] ;  /* 0x0000e000ff047b82 */ /* 0x000e220000000a00 */
[----:B------:R-:W-:Y:S01]  /*12f0*/  LEA.HI R2, R2, 0x1, RZ, 0x18 ;  /* 0x0000000102027811 */ /* 0x000fe200078fc0ff */
[----:B------:R-:W-:Y:S02]  /*1300*/  IMAD.IADD R7, R0, 0x1, R23 ;  /* 0x0000000100077824 */ /* 0x000fe400078e0217 */
[----:B------:R-:W-:Y:S01]  /*1310*/  IMAD.MOV.U32 R8, RZ, RZ, R0 ;  /* 0x000000ffff087224 */ /* 0x000fe200078e0000 */
[----:B------:R-:W-:-:S05]  /*1320*/  LOP3.LUT R2, R2, 0x3, RZ, 0xc0, !PT ;  /* 0x0000000302027812 */ /* 0x000fca00078ec0ff */
[----:B------:R-:W-:-:S07]  /*1330*/  IMAD.MOV R6, RZ, RZ, -R2 ;  /* 0x000000ffff067224 */ /* 0x000fce00078e0a02 */
.L_x_24:
[----:B0-----:R-:W-:-:S06]  /*1340*/  IMAD.WIDE.U32 R2, R7, 0x4, R4 ;  /* 0x0000000407027825 */ /* 0x001fcc00078e0004 */
[----:B------:R-:W2:Y:S01]  /*1350*/  LDG.E.CONSTANT R2, desc[UR6][R2.64] ;  /* 0x0000000602027981 */ /* 0x000ea2000c1e9900 */
[----:B------:R-:W-:Y:S02]  /*1360*/  VIADD R6, R6, 0x1 ;  /* 0x0000000106067836 */ /* 0x000fe40000000000 */
[----:B------:R-:W-:Y:S02]  /*1370*/  VIADD R8, R8, 0x100 ;  /* 0x0000010008087836 */ /* 0x000fe40000000000 */
[----:B------:R-:W-:Y:S01]  /*1380*/  VIADD R7, R7, 0x100 ;  /* 0x0000010007077836 */ /* 0x000fe20000000000 */
[----:B------:R-:W-:Y:S01]  /*1390*/  ISETP.NE.AND P0, PT, R6, RZ, PT ;  /* 0x000000ff0600720c */ /* 0x000fe20003f05270 */
[----:B--2---:R-:W-:-:S12]  /*13a0*/  IMAD.IADD R21, R2, 0x1, R21 ;  /* 0x0000000102157824 */ /* 0x004fd800078e0215 */
[----:B------:R-:W-:Y:S05]  /*13b0*/  @P0 BRA `(.L_x_24) ;  /* 0xfffffffc00e00947 */ /* 0x000fea000383ffff */
.L_x_23:
[----:B------:R-:W-:Y:S05]  /*13c0*/  BSYNC.RECONVERGENT B2 ;  /* 0x0000000000027941 */ /* 0x000fea0003800200 */
.L_x_22:
[----:B------:R-:W-:Y:S05]  /*13d0*/  @!P1 BRA `(.L_x_21) ;  /* 0x0000000400749947 */ /* 0x000fea0003800000 */
[----:B------:R-:W0:Y:S01]  /*13e0*/  LDCU.64 UR4, c[0x0][0x380] ;  /* 0x00007000ff0477ac */ /* 0x000e220008000a00 */
[----:B------:R-:W-:Y:S01]  /*13f0*/  IMAD.IADD R5, R9, 0x1, -R8 ;  /* 0x0000000109057824 */ /* 0x000fe200078e0a08 */
[C---:B------:R-:W-:Y:S01]  /*1400*/  IADD3 R3, P0, PT, R8.reuse, R23, RZ ;  /* 0x0000001708037210 */ /* 0x040fe20007f1e0ff */
[----:B------:R-:W-:Y:S01]  /*1410*/  BSSY.RECONVERGENT B2, `(.L_x_25) ;  /* 0x0000033000027945 */ /* 0x000fe20003800200 */
[----:B------:R-:W-:Y:S02]  /*1420*/  IMAD.IADD R23, R8, 0x1, R23 ;  /* 0x0000000108177824 */ /* 0x000fe400078e0217 */
[----:B------:R-:W-:Y:S01]  /*1430*/  ISETP.GT.AND P1, PT, R5, 0xc00, PT ;  /* 0x00000c000500780c */ /* 0x000fe20003f24270 */
[----:B------:R-:W-:Y:S01]  /*1440*/  IMAD.X R4, RZ, RZ, RZ, P0 ;  /* 0x000000ffff047224 */ /* 0x000fe200000e06ff */
[----:B0-----:R-:W-:-:S04]  /*1450*/  LEA R2, P0, R3, UR4, 0x2 ;  /* 0x0000000403027c11 */ /* 0x001fc8000f8010ff */
[----:B------:R-:W-:Y:S02]  /*1460*/  LEA.HI.X R3, R3, UR5, R4, 0x2, P0 ;  /* 0x0000000503037c11 */ /* 0x000fe400080f1404 */
[----:B------:R-:W-:-:S05]  /*1470*/  IADD3 R2, P0, PT, R2, 0x800, RZ ;  /* 0x0000080002027810 */ /* 0x000fca0007f1e0ff */
[----:B------:R-:W-:Y:S01]  /*1480*/  IMAD.X R3, RZ, RZ, R3, P0 ;  /* 0x000000ffff037224 */ /* 0x000fe200000e0603 */
[----:B------:R-:W-:Y:S01]  /*1490*/  PLOP3.LUT P0, PT, PT, PT, PT, 0x80, 0x8 ;  /* 0x000000000008781c */ /* 0x000fe20003f0f070 */
[----:B------:R-:W-:-:S12]  /*14a0*/  @!P1 BRA `(.L_x_26) ;  /* 0x0000000000a49947 */ /* 0x000fd80003800000 */
[----:B------:R-:W-:Y:S01]  /*14b0*/  PLOP3.LUT P0, PT, PT, PT, PT, 0x8, 0x80 ;  /* 0x000000000080781c */ /* 0x000fe20003f0e170 */
[----:B------:R-:W-:-:S12]  /*14c0*/  VIADD R11, R9, 0xfffff400 ;  /* 0xfffff400090b7836 */ /* 0x000fd80000000000 */
.L_x_27:
[----:B------:R-:W0:Y:S01]  /*14d0*/  LDC.64 R4, c[0x0][0x380] ;  /* 0x0000e000ff047b82 */ /* 0x000e220000000a00 */
[C---:B------:R-:W-:Y:S01]  /*14e0*/  VIADD R27, R23.reuse, 0x400 ;  /* 0x00000400171b7836 */ /* 0x040fe20000000000 */
[----:B------:R-:W2:Y:S01]  /*14f0*/  LDG.E.CONSTANT R12, desc[UR6][R2.64+-0x400] ;  /* 0xfffc0006020c7981 */ /* 0x000ea2000c1e9900 */
[----:B------:R-:W-:-:S03]  /*1500*/  VIADD R7, R23, 0x800 ;  /* 0x0000080017077836 */ /* 0x000fc60000000000 */
[----:B------:R-:W3:Y:S04]  /*1510*/  LDG.E.CONSTANT R18, desc[UR6][R2.64] ;  /* 0x0000000602127981 */ /* 0x000ee8000c1e9900 */
[----:B------:R-:W3:Y:S04]  /*1520*/  LDG.E.CONSTANT R17, desc[UR6][R2.64+0x400] ;  /* 0x0004000602117981 */ /* 0x000ee8000c1e9900 */
[----:B------:R-:W4:Y:S01]  /*1530*/  LDG.E.CONSTANT R15, desc[UR6][R2.64+0xc00] ;  /* 0x000c0006020f7981 */ /* 0x000f22000c1e9900 */
[----:B------:R-:W-:-:S03]  /*1540*/  VIADD R29, R23, 0xc00 ;  /* 0x00000c00171d7836 */ /* 0x000fc60000000000 */
[----:B------:R-:W5:Y:S04]  /*1550*/  LDG.E.CONSTANT R14, desc[UR6][R2.64+0x1000] ;  /* 0x00100006020e7981 */ /* 0x000f68000c1e9900 */
[----:B------:R-:W5:Y:S01]  /*1560*/  LDG.E.CONSTANT R13, desc[UR6][R2.64+0x1400] ;  /* 0x00140006020d7981 */ /* 0x000f62000c1e9900 */
[----:B0-----:R-:W-:-:S03]  /*1570*/  IMAD.WIDE.U32 R24, R23, 0x4, R4 ;  /* 0x0000000417187825 */ /* 0x001fc600078e0004 */
[----:B------:R-:W5:Y:S04]  /*1580*/  LDG.E.CONSTANT R19, desc[UR6][R2.64+0x1c00] ;  /* 0x001c000602137981 */ /* 0x000f68000c1e9900 */
[----:B------:R-:W2:Y:S01]  /*1590*/  LDG.E.CONSTANT R10, desc[UR6][R24.64] ;  /* 0x00000006180a7981 */ /* 0x000ea2000c1e9900 */
[----:B------:R-:W-:-:S03]  /*15a0*/  IMAD.WIDE.U32 R26, R27, 0x4, R4 ;  /* 0x000000041b1a7825 */ /* 0x000fc600078e0004 */
[----:B------:R-:W5:Y:S01]  /*15b0*/  LDG.E.CONSTANT R20, desc[UR6][R2.64+0x2400] ;  /* 0x0024000602147981 */ /* 0x000f62000c1e9900 */
[----:B------:R-:W-:-:S03]  /*15c0*/  IMAD.WIDE.U32 R6, R7, 0x4, R4 ;  /* 0x0000000407067825 */ /* 0x000fc600078e0004 */
[----:B------:R-:W4:Y:S01]  /*15d0*/  LDG.E.CONSTANT R16, desc[UR6][R26.64] ;  /* 0x000000061a107981 */ /* 0x000f22000c1e9900 */
[----:B------:R-:W-:-:S03]  /*15e0*/  IMAD.WIDE.U32 R4, R29, 0x4, R4 ;  /* 0x000000041d047825 */ /* 0x000fc600078e0004 */
[----:B------:R-:W5:Y:S04]  /*15f0*/  LDG.E.CONSTANT R6, desc[UR6][R6.64] ;  /* 0x0000000606067981 */ /* 0x000f68000c1e9900 */
[----:B------:R-:W5:Y:S04]  /*1600*/  LDG.E.CONSTANT R25, desc[UR6][R2.64+0x2000] ;  /* 0x0020000602197981 */ /* 0x000f68000c1e9900 */
[----:B------:R0:W5:Y:S04]  /*1610*/  LDG.E.CONSTANT R5, desc[UR6][R4.64] ;  /* 0x0000000604057981 */ /* 0x000168000c1e9900 */
[----:B------:R-:W5:Y:S04]  /*1620*/  LDG.E.CONSTANT R24, desc[UR6][R2.64+0x2c00] ;  /* 0x002c000602187981 */ /* 0x000f68000c1e9900 */
[----:B------:R-:W5:Y:S04]  /*1630*/  LDG.E.CONSTANT R27, desc[UR6][R2.64+0x3000] ;  /* 0x00300006021b7981 */ /* 0x000f68000c1e9900 */
[----:B------:R1:W5:Y:S01]  /*1640*/  LDG.E.CONSTANT R22, desc[UR6][R2.64+0x3400] ;  /* 0x0034000602167981 */ /* 0x000362000c1e9900 */
[----:B------:R-:W-:-:S05]  /*1650*/  VIADD R8, R8, 0x1000 ;  /* 0x0000100008087836 */ /* 0x000fca0000000000 */
[----:B------:R-:W-:Y:S02]  /*1660*/  ISETP.GE.AND P1, PT, R8, R11, PT ;  /* 0x0000000b0800720c */ /* 0x000fe40003f26270 */
[----:B0-----:R-:W-:Y:S01]  /*1670*/  IADD3 R4, P2, PT, R2, 0x4000, RZ ;  /* 0x0000400002047810 */ /* 0x001fe20007f5e0ff */
[----:B------:R-:W-:-:S04]  /*1680*/  VIADD R23, R23, 0x1000 ;  /* 0x0000100017177836 */ /* 0x000fc80000000000 */
[----:B-1----:R-:W-:Y:S02]  /*1690*/  IMAD.X R3, RZ, RZ, R3, P2 ;  /* 0x000000ffff037224 */ /* 0x002fe400010e0603 */
[----:B------:R-:W-:Y:S01]  /*16a0*/  IMAD.MOV.U32 R2, RZ, RZ, R4 ;  /* 0x000000ffff027224 */ /* 0x000fe200078e0004 */
[----:B--2---:R-:W-:-:S04]  /*16b0*/  IADD3 R10, PT, PT, R12, R10, R21 ;  /* 0x0000000a0c0a7210 */ /* 0x004fc80007ffe015 */
[----:B---3--:R-:W-:-:S04]  /*16c0*/  IADD3 R10, PT, PT, R17, R18, R10 ;  /* 0x00000012110a7210 */ /* 0x008fc80007ffe00a */
[----:B----4-:R-:W-:-:S04]  /*16d0*/  IADD3 R10, PT, PT, R15, R16, R10 ;  /* 0x000000100f0a7210 */ /* 0x010fc80007ffe00a */
[----:B-----5:R-:W-:-:S04]  /*16e0*/  IADD3 R10, PT, PT, R13, R14, R10 ;  /* 0x0000000e0d0a7210 */ /* 0x020fc80007ffe00a */
[----:B------:R-:W-:-:S04]  /*16f0*/  IADD3 R6, PT, PT, R19, R6, R10 ;  /* 0x0000000613067210 */ /* 0x000fc80007ffe00a */
[----:B------:R-:W-:-:S04]  /*1700*/  IADD3 R6, PT, PT, R20, R25, R6 ;  /* 0x0000001914067210 */ /* 0x000fc80007ffe006 */
[----:B------:R-:W-:-:S04]  /*1710*/  IADD3 R5, PT, PT, R24, R5, R6 ;  /* 0x0000000518057210 */ /* 0x000fc80007ffe006 */
[----:B------:R-:W-:Y:S01]  /*1720*/  IADD3 R21, PT, PT, R22, R27, R5 ;  /* 0x0000001b16157210 */ /* 0x000fe20007ffe005 */
[----:B------:R-:W-:Y:S06]  /*1730*/  @!P1 BRA `(.L_x_27) ;  /* 0xfffffffc00649947 */ /* 0x000fec000383ffff */
.L_x_26:
[----:B------:R-:W-:Y:S05]  /*1740*/  BSYNC.RECONVERGENT B2 ;  /* 0x0000000000027941 */ /* 0x000fea0003800200 */
.L_x_25:
[----:B------:R-:W-:Y:S01]  /*1750*/  IMAD.IADD R4, R9, 0x1, -R8 ;  /* 0x0000000109047824 */ /* 0x000fe200078e0a08 */
[----:B------:R-:W-:Y:S04]  /*1760*/  BSSY.RECONVERGENT B2, `(.L_x_28) ;  /* 0x000001a000027945 */ /* 0x000fe80003800200 */
[----:B------:R-:W-:-:S13]  /*1770*/  ISETP.GT.AND P1, PT, R4, 0x400, PT ;  /* 0x000004000400780c */ /* 0x000fda0003f24270 */
[----:B------:R-:W-:Y:S05]  /*1780*/  @!P1 BRA `(.L_x_29) ;  /* 0x00000000005c9947 */ /* 0x000fea0003800000 */
[----:B------:R-:W0:Y:S01]  /*1790*/  LDC.64 R6, c[0x0][0x380] ;  /* 0x0000e000ff067b82 */ /* 0x000e220000000a00 */
[C---:B------:R-:W-:Y:S01]  /*17a0*/  VIADD R11, R23.reuse, 0x400 ;  /* 0x00000400170b7836 */ /* 0x040fe20000000000 */
[----:B------:R-:W2:Y:S04]  /*17b0*/  LDG.E.CONSTANT R10, desc[UR6][R2.64+-0x400] ;  /* 0xfffc0006020a7981 */ /* 0x000ea8000c1e9900 */
[----:B------:R-:W3:Y:S04]  /*17c0*/  LDG.E.CONSTANT R12, desc[UR6][R2.64+0x400] ;  /* 0x00040006020c7981 */ /* 0x000ee8000c1e9900 */
[----:B------:R-:W4:Y:S04]  /*17d0*/  LDG.E.CONSTANT R13, desc[UR6][R2.64+0xc00] ;  /* 0x000c0006020d7981 */ /* 0x000f28000c1e9900 */
[----:B------:R-:W5:Y:S04]  /*17e0*/  LDG.E.CONSTANT R15, desc[UR6][R2.64+0x1000] ;  /* 0x00100006020f7981 */ /* 0x000f68000c1e9900 */
[----:B------:R1:W5:Y:S01]  /*17f0*/  LDG.E.CONSTANT R14, desc[UR6][R2.64+0x1400] ;  /* 0x00140006020e7981 */ /* 0x000362000c1e9900 */
[----:B0-----:R-:W-:-:S04]  /*1800*/  IMAD.WIDE.U32 R4, R23, 0x4, R6 ;  /* 0x0000000417047825 */ /* 0x001fc800078e0006 */
[----:B------:R-:W-:Y:S02]  /*1810*/  IMAD.WIDE.U32 R6, R11, 0x4, R6 ;  /* 0x000000040b067825 */ /* 0x000fe400078e0006 */
[----:B------:R-:W2:Y:S04]  /*1820*/  LDG.E.CONSTANT R4, desc[UR6][R4.64] ;  /* 0x0000000604047981 */ /* 0x000ea8000c1e9900 */
[----:B------:R-:W3:Y:S04]  /*1830*/  LDG.E.CONSTANT R11, desc[UR6][R2.64] ;  /* 0x00000006020b7981 */ /* 0x000ee8000c1e9900 */
[----:B------:R-:W4:Y:S01]  /*1840*/  LDG.E.CONSTANT R7, desc[UR6][R6.64] ;  /* 0x0000000606077981 */ /* 0x000f22000c1e9900 */
[----:B------:R-:W-:Y:S01]  /*1850*/  PLOP3.LUT P0, PT, PT, PT, PT, 0x8, 0x80 ;  /* 0x000000000080781c */ /* 0x000fe20003f0e170 */
[----:B------:R-:W-:-:S02]  /*1860*/  VIADD R8, R8, 0x800 ;  /* 0x0000080008087836 */ /* 0x000fc40000000000 */
[----:B------:R-:W-:Y:S01]  /*1870*/  VIADD R23, R23, 0x800 ;  /* 0x0000080017177836 */ /* 0x000fe20000000000 */
[----:B--2---:R-:W-:Y:S02]  /*1880*/  IADD3 R10, PT, PT, R10, R4, R21 ;  /* 0x000000040a0a7210 */ /* 0x004fe40007ffe015 */
[----:B------:R-:W-:Y:S02]  /*1890*/  IADD3 R4, P1, PT, R2, 0x2000, RZ ;  /* 0x0000200002047810 */ /* 0x000fe40007f3e0ff */
[----:B---3--:R-:W-:-:S03]  /*18a0*/  IADD3 R10, PT, PT, R12, R11, R10 ;  /* 0x0000000b0c0a7210 */ /* 0x008fc60007ffe00a */
[----:B------:R-:W-:Y:S01]  /*18b0*/  IMAD.X R5, RZ, RZ, R3, P1 ;  /* 0x000000ffff057224 */ /* 0x000fe200008e0603 */
[----:B----4-:R-:W-:Y:S01]  /*18c0*/  IADD3 R10, PT, PT, R13, R7, R10 ;  /* 0x000000070d0a7210 */ /* 0x010fe20007ffe00a */
[----:B-1----:R-:W-:Y:S02]  /*18d0*/  IMAD.MOV.U32 R2, RZ, RZ, R4 ;  /* 0x000000ffff027224 */ /* 0x002fe400078e0004 */
[----:B------:R-:W-:Y:S01]  /*18e0*/  IMAD.MOV.U32 R3, RZ, RZ, R5 ;  /* 0x000000ffff037224 */ /* 0x000fe200078e0005 */
[----:B-----5:R-:W-:-:S07]  /*18f0*/  IADD3 R21, PT, PT, R14, R15, R10 ;  /* 0x0000000f0e157210 */ /* 0x020fce0007ffe00a */
.L_x_29:
[----:B------:R-:W-:Y:S05]  /*1900*/  BSYNC.RECONVERGENT B2 ;  /* 0x0000000000027941 */ /* 0x000fea0003800200 */
.L_x_28:
[----:B------:R-:W-:-:S13]  /*1910*/  ISETP.LT.OR P0, PT, R8, R9, P0 ;  /* 0x000000090800720c */ /* 0x000fda0000701670 */
[----:B------:R-:W-:Y:S05]  /*1920*/  @!P0 BRA `(.L_x_21) ;  /* 0x0000000000208947 */ /* 0x000fea0003800000 */
[----:B------:R-:W0:Y:S01]  /*1930*/  LDC.64 R4, c[0x0][0x380] ;  /* 0x0000e000ff047b82 */ /* 0x000e220000000a00 */
[----:B------:R-:W2:Y:S04]  /*1940*/  LDG.E.CONSTANT R6, desc[UR6][R2.64+-0x400] ;  /* 0xfffc000602067981 */ /* 0x000ea8000c1e9900 */
[----:B------:R-:W3:Y:S04]  /*1950*/  LDG.E.CONSTANT R7, desc[UR6][R2.64] ;  /* 0x0000000602077981 */ /* 0x000ee8000c1e9900 */
[----:B------:R-:W3:Y:S01]  /*1960*/  LDG.E.CONSTANT R8, desc[UR6][R2.64+0x400] ;  /* 0x0004000602087981 */ /* 0x000ee2000c1e9900 */
[----:B0-----:R-:W-:-:S06]  /*1970*/  IMAD.WIDE.U32 R4, R23, 0x4, R4 ;  /* 0x0000000417047825 */ /* 0x001fcc00078e0004 */
[----:B------:R-:W2:Y:S02]  /*1980*/  LDG.E.CONSTANT R4, desc[UR6][R4.64] ;  /* 0x0000000604047981 */ /* 0x000ea4000c1e9900 */
[----:B--2---:R-:W-:-:S04]  /*1990*/  IADD3 R6, PT, PT, R6, R4, R21 ;  /* 0x0000000406067210 */ /* 0x004fc80007ffe015 */
[----:B---3--:R-:W-:-:S07]  /*19a0*/  IADD3 R21, PT, PT, R8, R7, R6 ;  /* 0x0000000708157210 */ /* 0x008fce0007ffe006 */
.L_x_21:
[----:B------:R-:W-:Y:S05]  /*19b0*/  BSYNC.RECONVERGENT B1 ;  /* 0x0000000000017941 */ /* 0x000fea0003800200 */
.L_x_19:
[----:B------:R-:W0:Y:S01]  /*19c0*/  S2R R8, SR_LANEID ;  /* 0x0000000000087919 */ /* 0x000e220000000000 */
[----:B------:R-:W1:Y:S01]  /*19d0*/  SHFL.DOWN PT, R2, R21, 0x1, 0x1f ;  /* 0x08201f0015027f89 */ /* 0x000e6200000e0000 */
[C---:B0-----:R-:W-:Y:S02]  /*19e0*/  ISETP.GT.AND P0, PT, R8.reuse, 0x1e, PT ;  /* 0x0000001e0800780c */ /* 0x041fe40003f04270 */
[----:B------:R-:W-:Y:S02]  /*19f0*/  ISETP.NE.AND P1, PT, R8, RZ, PT ;  /* 0x000000ff0800720c */ /* 0x000fe40003f25270 */
[----:B-1----:R-:W-:Y:S02]  /*1a00*/  SEL R2, R2, RZ, !P0 ;  /* 0x000000ff02027207 */ /* 0x002fe40004000000 */
[----:B------:R-:W-:-:S03]  /*1a10*/  ISETP.GT.AND P0, PT, R8, 0x1d, PT ;  /* 0x0000001d0800780c */ /* 0x000fc60003f04270 */
[----:B------:R-:W-:-:S05]  /*1a20*/  IMAD.IADD R2, R2, 0x1, R21 ;  /* 0x0000000102027824 */ /* 0x000fca00078e0215 */
[----:B------:R-:W0:Y:S01]  /*1a30*/  SHFL.DOWN PT, R3, R2, 0x2, 0x1f ;  /* 0x08401f0002037f89 */ /* 0x000e2200000e0000 */
[----:B------:R-:W-:Y:S01]  /*1a40*/  @!P1 MOV R6, 0x400 ;  /* 0x0000040000069802 */ /* 0x000fe20000000f00 */
[----:B------:R-:W1:Y:S01]  /*1a50*/  @!P1 S2R R7, SR_CgaCtaId ;  /* 0x0000000000079919 */ /* 0x000e620000008800 */
[----:B0-----:R-:W-:Y:S02]  /*1a60*/  SEL R3, R3, RZ, !P0 ;  /* 0x000000ff03037207 */ /* 0x001fe40004000000 */
[----:B------:R-:W-:-:S03]  /*1a70*/  ISETP.GT.AND P0, PT, R8, 0x1b, PT ;  /* 0x0000001b0800780c */ /* 0x000fc60003f04270 */
[----:B------:R-:W-:-:S05]  /*1a80*/  IMAD.IADD R3, R2, 0x1, R3 ;  /* 0x0000000102037824 */ /* 0x000fca00078e0203 */
[----:B------:R-:W0:Y:S01]  /*1a90*/  SHFL.DOWN PT, R4, R3, 0x4, 0x1f ;  /* 0x08801f0003047f89 */ /* 0x000e2200000e0000 */
[----:B-1----:R-:W-:Y:S02]  /*1aa0*/  @!P1 LEA R6, R7, R6, 0x18 ;  /* 0x0000000607069211 */ /* 0x002fe400078ec0ff */
[----:B0-----:R-:W-:Y:S02]  /*1ab0*/  SEL R4, R4, RZ, !P0 ;  /* 0x000000ff04047207 */ /* 0x001fe40004000000 */
[----:B------:R-:W-:-:S03]  /*1ac0*/  ISETP.GT.AND P0, PT, R8, 0x17, PT ;  /* 0x000000170800780c */ /* 0x000fc60003f04270 */
[----:B------:R-:W-:Y:S01]  /*1ad0*/  IMAD.IADD R4, R3, 0x1, R4 ;  /* 0x0000000103047824 */ /* 0x000fe200078e0204 */
[----:B------:R-:W-:-:S04]  /*1ae0*/  @!P1 SHF.R.U32.HI R3, RZ, 0x3, R0 ;  /* 0x00000003ff039819 */ /* 0x000fc80000011600 */
        /* <DEDUP_REMOVED lines=13> */
[----:B------:R-:W0:Y:S01]  /*1bc0*/  S2UR UR5, SR_CgaCtaId ;  /* 0x00000000000579c3 */ /* 0x000e220000008800 */
[----:B------:R-:W-:Y:S02]  /*1bd0*/  UMOV UR4, 0x400 ;  /* 0x0000040000047882 */ /* 0x000fe40000000000 */
[----:B0-----:R-:W-:-:S09]  /*1be0*/  ULEA UR4, UR5, UR4, 0x18 ;  /* 0x0000000405047291 */ /* 0x001fd2000f8ec0ff */
[----:B------:R-:W-:Y:S04]  /*1bf0*/  LDS R0, [UR4+0xc] ;  /* 0x00000c04ff007984 */ /* 0x000fe80008000800 */
[----:B---3--:R-:W0:Y:S04]  /*1c00*/  LDS.128 R4, [UR4+0x10] ;  /* 0x00001004ff047984 */ /* 0x008e280008000c00 */
[----:B------:R-:W1:Y:S01]  /*1c10*/  LDS.64 R8, [UR4+0x20] ;  /* 0x00002004ff087984 */ /* 0x000e620008000a00 */
[----:B0-----:R-:W-:-:S04]  /*1c20*/  IADD3 R0, PT, PT, R4, R0, R3 ;  /* 0x0000000004007210 */ /* 0x001fc80007ffe003 */
[----:B------:R-:W-:-:S04]  /*1c30*/  IADD3 R0, PT, PT, R6, R0, R5 ;  /* 0x0000000006007210 */ /* 0x000fc80007ffe005 */
[----:B-1----:R-:W-:-:S05]  /*1c40*/  IADD3 R0, PT, PT, R8, R0, R7 ;  /* 0x0000000008007210 */ /* 0x002fca0007ffe007 */
[----:B------:R-:W-:Y:S01]  /*1c50*/  IMAD.IADD R3, R0, 0x1, R9 ;  /* 0x0000000100037824 */ /* 0x000fe200078e0209 */
[----:B------:R-:W-:Y:S06]  /*1c60*/  BRA `(.L_x_17) ;  /* 0x0000001c00307947 */ /* 0x000fec0003800000 */
.L_x_2:
        /* <DEDUP_REMOVED lines=12> */
.L_x_32:
[----:B------:R-:W-:Y:S05]  /*1d30*/  BSYNC.RECONVERGENT B1 ;  /* 0x0000000000017941 */ /* 0x000fea0003800200 */
.L_x_31:
        /* <DEDUP_REMOVED lines=16> */
.L_x_37:
        /* <DEDUP_REMOVED lines=9> */
.L_x_36:
[----:B------:R-:W-:Y:S05]  /*1ed0*/  BSYNC.RECONVERGENT B2 ;  /* 0x0000000000027941 */ /* 0x000fea0003800200 */
.L_x_35:
        /* <DEDUP_REMOVED lines=8> */
.L_x_40:
        /* <DEDUP_REMOVED lines=35> */
.L_x_39:
[----:B------:R-:W-:Y:S05]  /*2190*/  BSYNC.RECONVERGENT B2 ;  /* 0x0000000000027941 */ /* 0x000fea0003800200 */
.L_x_38:
        /* <DEDUP_REMOVED lines=22> */
.L_x_42:
[----:B------:R-:W-:Y:S05]  /*2300*/  BSYNC.RECONVERGENT B2 ;  /* 0x0000000000027941 */ /* 0x000fea0003800200 */
.L_x_41:
        /* <DEDUP_REMOVED lines=10> */
.L_x_34:
[----:B------:R-:W-:Y:S05]  /*23b0*/  BSYNC.RECONVERGENT B1 ;  /* 0x0000000000017941 */ /* 0x000fea0003800200 */
.L_x_33:
        /* <DEDUP_REMOVED lines=38> */
[----:B------:R-:W0:Y:S04]  /*2620*/  LDS.128 R4, [UR4+0x10] ;  /* 0x00001004ff047984 */ /* 0x000e280008000c00 */
[----:B------:R-:W1:Y:S01]  /*2630*/  LDS.64 R8, [UR4+0x20] ;  /* 0x00002004ff087984 */ /* 0x000e620008000a00 */
[----:B0-----:R-:W-:-:S04]  /*2640*/  IADD3 R0, PT, PT, R4, R0, R3 ;  /* 0x0000000004007210 */ /* 0x001fc80007ffe003 */
[----:B------:R-:W-:-:S04]  /*2650*/  IADD3 R0, PT, PT, R6, R0, R5 ;  /* 0x0000000006007210 */ /* 0x000fc80007ffe005 */
[----:B-1----:R-:W-:-:S05]  /*2660*/  IADD3 R0, PT, PT, R8, R0, R7 ;  /* 0x0000000008007210 */ /* 0x002fca0007ffe007 */
[----:B--2---:R-:W-:Y:S01]  /*2670*/  IMAD.IADD R3, R0, 0x1, R9 ;  /* 0x0000000100037824 */ /* 0x004fe200078e0209 */
[----:B------:R-:W-:Y:S06]  /*2680*/  BRA `(.L_x_17) ;  /* 0x0000001000a87947 */ /* 0x000fec0003800000 */
.L_x_43:
        /* <DEDUP_REMOVED lines=16> */
[----:B------:R-:W1:Y:S02]  /*2790*/  SHFL.DOWN PT, R2, R3, 0x2, R7 ;  /* 0x0840000003027989 */ /* 0x000e6400000e0007 */
[----:B-1----:R-:W-:Y:S02]  /*27a0*/  SEL R2, R2, RZ, !P0 ;  /* 0x000000ff02027207 */ /* 0x002fe40004000000 */
[----:B------:R-:W-:-:S03]  /*27b0*/  ISETP.GT.AND P0, PT, R8, R7, PT ;  /* 0x000000070800720c */ /* 0x000fc60003f04270 */
[----:B------:R-:W-:Y:S01]  /*27c0*/  IMAD.IADD R2, R3, 0x1, R2 ;  /* 0x0000000103027824 */ /* 0x000fe200078e0202 */
[----:B------:R-:W-:-:S04]  /*27d0*/  @!P1 SHF.R.U32.HI R3, RZ, 0x3, R9 ;  /* 0x00000003ff039819 */ /* 0x000fc80000011609 */
[----:B------:R-:W1:Y:S02]  /*27e0*/  SHFL.DOWN PT, R4, R2, 0x4, R7 ;  /* 0x0880000002047989 */ /* 0x000e6400000e0007 */
[----:B-1----:R-:W-:Y:S01]  /*27f0*/  SEL R5, R4, RZ, !P0 ;  /* 0x000000ff04057207 */ /* 0x002fe20004000000 */
[C---:B------:R-:W-:Y:S02]  /*2800*/  VIADD R4, R6.reuse, 0x8 ;  /* 0x0000000806047836 */ /* 0x040fe40000000000 */
[----:B------:R-:W-:Y:S02]  /*2810*/  VIADD R6, R6, 0x10 ;  /* 0x0000001006067836 */ /* 0x000fe40000000000 */
[----:B------:R-:W-:Y:S01]  /*2820*/  IMAD.IADD R5, R2, 0x1, R5 ;  /* 0x0000000102057824 */ /* 0x000fe200078e0205 */
[----:B------:R-:W-:Y:S02]  /*2830*/  ISETP.GT.AND P0, PT, R4, R7, PT ;  /* 0x000000070400720c */ /* 0x000fe40003f04270 */
[----:B------:R-:W-:-:S02]  /*2840*/  @!P1 MOV R4, 0x400 ;  /* 0x0000040000049802 */ /* 0x000fc40000000f00 */
[----:B------:R-:W1:Y:S02]  /*2850*/  SHFL.DOWN PT, R0, R5, 0x8, R7 ;  /* 0x0900000005007989 */ /* 0x000e6400000e0007 */
[----:B0-----:R-:W-:Y:S02]  /*2860*/  @!P1 LEA R11, R11, R4, 0x18 ;  /* 0x000000040b0b9211 */ /* 0x001fe400078ec0ff */
[----:B------:R-:W-:-:S05]  /*2870*/  @!P1 LOP3.LUT R4, R3, 0x7c, RZ, 0xc0, !PT ;  /* 0x0000007c03049812 */ /* 0x000fca00078ec0ff */
[----:B------:R-:W-:Y:S01]  /*2880*/  @!P1 IMAD.IADD R4, R4, 0x1, R11 ;  /* 0x0000000104049824 */ /* 0x000fe200078e020b */
[----:B-1----:R-:W-:Y:S02]  /*2890*/  SEL R0, R0, RZ, !P0 ;  /* 0x000000ff00007207 */ /* 0x002fe40004000000 */
        /* <DEDUP_REMOVED lines=15> */
[----:B-1----:R-:W0:Y:S04]  /*2990*/  LDS.128 R4, [UR4+0x10] ;  /* 0x00001004ff047984 */ /* 0x002e280008000c00 */
        /* <DEDUP_REMOVED lines=18> */
.L_x_30:
[----:B------:R-:W0:Y:S01]  /*2ac0*/  S2R R0, SR_TID.X ;  /* 0x0000000000007919 */ /* 0x000e220000002100 */
[----:B------:R-:W0:Y:S02]  /*2ad0*/  LDC.64 R2, c[0x0][0x380] ;  /* 0x0000e000ff027b82 */ /* 0x000e240000000a00 */
[----:B0-----:R-:W-:-:S05]  /*2ae0*/  IMAD.WIDE.U32 R2, R0, 0x4, R2 ;  /* 0x0000000400027825 */ /* 0x001fca00078e0002 */
[----:B------:R-:W2:Y:S04]  /*2af0*/  LDG.E.CONSTANT R19, desc[UR6][R2.64] ;  /* 0x0000000602137981 */ /* 0x000ea8000c1e9900 */
[----:B------:R-:W2:Y:S04]  /*2b00*/  LDG.E.CONSTANT R4, desc[UR6][R2.64+0x400] ;  /* 0x0004000602047981 */ /* 0x000ea8000c1e9900 */
[----:B------:R-:W2:Y:S04]  /*2b10*/  LDG.E.CONSTANT R5, desc[UR6][R2.64+0x800] ;  /* 0x0008000602057981 */ /* 0x000ea8000c1e9900 */
[----:B------:R-:W3:Y:S04]  /*2b20*/  LDG.E.CONSTANT R6, desc[UR6][R2.64+0xc00] ;  /* 0x000c000602067981 */ /* 0x000ee8000c1e9900 */
[----:B------:R-:W3:Y:S04]  /*2b30*/  LDG.E.CONSTANT R7, desc[UR6][R2.64+0x1000] ;  /* 0x0010000602077981 */ /* 0x000ee8000c1e9900 */
[----:B------:R-:W4:Y:S04]  /*2b40*/  LDG.E.CONSTANT R8, desc[UR6][R2.64+0x1400] ;  /* 0x0014000602087981 */ /* 0x000f28000c1e9900 */
[----:B------:R-:W4:Y:S04]  /*2b50*/  LDG.E.CONSTANT R9, desc[UR6][R2.64+0x1800] ;  /* 0x0018000602097981 */ /* 0x000f28000c1e9900 */
[----:B------:R-:W5:Y:S04]  /*2b60*/  LDG.E.CONSTANT R10, desc[UR6][R2.64+0x1c00] ;  /* 0x001c0006020a7981 */ /* 0x000f68000c1e9900 */
[----:B------:R-:W5:Y:S04]  /*2b70*/  LDG.E.CONSTANT R11, desc[UR6][R2.64+0x2000] ;  /* 0x00200006020b7981 */ /* 0x000f68000c1e9900 */
[----:B------:R-:W5:Y:S04]  /*2b80*/  LDG.E.CONSTANT R12, desc[UR6][R2.64+0x2400] ;  /* 0x00240006020c7981 */ /* 0x000f68000c1e9900 */
[----:B------:R-:W5:Y:S04]  /*2b90*/  LDG.E.CONSTANT R13, desc[UR6][R2.64+0x2800] ;  /* 0x00280006020d7981 */ /* 0x000f68000c1e9900 */
[----:B------:R-:W5:Y:S04]  /*2ba0*/  LDG.E.CONSTANT R14, desc[UR6][R2.64+0x2c00] ;  /* 0x002c0006020e7981 */ /* 0x000f68000c1e9900 */
[----:B------:R-:W5:Y:S04]  /*2bb0*/  LDG.E.CONSTANT R15, desc[UR6][R2.64+0x3000] ;  /* 0x00300006020f7981 */ /* 0x000f68000c1e9900 */
[----:B------:R-:W5:Y:S04]  /*2bc0*/  LDG.E.CONSTANT R16, desc[UR6][R2.64+0x3400] ;  /* 0x0034000602107981 */ /* 0x000f68000c1e9900 */
[----:B------:R-:W5:Y:S04]  /*2bd0*/  LDG.E.CONSTANT R17, desc[UR6][R2.64+0x3800] ;  /* 0x0038000602117981 */ /* 0x000f68000c1e9900 */
[----:B------:R-:W5:Y:S01]  /*2be0*/  LDG.E.CONSTANT R18, desc[UR6][R2.64+0x3c00] ;  /* 0x003c000602127981 */ /* 0x000f62000c1e9900 */
[----:B------:R-:W-:-:S02]  /*2bf0*/  ISETP.GE.U32.AND P0, PT, R20, 0x2000, PT ;  /* 0x000020001400780c */ /* 0x000fc40003f06070 */
[----:B--2---:R-:W-:-:S04]  /*2c00*/  IADD3 R4, PT, PT, R5, R4, R19 ;  /* 0x0000000405047210 */ /* 0x004fc80007ffe013 */
[----:B---3--:R-:W-:-:S04]  /*2c10*/  IADD3 R4, PT, PT, R7, R6, R4 ;  /* 0x0000000607047210 */ /* 0x008fc80007ffe004 */
[----:B----4-:R-:W-:-:S04]  /*2c20*/  IADD3 R4, PT, PT, R9, R8, R4 ;  /* 0x0000000809047210 */ /* 0x010fc80007ffe004 */
[----:B-----5:R-:W-:Y:S01]  /*2c30*/  IADD3 R4, PT, PT, R11, R10, R4 ;  /* 0x0000000a0b047210 */ /* 0x020fe20007ffe004 */
[----:B------:R-:W-:-:S03]  /*2c40*/  IMAD.MOV.U32 R11, RZ, RZ, 0x1000 ;  /* 0x00001000ff0b7424 */ /* 0x000fc600078e00ff */
[----:B------:R-:W-:-:S04]  /*2c50*/  IADD3 R4, PT, PT, R13, R12, R4 ;  /* 0x0000000c0d047210 */ /* 0x000fc80007ffe004 */
[----:B------:R-:W-:-:S04]  /*2c60*/  IADD3 R4, PT, PT, R15, R14, R4 ;  /* 0x0000000e0f047210 */ /* 0x000fc80007ffe004 */
[----:B------:R-:W-:-:S05]  /*2c70*/  IADD3 R17, PT, PT, R17, R16, R4 ;  /* 0x0000001011117210 */ /* 0x000fca0007ffe004 */
[----:B------:R-:W-:Y:S01]  /*2c80*/  IMAD.IADD R8, R18, 0x1, R17 ;  /* 0x0000000112087824 */ /* 0x000fe200078e0211 */
[----:B------:R-:W-:Y:S06]  /*2c90*/  @!P0 BRA `(.L_x_44) ;  /* 0x00000000008c8947 */ /* 0x000fec0003800000 */
[----:B------:R-:W0:Y:S01]  /*2ca0*/  LDC R7, c[0x0][0x390] ;  /* 0x0000e400ff077b82 */ /* 0x000e220000000800 */
[----:B------:R-:W-:Y:S02]  /*2cb0*/  VIADD R6, R20, 0xfffff000 ;  /* 0xfffff00014067836 */ /* 0x000fe40000000000 */
[----:B------:R-:W-:-:S07]  /*2cc0*/  IMAD.MOV.U32 R11, RZ, RZ, 0x1000 ;  /* 0x00001000ff0b7424 */ /* 0x000fce00078e00ff */
.L_x_46:
[----:B------:R-:W-:-:S05]  /*2cd0*/  IMAD.WIDE R4, R11, 0x4, R2 ;  /* 0x000000040b047825 */ /* 0x000fca00078e0202 */
        /* <DEDUP_REMOVED lines=16> */
[----:B--2---:R-:W-:-:S04]  /*2de0*/  IADD3 R18, PT, PT, R18, R19, R8 ;  /* 0x0000001312127210 */ /* 0x004fc80007ffe008 */
[----:B---3--:R-:W-:Y:S01]  /*2df0*/  IADD3 R18, PT, PT, R21, R20, R18 ;  /* 0x0000001415127210 */ /* 0x008fe20007ffe012 */
[----:B0-----:R-:W-:-:S04]  /*2e00*/  IMAD.MOV.U32 R20, RZ, RZ, R7 ;  /* 0x000000ffff147224 */ /* 0x001fc800078e0007 */
[----:B------:R-:W-:Y:S01]  /*2e10*/  IMAD.IADD R8, R20, 0x1, -R11 ;  /* 0x0000000114087824 */ /* 0x000fe200078e0a0b */
[----:B----4-:R-:W-:-:S04]  /*2e20*/  IADD3 R18, PT, PT, R23, R22, R18 ;  /* 0x0000001617127210 */ /* 0x010fc80007ffe012 */
[----:B------:R-:W-:Y:S02]  /*2e30*/  ISETP.GE.AND P0, PT, R8, 0x1000, PT ;  /* 0x000010000800780c */ /* 0x000fe40003f06270 */
[----:B-----5:R-:W-:-:S04]  /*2e40*/  IADD3 R18, PT, PT, R25, R24, R18 ;  /* 0x0000001819127210 */ /* 0x020fc80007ffe012 */
[----:B------:R-:W-:-:S04]  /*2e50*/  IADD3 R14, PT, PT, R14, R17, R18 ;  /* 0x000000110e0e7210 */ /* 0x000fc80007ffe012 */
[----:B------:R-:W-:-:S04]  /*2e60*/  IADD3 R12, PT, PT, R15, R12, R14 ;  /* 0x0000000c0f0c7210 */ /* 0x000fc80007ffe00e */
[----:B------:R-:W-:-:S04]  /*2e70*/  IADD3 R10, PT, PT, R10, R13, R12 ;  /* 0x0000000d0a0a7210 */ /* 0x000fc80007ffe00c */
[----:B------:R-:W-:Y:S01]  /*2e80*/  IADD3 R8, PT, PT, R16, R9, R10 ;  /* 0x0000000910087210 */ /* 0x000fe20007ffe00a */
[----:B------:R-:W-:Y:S06]  /*2e90*/  @!P0 BRA `(.L_x_45) ;  /* 0x0000000400fc8947 */ /* 0x000fec0003800000 */
[----:B------:R-:W-:-:S05]  /*2ea0*/  VIADD R11, R11, 0x1000 ;  /* 0x000010000b0b7836 */ /* 0x000fca0000000000 */
[----:B------:R-:W-:-:S13]  /*2eb0*/  ISETP.GT.AND P0, PT, R11, R6, PT ;  /* 0x000000060b00720c */ /* 0x000fda0003f04270 */
[----:B------:R-:W-:Y:S05]  /*2ec0*/  @!P0 BRA `(.L_x_46) ;  /* 0xfffffffc00808947 */ /* 0x000fea000383ffff */
.L_x_44:
        /* <DEDUP_REMOVED lines=20> */
.L_x_50:
        /* <DEDUP_REMOVED lines=8> */
.L_x_49:
[----:B------:R-:W-:Y:S05]  /*3090*/  BSYNC.RECONVERGENT B2 ;  /* 0x0000000000027941 */ /* 0x000fea0003800200 */
.L_x_48:
        /* <DEDUP_REMOVED lines=16> */
.L_x_53:
        /* <DEDUP_REMOVED lines=20> */
[----:B------:R-:W5:Y:S04]  /*32e0*/  LDG.E.CONSTANT R22, desc[UR6][R2.64+0x2400] ;  /* 0x0024000602167981 */ /* 0x000f68000c1e9900 */
[----:B------:R0:W5:Y:S04]  /*32f0*/  LDG.E.CONSTANT R5, desc[UR6][R4.64] ;  /* 0x0000000604057981 */ /* 0x000168000c1e9900 */
        /* <DEDUP_REMOVED lines=17> */
.L_x_52:
[----:B------:R-:W-:Y:S05]  /*3410*/  BSYNC.RECONVERGENT B2 ;  /* 0x0000000000027941 */ /* 0x000fea0003800200 */
.L_x_51:
        /* <DEDUP_REMOVED lines=10> */
[----:B------:R-:W5:Y:S01]  /*34c0*/  LDG.E.CONSTANT R16, desc[UR6][R2.64+0x1400] ;  /* 0x0014000602107981 */ /* 0x000f62000c1e9900 */
[----:B0-----:R-:W-:-:S04]  /*34d0*/  IMAD.WIDE.U32 R4, R11, 0x4, R6 ;  /* 0x000000040b047825 */ /* 0x001fc800078e0006 */
[----:B------:R-:W-:Y:S02]  /*34e0*/  IMAD.WIDE.U32 R6, R13, 0x4, R6 ;  /* 0x000000040d067825 */ /* 0x000fe400078e0006 */
[----:B------:R0:W2:Y:S04]  /*34f0*/  LDG.E.CONSTANT R5, desc[UR6][R4.64] ;  /* 0x0000000604057981 */ /* 0x0000a8000c1e9900 */
[----:B------:R1:W3:Y:S04]  /*3500*/  LDG.E.CONSTANT R13, desc[UR6][R2.64] ;  /* 0x00000006020d7981 */ /* 0x0002e8000c1e9900 */
[----:B------:R-:W4:Y:S01]  /*3510*/  LDG.E.CONSTANT R7, desc[UR6][R6.64] ;  /* 0x0000000606077981 */ /* 0x000f22000c1e9900 */
[----:B0-----:R-:W-:Y:S01]  /*3520*/  IADD3 R4, P1, PT, R2, 0x2000, RZ ;  /* 0x0000200002047810 */ /* 0x001fe20007f3e0ff */
[----:B------:R-:W-:Y:S01]  /*3530*/  VIADD R10, R10, 0x800 ;  /* 0x000008000a0a7836 */ /* 0x000fe20000000000 */
[----:B------:R-:W-:Y:S01]  /*3540*/  PLOP3.LUT P0, PT, PT, PT, PT, 0x8, 0x80 ;  /* 0x000000000080781c */ /* 0x000fe20003f0e170 */
[----:B------:R-:W-:-:S02]  /*3550*/  VIADD R11, R11, 0x800 ;  /* 0x000008000b0b7836 */ /* 0x000fc40000000000 */
[----:B-1----:R-:W-:Y:S01]  /*3560*/  IMAD.MOV.U32 R2, RZ, RZ, R4 ;  /* 0x000000ffff027224 */ /* 0x002fe200078e0004 */
[----:B--2---:R-:W-:-:S04]  /*3570*/  IADD3 R12, PT, PT, R12, R5, R8 ;  /* 0x000000050c0c7210 */ /* 0x004fc80007ffe008 */
[----:B---3--:R-:W-:Y:S01]  /*3580*/  IADD3 R12, PT, PT, R14, R13, R12 ;  /* 0x0000000d0e0c7210 */ /* 0x008fe20007ffe00c */
[----:B------:R-:W-:-:S03]  /*3590*/  IMAD.X R5, RZ, RZ, R3, P1 ;  /* 0x000000ffff057224 */ /* 0x000fc600008e0603 */
[----:B----4-:R-:W-:Y:S01]  /*35a0*/  IADD3 R12, PT, PT, R15, R7, R12 ;  /* 0x000000070f0c7210 */ /* 0x010fe20007ffe00c */
[----:B------:R-:W-:-:S03]  /*35b0*/  IMAD.MOV.U32 R3, RZ, RZ, R5 ;  /* 0x000000ffff037224 */ /* 0x000fc600078e0005 */
[----:B-----5:R-:W-:-:S07]  /*35c0*/  IADD3 R8, PT, PT, R16, R17, R12 ;  /* 0x0000001110087210 */ /* 0x020fce0007ffe00c */
.L_x_55:
[----:B------:R-:W-:Y:S05]  /*35d0*/  BSYNC.RECONVERGENT B2 ;  /* 0x0000000000027941 */ /* 0x000fea0003800200 */
.L_x_54:
        /* <DEDUP_REMOVED lines=10> */
.L_x_47:
[----:B------:R-:W-:Y:S05]  /*3680*/  BSYNC.RECONVERGENT B1 ;  /* 0x0000000000017941 */ /* 0x000fea0003800200 */
.L_x_45:
[----:B------:R-:W0:Y:S01]  /*3690*/  S2R R9, SR_LANEID ;  /* 0x0000000000097919 */ /* 0x000e220000000000 */
[----:B------:R-:W1:Y:S01]  /*36a0*/  SHFL.DOWN PT, R2, R8, 0x1, 0x1f ;  /* 0x08201f0008027f89 */ /* 0x000e6200000e0000 */
[C---:B0-----:R-:W-:Y:S02]  /*36b0*/  ISETP.GT.AND P0, PT, R9.reuse, 0x1e, PT ;  /* 0x0000001e0900780c */ /* 0x041fe40003f04270 */
[C---:B------:R-:W-:Y:S02]  /*36c0*/  ISETP.NE.AND P1, PT, R9.reuse, RZ, PT ;  /* 0x000000ff0900720c */ /* 0x040fe40003f25270 */
        /* <DEDUP_REMOVED lines=37> */
[----:B0-----:R-:W-:-:S07]  /*3920*/  IMAD.IADD R3, R0, 0x1, R9 ;  /* 0x0000000100037824 */ /* 0x001fce00078e0209 */
.L_x_17:
[----:B------:R-:W-:Y:S05]  /*3930*/  BSYNC.RECONVERGENT B0 ;  /* 0x0000000000007941 */ /* 0x000fea0003800200 */
.L_x_1:
[----:B------:R-:W-:Y:S05]  /*3940*/  @P0 EXIT ;  /* 0x000000000000094d */ /* 0x000fea0003800000 */
[----:B-1----:R-:W1:Y:S01]  /*3950*/  LDC.64 R4, c[0x0][0x388] ;  /* 0x0000e200ff047b82 */ /* 0x002e620000000a00 */
[----:B------:R-:W0:Y:S02]  /*3960*/  LDCU UR4, c[0x0][0x398] ;  /* 0x00007300ff0477ac */ /* 0x000e240008000800 */
[----:B0-234-:R-:W-:-:S05]  /*3970*/  VIADD R3, R3, UR4 ;  /* 0x0000000403037c36 */ /* 0x01dfca0008000000 */
[----:B-1----:R-:W-:Y:S01]  /*3980*/  STG.E desc[UR6][R4.64], R3 ;  /* 0x0000000304007986 */ /* 0x002fe2000c101906 */
[----:B------:R-:W-:Y:S05]  /*3990*/  EXIT ;  /* 0x000000000000794d */ /* 0x000fea0003800000 */
.L_x_56:
[----:B------:R-:W-:-:S00]  /*39a0*/  BRA `(.L_x_56) ;  /* 0xfffffffc00fc7947 */ /* 0x000fc0000383ffff */
[----:B------:R-:W-:-:S00]  /*39b0*/  NOP ;  /* 0x0000000000007918 */ /* 0x000fc00000000000 */
        /* <DEDUP_REMOVED lines=12> */
.L_x_5225:


//--------------------- .text._ZN3cub18CUB_300001_SM_10006detail6reduce18DeviceReduceKernelINS2_10policy_hubIiyN4cuda3std3__44plusIiEEE10Policy1000EN6thrust24THRUST_300001_SM_1000_NS17counting_iteratorIiNSD_11use_defaultESF_SF_EEyS9_i12MonteCarloPiEEvT0_PT3_T1_NS0_13GridEvenShareISL_EET2_T4_ --------------------------
	.section	.text._ZN3cub18CUB_300001_SM_10006detail6reduce18DeviceReduceKernelINS2_10policy_hubIiyN4cuda3std3__44plusIiEEE10Policy1000EN6thrust24THRUST_300001_SM_1000_NS17counting_iteratorIiNSD_11use_defaultESF_SF_EEyS9_i12MonteCarloPiEEvT0_PT3_T1_NS0_13GridEvenShareISL_EET2_T4_,"ax",@progbits
	.align	128
        .global         _ZN3cub18CUB_300001_SM_10006detail6reduce18DeviceReduceKernelINS2_10policy_hubIiyN4cuda3std3__44plusIiEEE10Policy1000EN6thrust24THRUST_300001_SM_1000_NS17counting_iteratorIiNSD_11use_defaultESF_SF_EEyS9_i12MonteCarloPiEEvT0_PT3_T1_NS0_13GridEvenShareISL_EET2_T4_
        .type           _ZN3cub18CUB_300001_SM_10006detail6reduce18DeviceReduceKernelINS2_10policy_hubIiyN4cuda3std3__44plusIiEEE10Policy1000EN6thrust24THRUST_300001_SM_1000_NS17counting_iteratorIiNSD_11use_defaultESF_SF_EEyS9_i12MonteCarloPiEEvT0_PT3_T1_NS0_13GridEvenShareISL_EET2_T4_,@function
        .size           _ZN3cub18CUB_300001_SM_10006detail6reduce18DeviceReduceKernelINS2_10policy_hubIiyN4cuda3std3__44plusIiEEE10Policy1000EN6thrust24THRUST_300001_SM_1000_NS17counting_iteratorIiNSD_11use_defaultESF_SF_EEyS9_i12MonteCarloPiEEvT0_PT3_T1_NS0_13GridEvenShareISL_EET2_T4_,(.L_x_5221 - _ZN3cub18CUB_300001_SM_10006detail6reduce18DeviceReduceKernelINS2_10policy_hubIiyN4cuda3std3__44plusIiEEE10Policy1000EN6thrust24THRUST_300001_SM_1000_NS17counting_iteratorIiNSD_11use_defaultESF_SF_EEyS9_i12MonteCarloPiEEvT0_PT3_T1_NS0_13GridEvenShareISL_EET2_T4_)
        .other          _ZN3cub18CUB_300001_SM_10006detail6reduce18DeviceReduceKernelINS2_10policy_hubIiyN4cuda3std3__44plusIiEEE10Policy1000EN6thrust24THRUST_300001_SM_1000_NS17counting_iteratorIiNSD_11use_defaultESF_SF_EEyS9_i12MonteCarloPiEEvT0_PT3_T1_NS0_13GridEvenShareISL_EET2_T4_,@"STO_CUDA_ENTRY STV_DEFAULT"
_ZN3cub18CUB_300001_SM_10006detail6reduce18DeviceReduceKernelINS2_10policy_hubIiyN4cuda3std3__44plusIiEEE10Policy1000EN6thrust24THRUST_300001_SM_1000_NS17counting_iteratorIiNSD_11use_defaultESF_SF_EEyS9_i12MonteCarloPiEEvT0_PT3_T1_NS0_13GridEvenShareISL_EET2_T4_:
.text._ZN3cub18CUB_300001_SM_10006detail6reduce18DeviceReduceKernelINS2_10policy_hubIiyN4cuda3std3__44plusIiEEE10Policy1000EN6thrust24THRUST_300001_SM_1000_NS17counting_iteratorIiNSD_11use_defaultESF_SF_EEyS9_i12MonteCarloPiEEvT0_PT3_T1_NS0_13GridEvenShareISL_EET2_T4_:
[----:B------:R-:W-:Y:S08]  /*0000*/  LDC R1, c[0x0][0x37c] ;  /* 0x0000df00ff017b82 */ /* 0x000ff00000000800 */
[----:B------:R-:W0:Y:S01]  /*0010*/  S2UR UR6, SR_CTAID.X ;  /* 0x00000000000679c3 */ /* 0x000e220000002500 */
[----:B------:R-:W-:Y:S01]  /*0020*/  UMOV UR10, 0xff800000 ;  /* 0xff800000000a7882 */ /* 0x000fe20000000000 */
[----:B------:R-:W-:Y:S01]  /*0030*/  BSSY.RECONVERGENT B0, `(.L_x_57) ;  /* 0x0004f96000007945 */ /* 0x000fe20003800200 */
[----:B------:R-:W-:-:S05]  /*0040*/  IMAD.MOV.U32 R29, RZ, RZ, 0x41dfffff ;  /* 0x41dfffffff1d7424 */ /* 0x000fca00078e00ff */
[----:B------:R-:W1:Y:S01]  /*0050*/  LDC.64 R2, c[0x0][0x3b8] ;  /* 0x0000ee00ff027b82 */ /* 0x000e620000000a00 */
[----:B0-----:R-:W-:-:S06]  /*0060*/  USHF.L.U32 UR6, UR6, 0xc, URZ ;  /* 0x0000000c06067899 */ /* 0x001fcc00080006ff */
[----:B-1----:R-:W-:-:S04]  /*0070*/  IADD3 R0, P1, PT, R2, -UR6, RZ ;  /* 0x8000000602007c10 */ /* 0x002fc8000ff3e0ff */
[----:B------:R-:W-:Y:S02]  /*0080*/  ISETP.GT.U32.AND P0, PT, R0, 0xfff, PT ;  /* 0x00000fff0000780c */ /* 0x000fe40003f04070 */
[----:B------:R-:W-:-:S04]  /*0090*/  IADD3.X R0, PT, PT, R3, -0x1, RZ, P1, !PT ;  /* 0xffffffff03007810 */ /* 0x000fc80000ffe4ff */
[----:B------:R-:W-:-:S13]  /*00a0*/  ISETP.GT.U32.AND.EX P0, PT, R0, RZ, PT, P0 ;  /* 0x000000ff0000720c */ /* 0x000fda0003f04100 */
[----:B------:R-:W-:Y:S05]  /*00b0*/  @P0 BRA `(.L_x_58) ;  /* 0x0000004800780947 */ /* 0x000fea0003800000 */
[----:B------:R-:W0:Y:S01]  /*00c0*/  S2R R8, SR_TID.X ;  /* 0x0000000000087919 */ /* 0x000e220000002100 */
[----:B------:R-:W-:Y:S01]  /*00d0*/  VIADD R15, R2, -UR6 ;  /* 0x80000006020f7c36 */ /* 0x000fe20008000000 */
[----:B------:R-:W-:Y:S01]  /*00e0*/  BSSY.RECONVERGENT B1, `(.L_x_59) ;  /* 0x00001d2000017945 */ /* 0x000fe20003800200 */
[----:B------:R-:W-:-:S03]  /*00f0*/  HFMA2 R13, -RZ, RZ, 0, 0 ;  /* 0x00000000ff0d7431 */ /* 0x000fc600000001ff */
[----:B0-----:R-:W-:Y:S01]  /*0100*/  ISETP.GE.AND P0, PT, R8, R15, PT ;  /* 0x0000000f0800720c */ /* 0x001fe20003f06270 */
[----:B------:R-:W-:-:S12]  /*0110*/  IMAD.MOV.U32 R12, RZ, RZ, R8 ;  /* 0x000000ffff0c7224 */ /* 0x000fd800078e0008 */
[----:B------:R-:W-:Y:S05]  /*0120*/  @P0 BRA `(.L_x_60) ;  /* 0x0000001c00340947 */ /* 0x000fea0003800000 */
[----:B------:R-:W0:Y:S01]  /*0130*/  LDC R3, c[0x0][0x380] ;  /* 0x0000e000ff037b82 */ /* 0x000e220000000800 */
[----:B------:R-:W1:Y:S01]  /*0140*/  LDCU UR4, c[0x0][0x3e8] ;  /* 0x00007d00ff0477ac */ /* 0x000e620008000800 */
[----:B------:R-:W-:Y:S01]  /*0150*/  BSSY.RECONVERGENT B2, `(.L_x_61) ;  /* 0x0000043000027945 */ /* 0x000fe20003800200 */
[----:B------:R-:W-:Y:S01]  /*0160*/  MOV R16, 0x1 ;  /* 0x0000000100107802 */ /* 0x000fe20000000f00 */
[----:B------:R-:W-:Y:S01]  /*0170*/  IMAD.MOV.U32 R19, RZ, RZ, RZ ;  /* 0x000000ffff137224 */ /* 0x000fe200078e00ff */
[----:B0-----:R-:W-:-:S05]  /*0180*/  IADD3 R0, PT, PT, R3, UR6, R8 ;  /* 0x0000000603007c10 */ /* 0x001fca000fffe008 */
[----:B-1----:R-:W-:-:S04]  /*0190*/  IMAD R0, R0, UR4, RZ ;  /* 0x0000000400007c24 */ /* 0x002fc8000f8e02ff */
[----:B------:R-:W-:-:S05]  /*01a0*/  IMAD.SHL.U32 R0, R0, 0x2, RZ ;  /* 0x0000000200007824 */ /* 0x000fca00078e00ff */
[----:B------:R-:W-:-:S13]  /*01b0*/  ISETP.NE.AND P0, PT, R0, RZ, PT ;  /* 0x000000ff0000720c */ /* 0x000fda0003f05270 */
[----:B------:R-:W-:Y:S05]  /*01c0*/  @!P0 BRA `(.L_x_62) ;  /* 0x0000000000ec8947 */ /* 0x000fea0003800000 */
[----:B------:R-:W-:Y:S01]  /*01d0*/  HFMA2 R19, -RZ, RZ, 0, 0 ;  /* 0x00000000ff137431 */ /* 0x000fe200000001ff */
[--C-:B------:R-:W-:Y:S01]  /*01e0*/  SHF.R.S32.HI R17, RZ, 0x1f, R0.reuse ;  /* 0x0000001fff117819 */ /* 0x100fe20000011400 */
[----:B------:R-:W-:Y:S01]  /*01f0*/  IMAD.MOV.U32 R14, RZ, RZ, R0 ;  /* 0x000000ffff0e7224 */ /* 0x000fe200078e0000 */
[----:B------:R-:W-:Y:S01]  /*0200*/  MOV R12, 0xbc8f ;  /* 0x0000bc8f000c7802 */ /* 0x000fe20000000f00 */
[----:B------:R-:W-:Y:S02]  /*0210*/  IMAD.MOV.U32 R13, RZ, RZ, RZ ;  /* 0x000000ffff0d7224 */ /* 0x000fe400078e00ff */
[----:B------:R-:W-:-:S07]  /*0220*/  IMAD.MOV.U32 R16, RZ, RZ, 0x1 ;  /* 0x00000001ff107424 */ /* 0x000fce00078e00ff */
.L_x_65:
[-C--:B------:R-:W-:Y:S01]  /*0230*/  IMAD R0, R13, R12.reuse, RZ ;  /* 0x0000000c0d007224 */ /* 0x080fe200078e02ff */
[----:B------:R-:W-:Y:S01]  /*0240*/  BSSY.RECONVERGENT B3, `(.L_x_63) ;  /* 0x000002b000037945 */ /* 0x000fe20003800200 */
[----:B------:R-:W-:-:S04]  /*0250*/  IMAD.WIDE.U32 R2, R12, R12, RZ ;  /* 0x0000000c0c027225 */ /* 0x000fc800078e00ff */
[----:B------:R-:W-:Y:S01]  /*0260*/  IMAD R5, R12, R13, R0 ;  /* 0x0000000d0c057224 */ /* 0x000fe200078e0200 */
[----:B------:R-:W-:-:S03]  /*0270*/  LOP3.LUT R0, R14, 0x1, RZ, 0xc0, !PT ;  /* 0x000000010e007812 */ /* 0x000fc600078ec0ff */
[----:B------:R-:W-:-:S04]  /*0280*/  IMAD.IADD R3, R3, 0x1, R5 ;  /* 0x0000000103037824 */ /* 0x000fc800078e0205 */
[----:B------:R-:W-:-:S04]  /*0290*/  IMAD.WIDE.U32 R4, R3, 0x3, RZ ;  /* 0x0000000303047825 */ /* 0x000fc800078e00ff */
[----:B------:R-:W-:-:S04]  /*02a0*/  IMAD.WIDE.U32 R6, P0, R2, -0x7fffffff, R4 ;  /* 0x8000000102067825 */ /* 0x000fc80007800004 */
[----:B------:R-:W-:Y:S01]  /*02b0*/  IMAD.WIDE.U32 R4, R2, 0x3, RZ ;  /* 0x0000000302047825 */ /* 0x000fe200078e00ff */
[----:B------:R-:W-:-:S03]  /*02c0*/  MOV R10, R7 ;  /* 0x00000007000a7202 */ /* 0x000fc60000000f00 */
[----:B------:R-:W-:Y:S01]  /*02d0*/  IMAD.X R11, RZ, RZ, RZ, P0 ;  /* 0x000000ffff0b7224 */ /* 0x000fe200000e06ff */
[----:B------:R-:W-:Y:S02]  /*02e0*/  ISETP.NE.U32.AND P0, PT, R0, 0x1, PT ;  /* 0x000000010000780c */ /* 0x000fe40003f05070 */
[----:B------:R-:W-:Y:S02]  /*02f0*/  IADD3 RZ, P1, PT, R5, R6, RZ ;  /* 0x0000000605ff7210 */ /* 0x000fe40007f3e0ff */
[----:B------:R-:W-:-:S03]  /*0300*/  ISETP.NE.U32.AND.EX P0, PT, RZ, RZ, PT, P0 ;  /* 0x000000ffff00720c */ /* 0x000fc60003f05100 */
[----:B------:R-:W-:Y:S01]  /*0310*/  IMAD.WIDE.U32.X R4, R3, -0x7fffffff, R10, P1 ;  /* 0x8000000103047825 */ /* 0x000fe200008e040a */
[----:B------:R-:W-:-:S04]  /*0320*/  ISETP.GT.U32.AND P1, PT, R14, 0x1, PT ;  /* 0x000000010e00780c */ /* 0x000fc80003f24070 */
[--C-:B------:R-:W-:Y:S02]  /*0330*/  SHF.R.U64 R9, R4, 0x1e, R5.reuse ;  /* 0x0000001e04097819 */ /* 0x100fe40000001205 */
[----:B------:R-:W-:-:S03]  /*0340*/  SHF.R.U32.HI R4, RZ, 0x1e, R5 ;  /* 0x0000001eff047819 */ /* 0x000fc60000011605 */
[----:B------:R-:W-:-:S04]  /*0350*/  IMAD.WIDE.U32 R2, R9, -0x7fffffff, R2 ;  /* 0x8000000109027825 */ /* 0x000fc800078e0002 */
[----:B------:R-:W-:Y:S01]  /*0360*/  IMAD R18, R4, -0x7fffffff, RZ ;  /* 0x8000000104127824 */ /* 0x000fe200078e02ff */
[----:B------:R-:W-:Y:S06]  /*0370*/  @P0 BRA `(.L_x_64) ;  /* 0x00000000005c0947 */ /* 0x000fec0003800000 */
[-C--:B------:R-:W-:Y:S02]  /*0380*/  IMAD R19, R19, R12.reuse, RZ ;  /* 0x0000000c13137224 */ /* 0x080fe400078e02ff */
[----:B------:R-:W-:-:S04]  /*0390*/  IMAD.WIDE.U32 R4, R16, R12, RZ ;  /* 0x0000000c10047225 */ /* 0x000fc800078e00ff */
[----:B------:R-:W-:-:S04]  /*03a0*/  IMAD R19, R13, R16, R19 ;  /* 0x000000100d137224 */ /* 0x000fc800078e0213 */
[----:B------:R-:W-:-:S04]  /*03b0*/  IMAD.IADD R5, R5, 0x1, R19 ;  /* 0x0000000105057824 */ /* 0x000fc800078e0213 */
[----:B------:R-:W-:-:S04]  /*03c0*/  IMAD.WIDE.U32 R6, R5, 0x5, RZ ;  /* 0x0000000505067825 */ /* 0x000fc800078e00ff */
[----:B------:R-:W-:-:S04]  /*03d0*/  IMAD.WIDE.U32 R10, P0, R4, 0x2, R6 ;  /* 0x00000002040a7825 */ /* 0x000fc80007800006 */
[----:B------:R-:W-:Y:S01]  /*03e0*/  IMAD.WIDE.U32 R6, R4, 0x5, RZ ;  /* 0x0000000504067825 */ /* 0x000fe200078e00ff */
[----:B------:R-:W-:-:S03]  /*03f0*/  MOV R12, R11 ;  /* 0x0000000b000c7202 */ /* 0x000fc60000000f00 */
[----:B------:R-:W-:Y:S01]  /*0400*/  IMAD.X R13, RZ, RZ, RZ, P0 ;  /* 0x000000ffff0d7224 */ /* 0x000fe200000e06ff */
[----:B------:R-:W-:-:S05]  /*0410*/  IADD3 RZ, P0, PT, R7, R10, RZ ;  /* 0x0000000a07ff7210 */ /* 0x000fca0007f1e0ff */
[----:B------:R-:W-:-:S03]  /*0420*/  IMAD.WIDE.U32.X R6, R5, 0x2, R12, P0 ;  /* 0x0000000205067825 */ /* 0x000fc600000e040c */
[----:B------:R-:W-:-:S05]  /*0430*/  IADD3 R11, P0, PT, R4, -R6, RZ ;  /* 0x80000006040b7210 */ /* 0x000fca0007f1e0ff */
[----:B------:R-:W-:-:S05]  /*0440*/  IMAD.X R0, R5, 0x1, ~R7, P0 ;  /* 0x0000000105007824 */ /* 0x000fca00000e0e07 */
[--C-:B------:R-:W-:Y:S02]  /*0450*/  SHF.R.U64 R11, R11, 0x1, R0.reuse ;  /* 0x000000010b0b7819 */ /* 0x100fe40000001200 */
[----:B------:R-:W-:Y:S02]  /*0460*/  SHF.R.U32.HI R13, RZ, 0x1, R0 ;  /* 0x00000001ff0d7819 */ /* 0x000fe40000011600 */
[----:B------:R-:W-:-:S05]  /*0470*/  IADD3 R0, P0, PT, R11, R6, RZ ;  /* 0x000000060b007210 */ /* 0x000fca0007f1e0ff */
[----:B------:R-:W-:-:S05]  /*0480*/  IMAD.X R11, R13, 0x1, R7, P0 ;  /* 0x000000010d0b7824 */ /* 0x000fca00000e0607 */
[--C-:B------:R-:W-:Y:S02]  /*0490*/  SHF.R.U64 R7, R0, 0x1e, R11.reuse ;  /* 0x0000001e00077819 */ /* 0x100fe4000000120b */
[----:B------:R-:W-:-:S03]  /*04a0*/  SHF.R.U32.HI R0, RZ, 0x1e, R11 ;  /* 0x0000001eff007819 */ /* 0x000fc6000001160b */
[----:B------:R-:W-:-:S04]  /*04b0*/  IMAD.WIDE.U32 R4, R7, -0x7fffffff, R4 ;  /* 0x8000000107047825 */ /* 0x000fc800078e0004 */
[----:B------:R-:W-:Y:S01]  /*04c0*/  IMAD R0, R0, -0x7fffffff, RZ ;  /* 0x8000000100007824 */ /* 0x000fe200078e02ff */
[----:B------:R-:W-:-:S04]  /*04d0*/  MOV R16, R4 ;  /* 0x0000000400107202 */ /* 0x000fc80000000f00 */
[----:B------:R-:W-:-:S07]  /*04e0*/  IADD3 R19, PT, PT, R5, -R7, R0 ;  /* 0x8000000705137210 */ /* 0x000fce0007ffe000 */
.L_x_64:
[----:B------:R-:W-:Y:S05]  /*04f0*/  BSYNC.RECONVERGENT B3 ;  /* 0x0000000000037941 */ /* 0x000fea0003800200 */
.L_x_63:
[----:B------:R-:W-:Y:S01]  /*0500*/  ISETP.GT.U32.AND.EX P0, PT, R17, RZ, PT, P1 ;  /* 0x000000ff1100720c */ /* 0x000fe20003f04110 */
[----:B------:R-:W-:Y:S01]  /*0510*/  IMAD.MOV.U32 R12, RZ, RZ, R2 ;  /* 0x000000ffff0c7224 */ /* 0x000fe200078e0002 */
[--C-:B------:R-:W-:Y:S02]  /*0520*/  SHF.R.U64 R0, R14, 0x1, R17.reuse ;  /* 0x000000010e007819 */ /* 0x100fe40000001211 */
[----:B------:R-:W-:Y:S02]  /*0530*/  SHF.R.U32.HI R4, RZ, 0x1, R17 ;  /* 0x00000001ff047819 */ /* 0x000fe40000011611 */
[----:B------:R-:W-:Y:S01]  /*0540*/  IADD3 R13, PT, PT, R3, -R9, R18 ;  /* 0x80000009030d7210 */ /* 0x000fe20007ffe012 */
[----:B------:R-:W-:Y:S01]  /*0550*/  IMAD.MOV.U32 R14, RZ, RZ, R0 ;  /* 0x000000ffff0e7224 */ /* 0x000fe200078e0000 */
[----:B------:R-:W-:-:S05]  /*0560*/  MOV R17, R4 ;  /* 0x0000000400117202 */ /* 0x000fca0000000f00 */
[----:B------:R-:W-:Y:S05]  /*0570*/  @P0 BRA `(.L_x_65) ;  /* 0xfffffffc002c0947 */ /* 0x000fea000383ffff */
.L_x_62:
[----:B------:R-:W-:Y:S05]  /*0580*/  BSYNC.RECONVERGENT B2 ;  /* 0x0000000000027941 */ /* 0x000fea0003800200 */
.L_x_61:
[----:B------:R-:W0:Y:S01]  /*0590*/  LDC R12, c[0x0][0x3e8] ;  /* 0x0000fa00ff0c7b82 */ /* 0x000e220000000800 */
[----:B------:R-:W-:Y:S01]  /*05a0*/  IMAD.MOV.U32 R13, RZ, RZ, RZ ;  /* 0x000000ffff0d7224 */ /* 0x000fe200078e00ff */
[----:B0-----:R-:W-:-:S13]  /*05b0*/  ISETP.GE.AND P0, PT, R12, 0x1, PT ;  /* 0x000000010c00780c */ /* 0x001fda0003f06270 */
[----:B------:R-:W-:Y:S05]  /*05c0*/  @!P0 BRA `(.L_x_66) ;  /* 0x0000001800088947 */ /* 0x000fea0003800000 */
[----:B------:R-:W0:Y:S01]  /*05d0*/  LDCU UR7, c[0x0][0x3e4] ;  /* 0x00007c80ff0777ac */ /* 0x000e220008000800 */
[----:B------:R-:W-:Y:S01]  /*05e0*/  IMAD.MOV.U32 R13, RZ, RZ, RZ ;  /* 0x000000ffff0d7224 */ /* 0x000fe200078e00ff */
[----:B0-----:R-:W-:-:S04]  /*05f0*/  UIMAD.WIDE.U32 UR4, UR7, 0x3, URZ ;  /* 0x00000003070478a5 */ /* 0x001fc8000f8e00ff */
[----:B------:R-:W-:-:S04]  /*0600*/  UIADD3 UR4, UPT, UPT, -UR5, UR7, URZ ;  /* 0x0000000705047290 */ /* 0x000fc8000fffe1ff */
[----:B------:R-:W-:-:S04]  /*0610*/  ULEA.HI UR4, UR4, UR5, URZ, 0x1f ;  /* 0x0000000504047291 */ /* 0x000fc8000f8ff8ff */
[----:B------:R-:W-:-:S04]  /*0620*/  USHF.R.U32.HI UR4, URZ, 0x1e, UR4 ;  /* 0x0000001eff047899 */ /* 0x000fc80008011604 */
[----:B------:R-:W-:-:S04]  /*0630*/  UIMAD UR4, UR4, -0x7fffffff, UR7 ;  /* 0x80000001040478a4 */ /* 0x000fc8000f8e0207 */
[----:B------:R-:W-:-:S04]  /*0640*/  UISETP.LT.U32.AND UP0, UPT, UR4, 0x1, UPT ;  /* 0x000000010400788c */ /* 0x000fc8000bf01070 */
[----:B------:R-:W-:-:S06]  /*0650*/  USEL UR4, UR4, 0x1, !UP0 ;  /* 0x0000000104047887 */ /* 0x000fcc000c000000 */
[----:B------:R-:W-:Y:S02]  /*0660*/  IMAD R9, R19, UR4, RZ ;  /* 0x0000000413097c24 */ /* 0x000fe4000f8e02ff */
[----:B------:R-:W-:-:S04]  /*0670*/  IMAD.WIDE.U32 R2, R16, UR4, RZ ;  /* 0x0000000410027c25 */ /* 0x000fc8000f8e00ff */
[----:B------:R-:W-:-:S04]  /*0680*/  IMAD.IADD R9, R3, 0x1, R9 ;  /* 0x0000000103097824 */ /* 0x000fc800078e0209 */
[----:B------:R-:W-:-:S04]  /*0690*/  IMAD.WIDE.U32 R4, R9, 0x5, RZ ;  /* 0x0000000509047825 */ /* 0x000fc800078e00ff */
[----:B------:R-:W-:-:S04]  /*06a0*/  IMAD.WIDE.U32 R6, P0, R2, 0x2, R4 ;  /* 0x0000000202067825 */ /* 0x000fc80007800004 */
[----:B------:R-:W-:Y:S01]  /*06b0*/  IMAD.WIDE.U32 R4, R2, 0x5, RZ ;  /* 0x0000000502047825 */ /* 0x000fe200078e00ff */
[----:B------:R-:W-:-:S03]  /*06c0*/  IADD3.X R11, PT, PT, RZ, RZ, RZ, P0, !PT ;  /* 0x000000ffff0b7210 */ /* 0x000fc600007fe4ff */
[----:B------:R-:W-:Y:S01]  /*06d0*/  IMAD.MOV.U32 R10, RZ, RZ, R7 ;  /* 0x000000ffff0a7224 */ /* 0x000fe200078e0007 */
[----:B------:R-:W-:Y:S02]  /*06e0*/  IADD3 RZ, P0, PT, R5, R6, RZ ;  /* 0x0000000605ff7210 */ /* 0x000fe40007f1e0ff */
[----:B------:R-:W-:-:S03]  /*06f0*/  LOP3.LUT R6, R12, 0x3, RZ, 0xc0, !PT ;  /* 0x000000030c067812 */ /* 0x000fc600078ec0ff */
[----:B------:R-:W-:-:S03]  /*0700*/  IMAD.WIDE.U32.X R4, R9, 0x2, R10, P0 ;  /* 0x0000000209047825 */ /* 0x000fc600000e040a */
[----:B------:R-:W-:-:S05]  /*0710*/  IADD3 R3, P0, PT, R2, -R4, RZ ;  /* 0x8000000402037210 */ /* 0x000fca0007f1e0ff */
[----:B------:R-:W-:-:S05]  /*0720*/  IMAD.X R0, R9, 0x1, ~R5, P0 ;  /* 0x0000000109007824 */ /* 0x000fca00000e0e05 */
[--C-:B------:R-:W-:Y:S02]  /*0730*/  SHF.R.U64 R3, R3, 0x1, R0.reuse ;  /* 0x0000000103037819 */ /* 0x100fe40000001200 */
[----:B------:R-:W-:Y:S02]  /*0740*/  SHF.R.U32.HI R7, RZ, 0x1, R0 ;  /* 0x00000001ff077819 */ /* 0x000fe40000011600 */
[----:B------:R-:W-:Y:S02]  /*0750*/  IADD3 R3, P0, PT, R3, R4, RZ ;  /* 0x0000000403037210 */ /* 0x000fe40007f1e0ff */
[----:B------:R-:W-:-:S03]  /*0760*/  IADD3 R0, PT, PT, R12, -0x1, RZ ;  /* 0xffffffff0c007810 */ /* 0x000fc60007ffe0ff */
[----:B------:R-:W-:Y:S01]  /*0770*/  IMAD.X R4, R7, 0x1, R5, P0 ;  /* 0x0000000107047824 */ /* 0x000fe200000e0605 */
[----:B------:R-:W-:-:S04]  /*0780*/  ISETP.GE.U32.AND P0, PT, R0, 0x3, PT ;  /* 0x000000030000780c */ /* 0x000fc80003f06070 */
[----:B------:R-:W-:-:S05]  /*0790*/  SHF.R.U64 R3, R3, 0x1e, R4 ;  /* 0x0000001e03037819 */ /* 0x000fca0000001204 */
[----:B------:R-:W-:-:S04]  /*07a0*/  IMAD R0, R3, -0x7fffffff, R2 ;  /* 0x8000000103007824 */ /* 0x000fc800078e0202 */
[----:B------:R-:W-:Y:S05]  /*07b0*/  @!P0 BRA `(.L_x_67) ;  /* 0x0000001000608947 */ /* 0x000fea0003800000 */
[----:B------:R-:W-:Y:S01]  /*07c0*/  HFMA2 R4, -RZ, RZ, 0, 0 ;  /* 0x00000000ff047431 */ /* 0x000fe200000001ff */
[----:B------:R-:W-:Y:S01]  /*07d0*/  LOP3.LUT R5, R12, 0x7ffffffc, RZ, 0xc0, !PT ;  /* 0x7ffffffc0c057812 */ /* 0x000fe200078ec0ff */
[----:B------:R-:W-:-:S07]  /*07e0*/  IMAD.MOV.U32 R13, RZ, RZ, RZ ;  /* 0x000000ffff0d7224 */ /* 0x000fce00078e00ff */
.L_x_84:
[----:B------:R-:W-:Y:S01]  /*07f0*/  IMAD.HI.U32 R2, R0, -0x4370ec6f, RZ ;  /* 0xbc8f139100027827 */ /* 0x000fe200078e00ff */
[----:B------:R-:W0:Y:S01]  /*0800*/  MUFU.RCP64H R3, 2.14748262400000000000e+09 ;  /* 0x41dfffff00037908 */ /* 0x000e220000001800 */
[----:B------:R-:W-:Y:S01]  /*0810*/  MOV R17, 0x41dfffff ;  /* 0x41dfffff00117802 */ /* 0x000fe20000000f00 */
[----:B------:R-:W-:Y:S01]  /*0820*/  BSSY.RECONVERGENT B3, `(.L_x_68) ;  /* 0x000001f000037945 */ /* 0x000fe20003800200 */
[----:B------:R-:W-:Y:S01]  /*0830*/  IMAD.MOV.U32 R16, RZ, RZ, -0x800000 ;  /* 0xff800000ff107424 */ /* 0x000fe200078e00ff */
[----:B------:R-:W-:Y:S01]  /*0840*/  SHF.R.U32.HI R7, RZ, 0xf, R2 ;  /* 0x0000000fff077819 */ /* 0x000fe20000011602 */
[----:B------:R-:W-:Y:S02]  /*0850*/  IMAD.MOV.U32 R2, RZ, RZ, 0x1 ;  /* 0x00000001ff027424 */ /* 0x000fe400078e00ff */
[----:B------:R-:W-:Y:S02]  /*0860*/  VIADD R4, R4, 0x4 ;  /* 0x0000000404047836 */ /* 0x000fe40000000000 */
[----:B------:R-:W-:-:S02]  /*0870*/  IMAD R0, R7, -0xadc8, R0 ;  /* 0xffff523807007824 */ /* 0x000fc400078e0200 */
[----:B------:R-:W-:Y:S02]  /*0880*/  IMAD R7, R7, 0xd47, RZ ;  /* 0x00000d4707077824 */ /* 0x000fe400078e02ff */
[----:B------:R-:W-:-:S03]  /*0890*/  IMAD R0, R0, 0xbc8f, RZ ;  /* 0x0000bc8f00007824 */ /* 0x000fc600078e02ff */
[----:B------:R-:W-:Y:S01]  /*08a0*/  LOP3.LUT R9, R7, 0x7fffffff, RZ, 0x3c, !PT ;  /* 0x7fffffff07097812 */ /* 0x000fe200078e3cff */
[----:B0-----:R-:W-:Y:S01]  /*08b0*/  DFMA R10, R2, -R16, 1 ;  /* 0x3ff00000020a742b */ /* 0x001fe20000000810 */
[----:B------:R-:W-:-:S07]  /*08c0*/  ISETP.GE.U32.AND P0, PT, R0, R7, PT ;  /* 0x000000070000720c */ /* 0x000fce0003f06070 */
[----:B------:R-:W-:-:S06]  /*08d0*/  DFMA R10, R10, R10, R10 ;  /* 0x0000000a0a0a722b */ /* 0x000fcc000000000a */
[----:B------:R-:W-:Y:S01]  /*08e0*/  @P0 IMAD.MOV R9, RZ, RZ, -R7 ;  /* 0x000000ffff090224 */ /* 0x000fe200078e0a07 */
[----:B------:R-:W-:Y:S01]  /*08f0*/  ISETP.NE.AND P0, PT, R4, R5, PT ;  /* 0x000000050400720c */ /* 0x000fe20003f05270 */
[----:B------:R-:W-:-:S03]  /*0900*/  DFMA R10, R2, R10, R2 ;  /* 0x0000000a020a722b */ /* 0x000fc60000000002 */
[----:B------:R-:W-:-:S05]  /*0910*/  IADD3 R0, PT, PT, R0, R9, RZ ;  /* 0x0000000900007210 */ /* 0x000fca0007ffe0ff */
[----:B------:R-:W-:Y:S01]  /*0920*/  VIADD R30, R0, 0xffffffff ;  /* 0xffffffff001e7836 */ /* 0x000fe20000000000 */
[----:B------:R-:W-:-:S05]  /*0930*/  DFMA R2, R10, -R16, 1 ;  /* 0x3ff000000a02742b */ /* 0x000fca0000000810 */
[----:B------:R-:W0:Y:S03]  /*0940*/  I2F.F64.U32 R30, R30 ;  /* 0x0000001e001e7312 */ /* 0x000e260000201800 */
[----:B------:R-:W-:-:S08]  /*0950*/  DFMA R2, R10, R2, R10 ;  /* 0x000000020a02722b */ /* 0x000fd0000000000a */
[----:B0-----:R-:W-:Y:S01]  /*0960*/  DMUL R10, R30, R2 ;  /* 0x000000021e0a7228 */ /* 0x001fe20000000000 */
[----:B------:R-:W-:-:S07]  /*0970*/  FSETP.GEU.AND P2, PT, |R31|, 6.5827683646048100446e-37, PT ;  /* 0x036000001f00780b */ /* 0x000fce0003f4e200 */
[----:B------:R-:W-:-:S08]  /*0980*/  DFMA R16, R10, -R16, R30 ;  /* 0x800000100a10722b */ /* 0x000fd0000000001e */
[----:B------:R-:W-:-:S10]  /*0990*/  DFMA R2, R2, R16, R10 ;  /* 0x000000100202722b */ /* 0x000fd4000000000a */
[----:B------:R-:W-:-:S05]  /*09a0*/  FFMA R7, RZ, 27.999998092651367188, R3 ;  /* 0x41dfffffff077823 */ /* 0x000fca0000000003 */
[----:B------:R-:W-:-:S13]  /*09b0*/  FSETP.GT.AND P1, PT, |R7|, 1.469367938527859385e-39, PT ;  /* 0x001000000700780b */ /* 0x000fda0003f24200 */
[----:B------:R-:W-:Y:S05]  /*09c0*/  @P1 BRA P2, `(.L_x_69) ;  /* 0x0000000000101947 */ /* 0x000fea0001000000 */
[----:B------:R-:W-:-:S07]  /*09d0*/  MOV R38, 0x9f0 ;  /* 0x000009f000267802 */ /* 0x000fce0000000f00 */
[----:B------:R-:W-:Y:S05]  /*09e0*/  CALL.REL.NOINC `($__internal_0_$__cuda_sm20_div_rn_f64_full) ;  /* 0x000004f000087944 */ /* 0x000fea0003c00000 */
[----:B------:R-:W-:Y:S01]  /*09f0*/  MOV R2, R48 ;  /* 0x0000003000027202 */ /* 0x000fe20000000f00 */
[----:B------:R-:W-:-:S07]  /*0a00*/  IMAD.MOV.U32 R3, RZ, RZ, R49 ;  /* 0x000000ffff037224 */ /* 0x000fce00078e0031 */
.L_x_69:
[----:B------:R-:W-:Y:S05]  /*0a10*/  BSYNC.RECONVERGENT B3 ;  /* 0x0000000000037941 */ /* 0x000fea0003800200 */
.L_x_68:
[----:B------:R-:W-:Y:S01]  /*0a20*/  IMAD.HI.U32 R7, R0, -0x4370ec6f, RZ ;  /* 0xbc8f139100077827 */ /* 0x000fe200078e00ff */
[----:B------:R-:W0:Y:S01]  /*0a30*/  MUFU.RCP64H R11, 2.14748262400000000000e+09 ;  /* 0x41dfffff000b7908 */ /* 0x000e220000001800 */
[----:B------:R-:W-:Y:S01]  /*0a40*/  MOV R17, 0x41dfffff ;  /* 0x41dfffff00117802 */ /* 0x000fe20000000f00 */
[----:B------:R-:W-:Y:S01]  /*0a50*/  BSSY.RECONVERGENT B3, `(.L_x_70) ;  /* 0x000001b000037945 */ /* 0x000fe20003800200 */
[----:B------:R-:W-:Y:S01]  /*0a60*/  IMAD.MOV.U32 R16, RZ, RZ, -0x800000 ;  /* 0xff800000ff107424 */ /* 0x000fe200078e00ff */
[----:B------:R-:W-:Y:S01]  /*0a70*/  SHF.R.U32.HI R7, RZ, 0xf, R7 ;  /* 0x0000000fff077819 */ /* 0x000fe20000011607 */
[----:B------:R-:W-:-:S04]  /*0a80*/  IMAD.MOV.U32 R10, RZ, RZ, 0x1 ;  /* 0x00000001ff0a7424 */ /* 0x000fc800078e00ff */
[C---:B------:R-:W-:Y:S02]  /*0a90*/  IMAD R0, R7.reuse, -0xadc8, R0 ;  /* 0xffff523807007824 */ /* 0x040fe400078e0200 */
[----:B------:R-:W-:Y:S02]  /*0aa0*/  IMAD R7, R7, 0xd47, RZ ;  /* 0x00000d4707077824 */ /* 0x000fe400078e02ff */
[----:B------:R-:W-:-:S03]  /*0ab0*/  IMAD R0, R0, 0xbc8f, RZ ;  /* 0x0000bc8f00007824 */ /* 0x000fc600078e02ff */
[----:B------:R-:W-:Y:S01]  /*0ac0*/  LOP3.LUT R9, R7, 0x7fffffff, RZ, 0x3c, !PT ;  /* 0x7fffffff07097812 */ /* 0x000fe200078e3cff */
[----:B0-----:R-:W-:Y:S01]  /*0ad0*/  DFMA R18, R10, -R16, 1 ;  /* 0x3ff000000a12742b */ /* 0x001fe20000000810 */
[----:B------:R-:W-:-:S07]  /*0ae0*/  ISETP.GE.U32.AND P1, PT, R0, R7, PT ;  /* 0x000000070000720c */ /* 0x000fce0003f26070 */
[----:B------:R-:W-:-:S06]  /*0af0*/  DFMA R18, R18, R18, R18 ;  /* 0x000000121212722b */ /* 0x000fcc0000000012 */
[----:B------:R-:W-:Y:S02]  /*0b00*/  @P1 IMAD.MOV R9, RZ, RZ, -R7 ;  /* 0x000000ffff091224 */ /* 0x000fe400078e0a07 */
        /* <DEDUP_REMOVED lines=15> */
.L_x_71:
[----:B------:R-:W-:Y:S05]  /*0c00*/  BSYNC.RECONVERGENT B3 ;  /* 0x0000000000037941 */ /* 0x000fea0003800200 */
.L_x_70:
[----:B------:R-:W-:Y:S01]  /*0c10*/  IMAD.HI.U32 R7, R0, -0x4370ec6f, RZ ;  /* 0xbc8f139100077827 */ /* 0x000fe200078e00ff */
[----:B------:R-:W0:Y:S01]  /*0c20*/  MUFU.RCP64H R11, 2.14748262400000000000e+09 ;  /* 0x41dfffff000b7908 */ /* 0x000e220000001800 */
[----:B------:R-:W-:Y:S01]  /*0c30*/  MOV R19, 0x41dfffff ;  /* 0x41dfffff00137802 */ /* 0x000fe20000000f00 */
[----:B------:R-:W-:Y:S01]  /*0c40*/  DMUL R48, R48, R48 ;  /* 0x0000003030307228 */ /* 0x000fe20000000000 */
[----:B------:R-:W-:Y:S01]  /*0c50*/  IMAD.MOV.U32 R18, RZ, RZ, -0x800000 ;  /* 0xff800000ff127424 */ /* 0x000fe200078e00ff */
[----:B------:R-:W-:Y:S01]  /*0c60*/  SHF.R.U32.HI R7, RZ, 0xf, R7 ;  /* 0x0000000fff077819 */ /* 0x000fe20000011607 */
[----:B------:R-:W-:Y:S01]  /*0c70*/  IMAD.MOV.U32 R10, RZ, RZ, 0x1 ;  /* 0x00000001ff0a7424 */ /* 0x000fe200078e00ff */
[----:B------:R-:W-:Y:S03]  /*0c80*/  BSSY.RECONVERGENT B3, `(.L_x_72) ;  /* 0x000001d000037945 */ /* 0x000fe60003800200 */
[C---:B------:R-:W-:Y:S01]  /*0c90*/  IMAD R0, R7.reuse, -0xadc8, R0 ;  /* 0xffff523807007824 */ /* 0x040fe200078e0200 */
[----:B------:R-:W-:Y:S01]  /*0ca0*/  DFMA R48, R2, R2, R48 ;  /* 0x000000020230722b */ /* 0x000fe20000000030 */
[----:B------:R-:W-:-:S02]  /*0cb0*/  IMAD R7, R7, 0xd47, RZ ;  /* 0x00000d4707077824 */ /* 0x000fc400078e02ff */
[----:B------:R-:W-:-:S03]  /*0cc0*/  IMAD R0, R0, 0xbc8f, RZ ;  /* 0x0000bc8f00007824 */ /* 0x000fc600078e02ff */
[----:B------:R-:W-:Y:S01]  /*0cd0*/  LOP3.LUT R9, R7, 0x7fffffff, RZ, 0x3c, !PT ;  /* 0x7fffffff07097812 */ /* 0x000fe200078e3cff */
[----:B0-----:R-:W-:Y:S01]  /*0ce0*/  DFMA R16, R10, -R18, 1 ;  /* 0x3ff000000a10742b */ /* 0x001fe20000000812 */
[----:B------:R-:W-:-:S07]  /*0cf0*/  ISETP.GE.U32.AND P1, PT, R0, R7, PT ;  /* 0x000000070000720c */ /* 0x000fce0003f26070 */
[----:B------:R-:W-:-:S06]  /*0d00*/  DFMA R16, R16, R16, R16 ;  /* 0x000000101010722b */ /* 0x000fcc0000000010 */
[----:B------:R-:W-:Y:S01]  /*0d10*/  @P1 IMAD.MOV R9, RZ, RZ, -R7 ;  /* 0x000000ffff091224 */ /* 0x000fe200078e0a07 */
[----:B------:R-:W-:Y:S02]  /*0d20*/  DSETP.GTU.AND P1, PT, R48, 1, PT ;  /* 0x3ff000003000742a */ /* 0x000fe40003f2c000 */
[----:B------:R-:W-:Y:S02]  /*0d30*/  DFMA R16, R10, R16, R10 ;  /* 0x000000100a10722b */ /* 0x000fe4000000000a */
        /* <DEDUP_REMOVED lines=10> */
[----:B------:R-:W-:Y:S02]  /*0de0*/  FSETP.GT.AND P2, PT, |R2|, 1.469367938527859385e-39, PT ;  /* 0x001000000200780b */ /* 0x000fe40003f44200 */
[----:B------:R-:W-:-:S11]  /*0df0*/  SEL R2, RZ, 0x1, P1 ;  /* 0x00000001ff027807 */ /* 0x000fd60000800000 */
[----:B------:R-:W-:Y:S05]  /*0e00*/  @P2 BRA P3, `(.L_x_73) ;  /* 0x0000000000102947 */ /* 0x000fea0001800000 */
[----:B------:R-:W-:-:S07]  /*0e10*/  MOV R38, 0xe30 ;  /* 0x00000e3000267802 */ /* 0x000fce0000000f00 */
[----:B------:R-:W-:Y:S05]  /*0e20*/  CALL.REL.NOINC `($__internal_0_$__cuda_sm20_div_rn_f64_full) ;  /* 0x000004e800f87944 */ /* 0x000fea0003c00000 */
[----:B------:R-:W-:Y:S01]  /*0e30*/  IMAD.MOV.U32 R16, RZ, RZ, R48 ;  /* 0x000000ffff107224 */ /* 0x000fe200078e0030 */
[----:B------:R-:W-:-:S07]  /*0e40*/  MOV R17, R49 ;  /* 0x0000003100117202 */ /* 0x000fce0000000f00 */
.L_x_73:
[----:B------:R-:W-:Y:S05]  /*0e50*/  BSYNC.RECONVERGENT B3 ;  /* 0x0000000000037941 */ /* 0x000fea0003800200 */
.L_x_72:
[----:B------:R-:W-:Y:S01]  /*0e60*/  IMAD.HI.U32 R3, R0, -0x4370ec6f, RZ ;  /* 0xbc8f139100037827 */ /* 0x000fe200078e00ff */
[----:B------:R-:W0:Y:S03]  /*0e70*/  MUFU.RCP64H R11, 2.14748262400000000000e+09 ;  /* 0x41dfffff000b7908 */ /* 0x000e260000001800 */
[----:B------:R-:W-:Y:S01]  /*0e80*/  HFMA2 R10, -RZ, RZ, 0, 5.9604644775390625e-08 ;  /* 0x00000001ff0a7431 */ /* 0x000fe200000001ff */
        /* <DEDUP_REMOVED lines=12> */
[----:B------:R-:W-:Y:S02]  /*0f50*/  DFMA R20, R10, R20, R10 ;  /* 0x000000140a14722b */ /* 0x000fe4000000000a */
[----:B------:R-:W-:-:S05]  /*0f60*/  IMAD.IADD R0, R0, 0x1, R7 ;  /* 0x0000000100007824 */ /* 0x000fca00078e0207 */
[----:B------:R-:W-:Y:S01]  /*0f70*/  IADD3 R30, PT, PT, R0, -0x1, RZ ;  /* 0xffffffff001e7810 */ /* 0x000fe20007ffe0ff */
        /* <DEDUP_REMOVED lines=12> */
.L_x_75:
[----:B------:R-:W-:Y:S05]  /*1040*/  BSYNC.RECONVERGENT B3 ;  /* 0x0000000000037941 */ /* 0x000fea0003800200 */
.L_x_74:
        /* <DEDUP_REMOVED lines=18> */
[----:B------:R-:W-:Y:S01]  /*1170*/  DFMA R20, R10, R20, R10 ;  /* 0x000000140a14722b */ /* 0x000fe2000000000a */
[----:B------:R-:W-:-:S05]  /*1180*/  IMAD.IADD R0, R0, 0x1, R7 ;  /* 0x0000000100007824 */ /* 0x000fca00078e0207 */
[----:B------:R-:W-:Y:S02]  /*1190*/  IADD3 R30, PT, PT, R0, -0x1, RZ ;  /* 0xffffffff001e7810 */ /* 0x000fe40007ffe0ff */
[----:B------:R-:W-:-:S04]  /*11a0*/  DFMA R10, R20, -R18, 1 ;  /* 0x3ff00000140a742b */ /* 0x000fc80000000812 */
[----:B------:R-:W0:Y:S04]  /*11b0*/  I2F.F64.U32 R30, R30 ;  /* 0x0000001e001e7312 */ /* 0x000e280000201800 */
[----:B------:R-:W-:-:S08]  /*11c0*/  DFMA R20, R20, R10, R20 ;  /* 0x0000000a1414722b */ /* 0x000fd00000000014 */
[----:B0-----:R-:W-:Y:S01]  /*11d0*/  DMUL R10, R20, R30 ;  /* 0x0000001e140a7228 */ /* 0x001fe20000000000 */
[----:B------:R-:W-:-:S07]  /*11e0*/  FSETP.GEU.AND P3, PT, |R31|, 6.5827683646048100446e-37, PT ;  /* 0x036000001f00780b */ /* 0x000fce0003f6e200 */
[----:B------:R-:W-:-:S08]  /*11f0*/  DFMA R18, R10, -R18, R30 ;  /* 0x800000120a12722b */ /* 0x000fd0000000001e */
[----:B------:R-:W-:-:S10]  /*1200*/  DFMA R10, R20, R18, R10 ;  /* 0x00000012140a722b */ /* 0x000fd4000000000a */
[----:B------:R-:W-:-:S05]  /*1210*/  FFMA R3, RZ, 27.999998092651367188, R11 ;  /* 0x41dfffffff037823 */ /* 0x000fca000000000b */
[----:B------:R-:W-:Y:S02]  /*1220*/  FSETP.GT.AND P2, PT, |R3|, 1.469367938527859385e-39, PT ;  /* 0x001000000300780b */ /* 0x000fe40003f44200 */
[----:B------:R-:W-:-:S04]  /*1230*/  SEL R3, RZ, 0x1, P1 ;  /* 0x00000001ff037807 */ /* 0x000fc80000800000 */
[----:B------:R-:W-:-:S07]  /*1240*/  IADD3 R3, PT, PT, R3, R13, R2 ;  /* 0x0000000d03037210 */ /* 0x000fce0007ffe002 */
[----:B------:R-:W-:Y:S05]  /*1250*/  @P2 BRA P3, `(.L_x_77) ;  /* 0x0000000000102947 */ /* 0x000fea0001800000 */
[----:B------:R-:W-:-:S07]  /*1260*/  MOV R38, 0x1280 ;  /* 0x0000128000267802 */ /* 0x000fce0000000f00 */
[----:B------:R-:W-:Y:S05]  /*1270*/  CALL.REL.NOINC `($__internal_0_$__cuda_sm20_div_rn_f64_full) ;  /* 0x000004e400e47944 */ /* 0x000fea0003c00000 */
[----:B------:R-:W-:Y:S02]  /*1280*/  IMAD.MOV.U32 R10, RZ, RZ, R48 ;  /* 0x000000ffff0a7224 */ /* 0x000fe400078e0030 */
[----:B------:R-:W-:-:S07]  /*1290*/  IMAD.MOV.U32 R11, RZ, RZ, R49 ;  /* 0x000000ffff0b7224 */ /* 0x000fce00078e0031 */
.L_x_77:
[----:B------:R-:W-:Y:S05]  /*12a0*/  BSYNC.RECONVERGENT B3 ;  /* 0x0000000000037941 */ /* 0x000fea0003800200 */
.L_x_76:
[----:B------:R-:W-:Y:S01]  /*12b0*/  IMAD.HI.U32 R2, R0, -0x4370ec6f, RZ ;  /* 0xbc8f139100027827 */ /* 0x000fe200078e00ff */
[----:B------:R-:W0:Y:S01]  /*12c0*/  MUFU.RCP64H R13, 2.14748262400000000000e+09 ;  /* 0x41dfffff000d7908 */ /* 0x000e220000001800 */
[----:B------:R-:W-:Y:S01]  /*12d0*/  MOV R16, 0xff800000 ;  /* 0xff80000000107802 */ /* 0x000fe20000000f00 */
[----:B------:R-:W-:Y:S01]  /*12e0*/  BSSY.RECONVERGENT B3, `(.L_x_78) ;  /* 0x000001b000037945 */ /* 0x000fe20003800200 */
[----:B------:R-:W-:Y:S01]  /*12f0*/  IMAD.MOV.U32 R17, RZ, RZ, 0x41dfffff ;  /* 0x41dfffffff117424 */ /* 0x000fe200078e00ff */
        /* <DEDUP_REMOVED lines=9> */
[----:B------:R-:W-:Y:S02]  /*1390*/  @P1 IADD3 R9, PT, PT, -R7, RZ, RZ ;  /* 0x000000ff07091210 */ /* 0x000fe40007ffe1ff */
[----:B------:R-:W-:-:S03]  /*13a0*/  DFMA R18, R12, R18, R12 ;  /* 0x000000120c12722b */ /* 0x000fc6000000000c */
[----:B------:R-:W-:-:S04]  /*13b0*/  IMAD.IADD R0, R0, 0x1, R9 ;  /* 0x0000000100007824 */ /* 0x000fc800078e0209 */
        /* <DEDUP_REMOVED lines=13> */
.L_x_79:
[----:B------:R-:W-:Y:S05]  /*1490*/  BSYNC.RECONVERGENT B3 ;  /* 0x0000000000037941 */ /* 0x000fea0003800200 */
.L_x_78:
[----:B------:R-:W-:Y:S01]  /*14a0*/  IMAD.HI.U32 R2, R0, -0x4370ec6f, RZ ;  /* 0xbc8f139100027827 */ /* 0x000fe200078e00ff */
[----:B------:R-:W0:Y:S01]  /*14b0*/  MUFU.RCP64H R13, 2.14748262400000000000e+09 ;  /* 0x41dfffff000d7908 */ /* 0x000e220000001800 */
[----:B------:R-:W-:Y:S01]  /*14c0*/  MOV R16, 0xff800000 ;  /* 0xff80000000107802 */ /* 0x000fe20000000f00 */
[----:B------:R-:W-:Y:S01]  /*14d0*/  DMUL R48, R48, R48 ;  /* 0x0000003030307228 */ /* 0x000fe20000000000 */
[----:B------:R-:W-:Y:S01]  /*14e0*/  IMAD.MOV.U32 R17, RZ, RZ, 0x41dfffff ;  /* 0x41dfffffff117424 */ /* 0x000fe200078e00ff */
        /* <DEDUP_REMOVED lines=11> */
[----:B------:R-:W-:Y:S01]  /*15a0*/  @P1 IADD3 R9, PT, PT, -R7, RZ, RZ ;  /* 0x000000ff07091210 */ /* 0x000fe20007ffe1ff */
[----:B------:R-:W-:Y:S02]  /*15b0*/  DSETP.GTU.AND P1, PT, R48, 1, PT ;  /* 0x3ff000003000742a */ /* 0x000fe40003f2c000 */
[----:B------:R-:W-:Y:S02]  /*15c0*/  DFMA R18, R12, R18, R12 ;  /* 0x000000120c12722b */ /* 0x000fe4000000000c */
[----:B------:R-:W-:-:S04]  /*15d0*/  IMAD.IADD R0, R0, 0x1, R9 ;  /* 0x0000000100007824 */ /* 0x000fc800078e0209 */
[----:B------:R-:W-:Y:S02]  /*15e0*/  VIADD R30, R0, 0xffffffff ;  /* 0xffffffff001e7836 */ /* 0x000fe40000000000 */
        /* <DEDUP_REMOVED lines=13> */
[----:B------:R-:W-:Y:S01]  /*16c0*/  MOV R12, R48 ;  /* 0x00000030000c7202 */ /* 0x000fe20000000f00 */
[----:B------:R-:W-:-:S07]  /*16d0*/  IMAD.MOV.U32 R13, RZ, RZ, R49 ;  /* 0x000000ffff0d7224 */ /* 0x000fce00078e0031 */
.L_x_81:
[----:B------:R-:W-:Y:S05]  /*16e0*/  BSYNC.RECONVERGENT B3 ;  /* 0x0000000000037941 */ /* 0x000fea0003800200 */
.L_x_80:
        /* <DEDUP_REMOVED lines=30> */
.L_x_83:
[----:B------:R-:W-:Y:S05]  /*18d0*/  BSYNC.RECONVERGENT B3 ;  /* 0x0000000000037941 */ /* 0x000fea0003800200 */
.L_x_82:
[----:B------:R-:W-:-:S08]  /*18e0*/  DMUL R48, R48, R48 ;  /* 0x0000003030307228 */ /* 0x000fd00000000000 */
[----:B------:R-:W-:-:S08]  /*18f0*/  DFMA R48, R12, R12, R48 ;  /* 0x0000000c0c30722b */ /* 0x000fd00000000030 */
[----:B------:R-:W-:-:S06]  /*1900*/  DSETP.GTU.AND P1, PT, R48, 1, PT ;  /* 0x3ff000003000742a */ /* 0x000fcc0003f2c000 */
[----:B------:R-:W-:-:S04]  /*1910*/  SEL R13, RZ, 0x1, P1 ;  /* 0x00000001ff0d7807 */ /* 0x000fc80000800000 */
[----:B------:R-:W-:Y:S01]  /*1920*/  IADD3 R13, PT, PT, R13, R3, R2 ;  /* 0x000000030d0d7210 */ /* 0x000fe20007ffe002 */
[----:B------:R-:W-:Y:S06]  /*1930*/  @P0 BRA `(.L_x_84) ;  /* 0xffffffec00ac0947 */ /* 0x000fec000383ffff */
.L_x_67:
[----:B------:R-:W-:-:S13]  /*1940*/  ISETP.NE.AND P0, PT, R6, RZ, PT ;  /* 0x000000ff0600720c */ /* 0x000fda0003f05270 */
[----:B------:R-:W-:Y:S05]  /*1950*/  @!P0 BRA `(.L_x_66) ;  /* 0x0000000400248947 */ /* 0x000fea0003800000 */
[----:B------:R-:W-:-:S07]  /*1960*/  IMAD.MOV.U32 R3, RZ, RZ, RZ ;  /* 0x000000ffff037224 */ /* 0x000fce00078e00ff */
.L_x_89:
[----:B------:R-:W-:Y:S01]  /*1970*/  IMAD.HI.U32 R2, R0, -0x4370ec6f, RZ ;  /* 0xbc8f139100027827 */ /* 0x000fe200078e00ff */
[----:B------:R-:W0:Y:S01]  /*1980*/  MUFU.RCP64H R5, 2.14748262400000000000e+09 ;  /* 0x41dfffff00057908 */ /* 0x000e220000001800 */
[----:B------:R-:W-:Y:S01]  /*1990*/  MOV R10, 0xff800000 ;  /* 0xff800000000a7802 */ /* 0x000fe20000000f00 */
[----:B------:R-:W-:Y:S01]  /*19a0*/  BSSY.RECONVERGENT B3, `(.L_x_85) ;  /* 0x000001f000037945 */ /* 0x000fe20003800200 */
[----:B------:R-:W-:Y:S01]  /*19b0*/  IMAD.MOV.U32 R11, RZ, RZ, 0x41dfffff ;  /* 0x41dfffffff0b7424 */ /* 0x000fe200078e00ff */
[----:B------:R-:W-:Y:S01]  /*19c0*/  SHF.R.U32.HI R7, RZ, 0xf, R2 ;  /* 0x0000000fff077819 */ /* 0x000fe20000011602 */
[----:B------:R-:W-:Y:S01]  /*19d0*/  IMAD.MOV.U32 R4, RZ, RZ, 0x1 ;  /* 0x00000001ff047424 */ /* 0x000fe200078e00ff */
[----:B------:R-:W-:-:S03]  /*19e0*/  IADD3 R3, PT, PT, R3, 0x1, RZ ;  /* 0x0000000103037810 */ /* 0x000fc60007ffe0ff */
        /* <DEDUP_REMOVED lines=8> */
[----:B------:R-:W-:Y:S01]  /*1a70*/  DFMA R16, R4, R16, R4 ;  /* 0x000000100410722b */ /* 0x000fe20000000004 */
[----:B------:R-:W-:Y:S02]  /*1a80*/  ISETP.NE.AND P0, PT, R3, R6, PT ;  /* 0x000000060300720c */ /* 0x000fe40003f05270 */
        /* <DEDUP_REMOVED lines=14> */
[----:B------:R-:W-:Y:S02]  /*1b70*/  IMAD.MOV.U32 R4, RZ, RZ, R48 ;  /* 0x000000ffff047224 */ /* 0x000fe400078e0030 */
[----:B------:R-:W-:-:S07]  /*1b80*/  IMAD.MOV.U32 R5, RZ, RZ, R49 ;  /* 0x000000ffff057224 */ /* 0x000fce00078e0031 */
.L_x_86:
[----:B------:R-:W-:Y:S05]  /*1b90*/  BSYNC.RECONVERGENT B3 ;  /* 0x0000000000037941 */ /* 0x000fea0003800200 */
.L_x_85:
        /* <DEDUP_REMOVED lines=30> */
.L_x_88:
[----:B------:R-:W-:Y:S05]  /*1d80*/  BSYNC.RECONVERGENT B3 ;  /* 0x0000000000037941 */ /* 0x000fea0003800200 */
.L_x_87:
[----:B------:R-:W-:-:S08]  /*1d90*/  DMUL R48, R48, R48 ;  /* 0x0000003030307228 */ /* 0x000fd00000000000 */
[----:B------:R-:W-:-:S08]  /*1da0*/  DFMA R48, R4, R4, R48 ;  /* 0x000000040430722b */ /* 0x000fd00000000030 */
[----:B------:R-:W-:-:S06]  /*1db0*/  DSETP.GTU.AND P1, PT, R48, 1, PT ;  /* 0x3ff000003000742a */ /* 0x000fcc0003f2c000 */
[----:B------:R-:W-:-:S04]  /*1dc0*/  SEL R2, RZ, 0x1, P1 ;  /* 0x00000001ff027807 */ /* 0x000fc80000800000 */
[----:B------:R-:W-:Y:S01]  /*1dd0*/  IADD3 R13, PT, PT, R13, R2, RZ ;  /* 0x000000020d0d7210 */ /* 0x000fe20007ffe0ff */
[----:B------:R-:W-:Y:S06]  /*1de0*/  @P0 BRA `(.L_x_89) ;  /* 0xfffffff800e00947 */ /* 0x000fec000383ffff */
.L_x_66:
[----:B------:R-:W-:-:S07]  /*1df0*/  VIADD R12, R8, 0x100 ;  /* 0x00000100080c7836 */ /* 0x000fce0000000000 */
.L_x_60:
[----:B------:R-:W-:Y:S05]  /*1e00*/  BSYNC.RECONVERGENT B1 ;  /* 0x0000000000017941 */ /* 0x000fea0003800200 */
.L_x_59:
[----:B------:R-:W-:Y:S01]  /*1e10*/  ISETP.GE.AND P0, PT, R12, R15, PT ;  /* 0x0000000f0c00720c */ /* 0x000fe20003f06270 */
[----:B------:R-:W-:-:S12]  /*1e20*/  BSSY.RECONVERGENT B1, `(.L_x_90) ;  /* 0x0000257000017945 */ /* 0x000fd80003800200 */
[----:B------:R-:W-:Y:S05]  /*1e30*/  @P0 BRA `(.L_x_91) ;  /* 0x0000002400540947 */ /* 0x000fea0003800000 */
[----:B------:R-:W0:Y:S08]  /*1e40*/  LDC R0, c[0x0][0x3e4] ;  /* 0x0000f900ff007b82 */ /* 0x000e300000000800 */
[----:B------:R-:W1:Y:S08]  /*1e50*/  LDC R10, c[0x0][0x3e8] ;  /* 0x0000fa00ff0a7b82 */ /* 0x000e700000000800 */
[----:B------:R-:W2:Y:S01]  /*1e60*/  LDC R11, c[0x0][0x380] ;  /* 0x0000e000ff0b7b82 */ /* 0x000ea20000000800 */
[----:B0-----:R-:W-:-:S04]  /*1e70*/  IMAD.HI.U32 R3, R0, 0x3, RZ ;  /* 0x0000000300037827 */ /* 0x001fc800078e00ff */
[----:B------:R-:W-:Y:S01]  /*1e80*/  IMAD.IADD R2, R0, 0x1, -R3 ;  /* 0x0000000100027824 */ /* 0x000fe200078e0a03 */
[----:B-1----:R-:W-:-:S04]  /*1e90*/  ISETP.GE.AND P0, PT, R10, 0x1, PT ;  /* 0x000000010a00780c */ /* 0x002fc80003f06270 */
[----:B------:R-:W-:-:S04]  /*1ea0*/  LEA.HI R2, R2, R3, RZ, 0x1f ;  /* 0x0000000302027211 */ /* 0x000fc800078ff8ff */
[----:B------:R-:W-:Y:S02]  /*1eb0*/  SHF.R.U32.HI R3, RZ, 0x1e, R2 ;  /* 0x0000001eff037819 */ /* 0x000fe40000011602 */
[----:B--2---:R-:W-:-:S03]  /*1ec0*/  IADD3 R11, PT, PT, R11, UR6, RZ ;  /* 0x000000060b0b7c10 */ /* 0x004fc6000fffe0ff */
[----:B------:R-:W-:Y:S01]  /*1ed0*/  IMAD R3, R3, -0x7fffffff, R0 ;  /* 0x8000000103037824 */ /* 0x000fe200078e0200 */
[----:B------:R-:W-:Y:S06]  /*1ee0*/  @!P0 BRA `(.L_x_91) ;  /* 0x0000002400288947 */ /* 0x000fec0003800000 */
[C---:B------:R-:W-:Y:S01]  /*1ef0*/  LOP3.LUT R7, R10.reuse, 0x7ffffffc, RZ, 0xc0, !PT ;  /* 0x7ffffffc0a077812 */ /* 0x040fe200078ec0ff */
[C---:B------:R-:W-:Y:S01]  /*1f00*/  VIADD R2, R10.reuse, 0xffffffff ;  /* 0xffffffff0a027836 */ /* 0x040fe20000000000 */
[C---:B------:R-:W-:Y:S01]  /*1f10*/  LOP3.LUT R0, R10.reuse, 0x3, RZ, 0xc0, !PT ;  /* 0x000000030a007812 */ /* 0x040fe200078ec0ff */
[----:B------:R-:W-:Y:S01]  /*1f20*/  IMAD.SHL.U32 R10, R10, 0x2, RZ ;  /* 0x000000020a0a7824 */ /* 0x000fe200078e00ff */
[----:B------:R-:W-:Y:S02]  /*1f30*/  VIMNMX.U32 R3, PT, PT, R3, 0x1, !PT ;  /* 0x0000000103037848 */ /* 0x000fe40007fe0000 */
[----:B------:R-:W-:-:S07]  /*1f40*/  IADD3 R7, PT, PT, -R7, RZ, RZ ;  /* 0x000000ff07077210 */ /* 0x000fce0007ffe1ff */
.L_x_128:
[----:B------:R-:W-:Y:S01]  /*1f50*/  IMAD.IADD R5, R11, 0x1, R12 ;  /* 0x000000010b057824 */ /* 0x000fe200078e020c */
[----:B------:R-:W-:Y:S01]  /*1f60*/  BSSY.RECONVERGENT B2, `(.L_x_92) ;  /* 0x0000040000027945 */ /* 0x000fe20003800200 */
[----:B------:R-:W-:Y:S01]  /*1f70*/  VIADD R12, R12, 0x100 ;  /* 0x000001000c0c7836 */ /* 0x000fe20000000000 */
[----:B------:R-:W-:Y:S01]  /*1f80*/  MOV R22, 0x1 ;  /* 0x0000000100167802 */ /* 0x000fe20000000f00 */
[----:B------:R-:W-:Y:S02]  /*1f90*/  IMAD R9, R10, R5, RZ ;  /* 0x000000050a097224 */ /* 0x000fe400078e02ff */
[----:B------:R-:W-:Y:S01]  /*1fa0*/  IMAD.MOV.U32 R24, RZ, RZ, RZ ;  /* 0x000000ffff187224 */ /* 0x000fe200078e00ff */
[----:B------:R-:W-:Y:S02]  /*1fb0*/  ISETP.GE.AND P5, PT, R12, R15, PT ;  /* 0x0000000f0c00720c */ /* 0x000fe40003fa6270 */
[----:B------:R-:W-:-:S13]  /*1fc0*/  ISETP.NE.AND P0, PT, R9, RZ, PT ;  /* 0x000000ff0900720c */ /* 0x000fda0003f05270 */
[----:B------:R-:W-:Y:S05]  /*1fd0*/  @!P0 BRA `(.L_x_93) ;  /* 0x0000000000e08947 */ /* 0x000fea0003800000 */
[----:B------:R-:W-:Y:S01]  /*1fe0*/  HFMA2 R23, -RZ, RZ, 0, 0 ;  /* 0x00000000ff177431 */ /* 0x000fe200000001ff */
[----:B------:R-:W-:Y:S01]  /*1ff0*/  SHF.R.S32.HI R6, RZ, 0x1f, R9 ;  /* 0x0000001fff067819 */ /* 0x000fe20000011409 */
[----:B------:R-:W-:Y:S02]  /*2000*/  IMAD.MOV.U32 R14, RZ, RZ, 0xbc8f ;  /* 0x0000bc8fff0e7424 */ /* 0x000fe400078e00ff */
[----:B------:R-:W-:Y:S02]  /*2010*/  IMAD.MOV.U32 R22, RZ, RZ, 0x1 ;  /* 0x00000001ff167424 */ /* 0x000fe400078e00ff */
[----:B------:R-:W-:-:S07]  /*2020*/  IMAD.MOV.U32 R24, RZ, RZ, RZ ;  /* 0x000000ffff187224 */ /* 0x000fce00078e00ff */
.L_x_96:
[-C--:B------:R-:W-:Y:S01]  /*2030*/  IMAD R16, R23, R14.reuse, RZ ;  /* 0x0000000e17107224 */ /* 0x080fe200078e02ff */
[----:B------:R-:W-:Y:S01]  /*2040*/  BSSY.RECONVERGENT B3, `(.L_x_94) ;  /* 0x000002b000037945 */ /* 0x000fe20003800200 */
[----:B------:R-:W-:-:S04]  /*2050*/  IMAD.WIDE.U32 R4, R14, R14, RZ ;  /* 0x0000000e0e047225 */ /* 0x000fc800078e00ff */
[----:B------:R-:W-:-:S05]  /*2060*/  IMAD R17, R14, R23, R16 ;  /* 0x000000170e117224 */ /* 0x000fca00078e0210 */
[----:B------:R-:W-:-:S05]  /*2070*/  IADD3 R5, PT, PT, R5, R17, RZ ;  /* 0x0000001105057210 */ /* 0x000fca0007ffe0ff */
[----:B------:R-:W-:-:S04]  /*2080*/  IMAD.WIDE.U32 R16, R5, 0x3, RZ ;  /* 0x0000000305107825 */ /* 0x000fc800078e00ff */
[----:B------:R-:W-:-:S04]  /*2090*/  IMAD.WIDE.U32 R18, P0, R4, -0x7fffffff, R16 ;  /* 0x8000000104127825 */ /* 0x000fc80007800010 */
[----:B------:R-:W-:Y:S01]  /*20a0*/  IMAD.WIDE.U32 R16, R4, 0x3, RZ ;  /* 0x0000000304107825 */ /* 0x000fe200078e00ff */
[----:B------:R-:W-:-:S03]  /*20b0*/  LOP3.LUT R16, R9, 0x1, RZ, 0xc0, !PT ;  /* 0x0000000109107812 */ /* 0x000fc600078ec0ff */
[----:B------:R-:W-:Y:S01]  /*20c0*/  IMAD.X R21, RZ, RZ, RZ, P0 ;  /* 0x000000ffff157224 */ /* 0x000fe200000e06ff */
[----:B------:R-:W-:Y:S01]  /*20d0*/  ISETP.NE.U32.AND P1, PT, R16, 0x1, PT ;  /* 0x000000011000780c */ /* 0x000fe20003f25070 */
[----:B------:R-:W-:Y:S01]  /*20e0*/  IMAD.MOV.U32 R20, RZ, RZ, R19 ;  /* 0x000000ffff147224 */ /* 0x000fe200078e0013 */
        /* <DEDUP_REMOVED lines=11> */
[----:B------:R-:W-:-:S05]  /*21a0*/  IMAD R23, R23, R22, R24 ;  /* 0x0000001617177224 */ /* 0x000fca00078e0218 */
[----:B------:R-:W-:-:S05]  /*21b0*/  IADD3 R17, PT, PT, R17, R23, RZ ;  /* 0x0000001711117210 */ /* 0x000fca0007ffe0ff */
[----:B------:R-:W-:-:S04]  /*21c0*/  IMAD.WIDE.U32 R18, R17, 0x5, RZ ;  /* 0x0000000511127825 */ /* 0x000fc800078e00ff */
[----:B------:R-:W-:-:S04]  /*21d0*/  IMAD.WIDE.U32 R20, P1, R16, 0x2, R18 ;  /* 0x0000000210147825 */ /* 0x000fc80007820012 */
[----:B------:R-:W-:-:S04]  /*21e0*/  IMAD.WIDE.U32 R18, R16, 0x5, RZ ;  /* 0x0000000510127825 */ /* 0x000fc800078e00ff */
[----:B------:R-:W-:Y:S01]  /*21f0*/  IMAD.X R23, RZ, RZ, RZ, P1 ;  /* 0x000000ffff177224 */ /* 0x000fe200008e06ff */
[----:B------:R-:W-:Y:S01]  /*2200*/  IADD3 RZ, P1, PT, R19, R20, RZ ;  /* 0x0000001413ff7210 */ /* 0x000fe20007f3e0ff */
[----:B------:R-:W-:-:S04]  /*2210*/  IMAD.MOV.U32 R22, RZ, RZ, R21 ;  /* 0x000000ffff167224 */ /* 0x000fc800078e0015 */
[----:B------:R-:W-:-:S03]  /*2220*/  IMAD.WIDE.U32.X R18, R17, 0x2, R22, P1 ;  /* 0x0000000211127825 */ /* 0x000fc600008e0416 */
[----:B------:R-:W-:-:S04]  /*2230*/  IADD3 R21, P1, PT, R16, -R18, RZ ;  /* 0x8000001210157210 */ /* 0x000fc80007f3e0ff */
[----:B------:R-:W-:-:S04]  /*2240*/  IADD3.X R14, PT, PT, R17, ~R19, RZ, P1, !PT ;  /* 0x80000013110e7210 */ /* 0x000fc80000ffe4ff */
[--C-:B------:R-:W-:Y:S02]  /*2250*/  SHF.R.U64 R21, R21, 0x1, R14.reuse ;  /* 0x0000000115157819 */ /* 0x100fe4000000120e */
[----:B------:R-:W-:Y:S02]  /*2260*/  SHF.R.U32.HI R23, RZ, 0x1, R14 ;  /* 0x00000001ff177819 */ /* 0x000fe4000001160e */
[----:B------:R-:W-:-:S05]  /*2270*/  IADD3 R14, P1, PT, R21, R18, RZ ;  /* 0x00000012150e7210 */ /* 0x000fca0007f3e0ff */
[----:B------:R-:W-:-:S05]  /*2280*/  IMAD.X R21, R23, 0x1, R19, P1 ;  /* 0x0000000117157824 */ /* 0x000fca00008e0613 */
[--C-:B------:R-:W-:Y:S02]  /*2290*/  SHF.R.U64 R19, R14, 0x1e, R21.reuse ;  /* 0x0000001e0e137819 */ /* 0x100fe40000001215 */
[----:B------:R-:W-:-:S03]  /*22a0*/  SHF.R.U32.HI R14, RZ, 0x1e, R21 ;  /* 0x0000001eff0e7819 */ /* 0x000fc60000011615 */
[----:B------:R-:W-:-:S04]  /*22b0*/  IMAD.WIDE.U32 R16, R19, -0x7fffffff, R16 ;  /* 0x8000000113107825 */ /* 0x000fc800078e0010 */
[----:B------:R-:W-:Y:S02]  /*22c0*/  IMAD R14, R14, -0x7fffffff, RZ ;  /* 0x800000010e0e7824 */ /* 0x000fe400078e02ff */
[----:B------:R-:W-:-:S03]  /*22d0*/  IMAD.MOV.U32 R22, RZ, RZ, R16 ;  /* 0x000000ffff167224 */ /* 0x000fc600078e0010 */
[----:B------:R-:W-:-:S07]  /*22e0*/  IADD3 R24, PT, PT, R17, -R19, R14 ;  /* 0x8000001311187210 */ /* 0x000fce0007ffe00e */
.L_x_95:
[----:B------:R-:W-:Y:S05]  /*22f0*/  BSYNC.RECONVERGENT B3 ;  /* 0x0000000000037941 */ /* 0x000fea0003800200 */
.L_x_94:
[----:B------:R-:W-:Y:S02]  /*2300*/  ISETP.GT.U32.AND.EX P0, PT, R6, RZ, PT, P0 ;  /* 0x000000ff0600720c */ /* 0x000fe40003f04100 */
[--C-:B------:R-:W-:Y:S02]  /*2310*/  SHF.R.U64 R9, R9, 0x1, R6.reuse ;  /* 0x0000000109097819 */ /* 0x100fe40000001206 */
[----:B------:R-:W-:Y:S02]  /*2320*/  SHF.R.U32.HI R6, RZ, 0x1, R6 ;  /* 0x00000001ff067819 */ /* 0x000fe40000011606 */
[----:B------:R-:W-:Y:S02]  /*2330*/  IADD3 R23, PT, PT, R5, -R25, R26 ;  /* 0x8000001905177210 */ /* 0x000fe40007ffe01a */
[----:B------:R-:W-:-:S05]  /*2340*/  MOV R14, R4 ;  /* 0x00000004000e7202 */ /* 0x000fca0000000f00 */
[----:B------:R-:W-:Y:S05]  /*2350*/  @P0 BRA `(.L_x_96) ;  /* 0xfffffffc00340947 */ /* 0x000fea000383ffff */
.L_x_93:
[----:B------:R-:W-:Y:S05]  /*2360*/  BSYNC.RECONVERGENT B2 ;  /* 0x0000000000027941 */ /* 0x000fea0003800200 */
.L_x_92:
[-C--:B------:R-:W-:Y:S02]  /*2370*/  IMAD R9, R24, R3.reuse, RZ ;  /* 0x0000000318097224 */ /* 0x080fe400078e02ff */
[----:B------:R-:W-:-:S04]  /*2380*/  IMAD.WIDE.U32 R4, R22, R3, RZ ;  /* 0x0000000316047225 */ /* 0x000fc800078e00ff */
        /* <DEDUP_REMOVED lines=11> */
[----:B------:R-:W-:Y:S01]  /*2440*/  SHF.R.U32.HI R9, RZ, 0x1, R6 ;  /* 0x00000001ff097819 */ /* 0x000fe20000011606 */
[----:B------:R-:W-:Y:S01]  /*2450*/  HFMA2 R6, -RZ, RZ, 0, 0 ;  /* 0x00000000ff067431 */ /* 0x000fe200000001ff */
[----:B------:R-:W-:-:S05]  /*2460*/  IADD3 R5, P0, PT, R5, R16, RZ ;  /* 0x0000001005057210 */ /* 0x000fca0007f1e0ff */
[----:B------:R-:W-:Y:S01]  /*2470*/  IMAD.X R16, R9, 0x1, R17, P0 ;  /* 0x0000000109107824 */ /* 0x000fe200000e0611 */
[----:B------:R-:W-:-:S04]  /*2480*/  ISETP.GE.U32.AND P0, PT, R2, 0x3, PT ;  /* 0x000000030200780c */ /* 0x000fc80003f06070 */
[----:B------:R-:W-:-:S05]  /*2490*/  SHF.R.U64 R5, R5, 0x1e, R16 ;  /* 0x0000001e05057819 */ /* 0x000fca0000001210 */
[----:B------:R-:W-:-:S04]  /*24a0*/  IMAD R4, R5, -0x7fffffff, R4 ;  /* 0x8000000105047824 */ /* 0x000fc800078e0204 */
[----:B------:R-:W-:Y:S05]  /*24b0*/  @!P0 BRA `(.L_x_97) ;  /* 0x00000010005c8947 */ /* 0x000fea0003800000 */
[----:B------:R-:W-:Y:S02]  /*24c0*/  IMAD.MOV.U32 R6, RZ, RZ, RZ ;  /* 0x000000ffff067224 */ /* 0x000fe400078e00ff */
[----:B------:R-:W-:-:S07]  /*24d0*/  IMAD.MOV.U32 R9, RZ, RZ, R7 ;  /* 0x000000ffff097224 */ /* 0x000fce00078e0007 */
.L_x_114:
[----:B------:R-:W-:Y:S01]  /*24e0*/  IMAD.HI.U32 R14, R4, -0x4370ec6f, RZ ;  /* 0xbc8f1391040e7827 */ /* 0x000fe200078e00ff */
[----:B------:R-:W0:Y:S01]  /*24f0*/  MUFU.RCP64H R5, 2.14748262400000000000e+09 ;  /* 0x41dfffff00057908 */ /* 0x000e220000001800 */
[----:B------:R-:W-:Y:S01]  /*2500*/  MOV R18, 0xff800000 ;  /* 0xff80000000127802 */ /* 0x000fe20000000f00 */
[----:B------:R-:W-:Y:S01]  /*2510*/  BSSY.RECONVERGENT B3, `(.L_x_98) ;  /* 0x000001f000037945 */ /* 0x000fe20003800200 */
[----:B------:R-:W-:Y:S01]  /*2520*/  IMAD.MOV.U32 R19, RZ, RZ, 0x41dfffff ;  /* 0x41dfffffff137424 */ /* 0x000fe200078e00ff */
[----:B------:R-:W-:Y:S02]  /*2530*/  SHF.R.U32.HI R17, RZ, 0xf, R14 ;  /* 0x0000000fff117819 */ /* 0x000fe4000001160e */
[----:B------:R-:W-:-:S03]  /*2540*/  IADD3 R9, PT, PT, R9, 0x4, RZ ;  /* 0x0000000409097810 */ /* 0x000fc60007ffe0ff */
[C---:B------:R-:W-:Y:S02]  /*2550*/  IMAD R4, R17.reuse, -0xadc8, R4 ;  /* 0xffff523811047824 */ /* 0x040fe400078e0204 */
[----:B------:R-:W-:Y:S02]  /*2560*/  IMAD R21, R17, 0xd47, RZ ;  /* 0x00000d4711157824 */ /* 0x000fe400078e02ff */
[----:B------:R-:W-:Y:S02]  /*2570*/  IMAD R14, R4, 0xbc8f, RZ ;  /* 0x0000bc8f040e7824 */ /* 0x000fe400078e02ff */
[----:B------:R-:W-:Y:S01]  /*2580*/  IMAD.MOV.U32 R4, RZ, RZ, 0x1 ;  /* 0x00000001ff047424 */ /* 0x000fe200078e00ff */
[----:B------:R-:W-:Y:S02]  /*2590*/  LOP3.LUT R23, R21, 0x7fffffff, RZ, 0x3c, !PT ;  /* 0x7fffffff15177812 */ /* 0x000fe400078e3cff */
[----:B------:R-:W-:-:S03]  /*25a0*/  ISETP.GE.U32.AND P0, PT, R14, R21, PT ;  /* 0x000000150e00720c */ /* 0x000fc60003f06070 */
[----:B0-----:R-:W-:-:S08]  /*25b0*/  DFMA R16, R4, -R18, 1 ;  /* 0x3ff000000410742b */ /* 0x001fd00000000812 */
[----:B------:R-:W-:Y:S02]  /*25c0*/  DFMA R16, R16, R16, R16 ;  /* 0x000000101010722b */ /* 0x000fe40000000010 */
[----:B------:R-:W-:Y:S02]  /*25d0*/  @P0 IADD3 R23, PT, PT, -R21, RZ, RZ ;  /* 0x000000ff15170210 */ /* 0x000fe40007ffe1ff */
[----:B------:R-:W-:-:S04]  /*25e0*/  ISETP.NE.AND P0, PT, R9, RZ, PT ;  /* 0x000000ff0900720c */ /* 0x000fc80003f05270 */
[----:B------:R-:W-:Y:S01]  /*25f0*/  DFMA R16, R4, R16, R4 ;  /* 0x000000100410722b */ /* 0x000fe20000000004 */
[----:B------:R-:W-:-:S04]  /*2600*/  IMAD.IADD R4, R14, 0x1, R23 ;  /* 0x000000010e047824 */ /* 0x000fc800078e0217 */
[----:B------:R-:W-:-:S03]  /*2610*/  VIADD R30, R4, 0xffffffff ;  /* 0xffffffff041e7836 */ /* 0x000fc60000000000 */
[----:B------:R-:W-:-:S03]  /*2620*/  DFMA R20, R16, -R18, 1 ;  /* 0x3ff000001014742b */ /* 0x000fc60000000812 */
[----:B------:R-:W0:Y:S05]  /*2630*/  I2F.F64.U32 R30, R30 ;  /* 0x0000001e001e7312 */ /* 0x000e2a0000201800 */
        /* <DEDUP_REMOVED lines=12> */
.L_x_99:
[----:B------:R-:W-:Y:S05]  /*2700*/  BSYNC.RECONVERGENT B3 ;  /* 0x0000000000037941 */ /* 0x000fea0003800200 */
.L_x_98:
[----:B------:R-:W-:Y:S01]  /*2710*/  IMAD.HI.U32 R14, R4, -0x4370ec6f, RZ ;  /* 0xbc8f1391040e7827 */ /* 0x000fe200078e00ff */
[----:B------:R-:W0:Y:S01]  /*2720*/  MUFU.RCP64H R5, 2.14748262400000000000e+09 ;  /* 0x41dfffff00057908 */ /* 0x000e220000001800 */
[----:B------:R-:W-:Y:S01]  /*2730*/  MOV R18, 0xff800000 ;  /* 0xff80000000127802 */ /* 0x000fe20000000f00 */
[----:B------:R-:W-:Y:S01]  /*2740*/  BSSY.RECONVERGENT B3, `(.L_x_100) ;  /* 0x000001b000037945 */ /* 0x000fe20003800200 */
[----:B------:R-:W-:Y:S01]  /*2750*/  IMAD.MOV.U32 R19, RZ, RZ, 0x41dfffff ;  /* 0x41dfffffff137424 */ /* 0x000fe200078e00ff */
[----:B------:R-:W-:-:S05]  /*2760*/  SHF.R.U32.HI R21, RZ, 0xf, R14 ;  /* 0x0000000fff157819 */ /* 0x000fca000001160e */
        /* <DEDUP_REMOVED lines=8> */
[----:B------:R-:W-:-:S06]  /*27f0*/  @P1 IADD3 R25, PT, PT, -R23, RZ, RZ ;  /* 0x000000ff17191210 */ /* 0x000fcc0007ffe1ff */
        /* <DEDUP_REMOVED lines=15> */
.L_x_101:
[----:B------:R-:W-:Y:S05]  /*28f0*/  BSYNC.RECONVERGENT B3 ;  /* 0x0000000000037941 */ /* 0x000fea0003800200 */
.L_x_100:
[----:B------:R-:W-:Y:S01]  /*2900*/  IMAD.HI.U32 R14, R4, -0x4370ec6f, RZ ;  /* 0xbc8f1391040e7827 */ /* 0x000fe200078e00ff */
[----:B------:R-:W0:Y:S01]  /*2910*/  MUFU.RCP64H R5, 2.14748262400000000000e+09 ;  /* 0x41dfffff00057908 */ /* 0x000e220000001800 */
[----:B------:R-:W-:Y:S01]  /*2920*/  MOV R18, 0xff800000 ;  /* 0xff80000000127802 */ /* 0x000fe20000000f00 */
[----:B------:R-:W-:Y:S01]  /*2930*/  DMUL R48, R48, R48 ;  /* 0x0000003030307228 */ /* 0x000fe20000000000 */
[----:B------:R-:W-:Y:S01]  /*2940*/  IMAD.MOV.U32 R19, RZ, RZ, 0x41dfffff ;  /* 0x41dfffffff137424 */ /* 0x000fe200078e00ff */
[----:B------:R-:W-:Y:S01]  /*2950*/  SHF.R.U32.HI R21, RZ, 0xf, R14 ;  /* 0x0000000fff157819 */ /* 0x000fe2000001160e */
[----:B------:R-:W-:Y:S04]  /*2960*/  BSSY.RECONVERGENT B3, `(.L_x_102) ;  /* 0x000001e000037945 */ /* 0x000fe80003800200 */
[C---:B------:R-:W-:Y:S01]  /*2970*/  IMAD R4, R21.reuse, -0xadc8, R4 ;  /* 0xffff523815047824 */ /* 0x040fe200078e0204 */
[----:B------:R-:W-:Y:S01]  /*2980*/  DFMA R48, R16, R16, R48 ;  /* 0x000000101030722b */ /* 0x000fe20000000030 */
[----:B------:R-:W-:-:S02]  /*2990*/  IMAD R23, R21, 0xd47, RZ ;  /* 0x00000d4715177824 */ /* 0x000fc400078e02ff */
[----:B------:R-:W-:Y:S02]  /*29a0*/  IMAD R14, R4, 0xbc8f, RZ ;  /* 0x0000bc8f040e7824 */ /* 0x000fe400078e02ff */
[----:B------:R-:W-:Y:S01]  /*29b0*/  IMAD.MOV.U32 R4, RZ, RZ, 0x1 ;  /* 0x00000001ff047424 */ /* 0x000fe200078e00ff */
[----:B------:R-:W-:Y:S02]  /*29c0*/  LOP3.LUT R25, R23, 0x7fffffff, RZ, 0x3c, !PT ;  /* 0x7fffffff17197812 */ /* 0x000fe400078e3cff */
[----:B------:R-:W-:-:S03]  /*29d0*/  ISETP.GE.U32.AND P1, PT, R14, R23, PT ;  /* 0x000000170e00720c */ /* 0x000fc60003f26070 */
[----:B0-----:R-:W-:-:S08]  /*29e0*/  DFMA R20, R4, -R18, 1 ;  /* 0x3ff000000414742b */ /* 0x001fd00000000812 */
[----:B------:R-:W-:Y:S02]  /*29f0*/  DFMA R20, R20, R20, R20 ;  /* 0x000000141414722b */ /* 0x000fe40000000014 */
[----:B------:R-:W-:Y:S01]  /*2a00*/  @P1 IADD3 R25, PT, PT, -R23, RZ, RZ ;  /* 0x000000ff17191210 */ /* 0x000fe20007ffe1ff */
[----:B------:R-:W-:-:S05]  /*2a10*/  DSETP.GTU.AND P1, PT, R48, 1, PT ;  /* 0x3ff000003000742a */ /* 0x000fca0003f2c000 */
        /* <DEDUP_REMOVED lines=18> */
.L_x_103:
[----:B------:R-:W-:Y:S05]  /*2b40*/  BSYNC.RECONVERGENT B3 ;  /* 0x0000000000037941 */ /* 0x000fea0003800200 */
.L_x_102:
        /* <DEDUP_REMOVED lines=30> */
.L_x_105:
[----:B------:R-:W-:Y:S05]  /*2d30*/  BSYNC.RECONVERGENT B3 ;  /* 0x0000000000037941 */ /* 0x000fea0003800200 */
.L_x_104:
        /* <DEDUP_REMOVED lines=35> */
[----:B------:R-:W-:Y:S01]  /*2f70*/  IMAD.MOV.U32 R16, RZ, RZ, R48 ;  /* 0x000000ffff107224 */ /* 0x000fe200078e0030 */
[----:B------:R-:W-:-:S07]  /*2f80*/  MOV R17, R49 ;  /* 0x0000003100117202 */ /* 0x000fce0000000f00 */
.L_x_107:
[----:B------:R-:W-:Y:S05]  /*2f90*/  BSYNC.RECONVERGENT B3 ;  /* 0x0000000000037941 */ /* 0x000fea0003800200 */
.L_x_106:
[----:B------:R-:W-:Y:S01]  /*2fa0*/  IMAD.HI.U32 R14, R4, -0x4370ec6f, RZ ;  /* 0xbc8f1391040e7827 */ /* 0x000fe200078e00ff */
[----:B------:R-:W0:Y:S01]  /*2fb0*/  MUFU.RCP64H R5, 2.14748262400000000000e+09 ;  /* 0x41dfffff00057908 */ /* 0x000e220000001800 */
[----:B------:R-:W-:Y:S02]  /*2fc0*/  BSSY.RECONVERGENT B3, `(.L_x_108) ;  /* 0x000001c000037945 */ /* 0x000fe40003800200 */
[----:B------:R-:W-:Y:S01]  /*2fd0*/  IMAD.MOV.U32 R18, RZ, RZ, -0x800000 ;  /* 0xff800000ff127424 */ /* 0x000fe200078e00ff */
[----:B------:R-:W-:Y:S01]  /*2fe0*/  SHF.R.U32.HI R21, RZ, 0xf, R14 ;  /* 0x0000000fff157819 */ /* 0x000fe2000001160e */
[----:B------:R-:W-:-:S04]  /*2ff0*/  IMAD.MOV.U32 R19, RZ, RZ, 0x41dfffff ;  /* 0x41dfffffff137424 */ /* 0x000fc800078e00ff */
[C---:B------:R-:W-:Y:S02]  /*3000*/  IMAD R4, R21.reuse, -0xadc8, R4 ;  /* 0xffff523815047824 */ /* 0x040fe400078e0204 */
[----:B------:R-:W-:Y:S02]  /*3010*/  IMAD R23, R21, 0xd47, RZ ;  /* 0x00000d4715177824 */ /* 0x000fe400078e02ff */
[----:B------:R-:W-:Y:S02]  /*3020*/  IMAD R14, R4, 0xbc8f, RZ ;  /* 0x0000bc8f040e7824 */ /* 0x000fe400078e02ff */
[----:B------:R-:W-:Y:S01]  /*3030*/  HFMA2 R4, -RZ, RZ, 0, 5.9604644775390625e-08 ;  /* 0x00000001ff047431 */ /* 0x000fe200000001ff */
[----:B------:R-:W-:Y:S02]  /*3040*/  LOP3.LUT R25, R23, 0x7fffffff, RZ, 0x3c, !PT ;  /* 0x7fffffff17197812 */ /* 0x000fe400078e3cff */
[----:B------:R-:W-:-:S03]  /*3050*/  ISETP.GE.U32.AND P1, PT, R14, R23, PT ;  /* 0x000000170e00720c */ /* 0x000fc60003f26070 */
[----:B0-----:R-:W-:-:S08]  /*3060*/  DFMA R20, R4, -R18, 1 ;  /* 0x3ff000000414742b */ /* 0x001fd00000000812 */
[----:B------:R-:W-:Y:S02]  /*3070*/  DFMA R20, R20, R20, R20 ;  /* 0x000000141414722b */ /* 0x000fe40000000014 */
[----:B------:R-:W-:-:S06]  /*3080*/  @P1 IMAD.MOV R25, RZ, RZ, -R23 ;  /* 0x000000ffff191224 */ /* 0x000fcc00078e0a17 */
        /* <DEDUP_REMOVED lines=15> */
.L_x_109:
[----:B------:R-:W-:Y:S05]  /*3180*/  BSYNC.RECONVERGENT B3 ;  /* 0x0000000000037941 */ /* 0x000fea0003800200 */
.L_x_108:
[----:B------:R-:W-:Y:S01]  /*3190*/  IMAD.HI.U32 R14, R4, -0x4370ec6f, RZ ;  /* 0xbc8f1391040e7827 */ /* 0x000fe200078e00ff */
[----:B------:R-:W0:Y:S01]  /*31a0*/  MUFU.RCP64H R5, 2.14748262400000000000e+09 ;  /* 0x41dfffff00057908 */ /* 0x000e220000001800 */
[----:B------:R-:W-:Y:S01]  /*31b0*/  DMUL R48, R48, R48 ;  /* 0x0000003030307228 */ /* 0x000fe20000000000 */
[----:B------:R-:W-:Y:S01]  /*31c0*/  BSSY.RECONVERGENT B3, `(.L_x_110) ;  /* 0x0000021000037945 */ /* 0x000fe20003800200 */
[----:B------:R-:W-:Y:S01]  /*31d0*/  IMAD.MOV.U32 R18, RZ, RZ, -0x800000 ;  /* 0xff800000ff127424 */ /* 0x000fe200078e00ff */
[----:B------:R-:W-:Y:S01]  /*31e0*/  SHF.R.U32.HI R21, RZ, 0xf, R14 ;  /* 0x0000000fff157819 */ /* 0x000fe2000001160e */
[----:B------:R-:W-:-:S04]  /*31f0*/  IMAD.MOV.U32 R19, RZ, RZ, 0x41dfffff ;  /* 0x41dfffffff137424 */ /* 0x000fc800078e00ff */
[C---:B------:R-:W-:Y:S01]  /*3200*/  IMAD R4, R21.reuse, -0xadc8, R4 ;  /* 0xffff523815047824 */ /* 0x040fe200078e0204 */
[----:B------:R-:W-:Y:S01]  /*3210*/  DFMA R48, R16, R16, R48 ;  /* 0x000000101030722b */ /* 0x000fe20000000030 */
[----:B------:R-:W-:Y:S02]  /*3220*/  IMAD R23, R21, 0xd47, RZ ;  /* 0x00000d4715177824 */ /* 0x000fe400078e02ff */
[----:B------:R-:W-:Y:S01]  /*3230*/  IMAD R14, R4, 0xbc8f, RZ ;  /* 0x0000bc8f040e7824 */ /* 0x000fe200078e02ff */
[----:B------:R-:W-:Y:S02]  /*3240*/  MOV R4, 0x1 ;  /* 0x0000000100047802 */ /* 0x000fe40000000f00 */
[----:B------:R-:W-:Y:S02]  /*3250*/  LOP3.LUT R25, R23, 0x7fffffff, RZ, 0x3c, !PT ;  /* 0x7fffffff17197812 */ /* 0x000fe400078e3cff */
[----:B------:R-:W-:Y:S02]  /*3260*/  ISETP.GE.U32.AND P1, PT, R14, R23, PT ;  /* 0x000000170e00720c */ /* 0x000fe40003f26070 */
[----:B0-----:R-:W-:-:S08]  /*3270*/  DFMA R20, R4, -R18, 1 ;  /* 0x3ff000000414742b */ /* 0x001fd00000000812 */
[----:B------:R-:W-:-:S03]  /*3280*/  DFMA R20, R20, R20, R20 ;  /* 0x000000141414722b */ /* 0x000fc60000000014 */
[----:B------:R-:W-:Y:S01]  /*3290*/  @P1 IMAD.MOV R25, RZ, RZ, -R23 ;  /* 0x000000ffff191224 */ /* 0x000fe200078e0a17 */
[----:B------:R-:W-:-:S04]  /*32a0*/  DSETP.GTU.AND P1, PT, R48, 1, PT ;  /* 0x3ff000003000742a */ /* 0x000fc80003f2c000 */
        /* <DEDUP_REMOVED lines=16> */
[----:B------:R-:W-:Y:S02]  /*33b0*/  IMAD.MOV.U32 R18, RZ, RZ, R48 ;  /* 0x000000ffff127224 */ /* 0x000fe400078e0030 */
[----:B------:R-:W-:-:S07]  /*33c0*/  IMAD.MOV.U32 R19, RZ, RZ, R49 ;  /* 0x000000ffff137224 */ /* 0x000fce00078e0031 */
.L_x_111:
[----:B------:R-:W-:Y:S05]  /*33d0*/  BSYNC.RECONVERGENT B3 ;  /* 0x0000000000037941 */ /* 0x000fea0003800200 */
.L_x_110:
        /* <DEDUP_REMOVED lines=30> */
.L_x_113:
[----:B------:R-:W-:Y:S05]  /*35c0*/  BSYNC.RECONVERGENT B3 ;  /* 0x0000000000037941 */ /* 0x000fea0003800200 */
.L_x_112:
[----:B------:R-:W-:-:S08]  /*35d0*/  DMUL R48, R48, R48 ;  /* 0x0000003030307228 */ /* 0x000fd00000000000 */
[----:B------:R-:W-:-:S08]  /*35e0*/  DFMA R48, R18, R18, R48 ;  /* 0x000000121230722b */ /* 0x000fd00000000030 */
[----:B------:R-:W-:-:S06]  /*35f0*/  DSETP.GTU.AND P1, PT, R48, 1, PT ;  /* 0x3ff000003000742a */ /* 0x000fcc0003f2c000 */
[----:B------:R-:W-:-:S04]  /*3600*/  SEL R14, RZ, 0x1, P1 ;  /* 0x00000001ff0e7807 */ /* 0x000fc80000800000 */
[----:B------:R-:W-:Y:S01]  /*3610*/  IADD3 R6, PT, PT, R14, R6, R5 ;  /* 0x000000060e067210 */ /* 0x000fe20007ffe005 */
[----:B------:R-:W-:Y:S06]  /*3620*/  @P0 BRA `(.L_x_114) ;  /* 0xffffffec00ac0947 */ /* 0x000fec000383ffff */
.L_x_97:
[----:B------:R-:W-:-:S13]  /*3630*/  ISETP.NE.AND P0, PT, R0, RZ, PT ;  /* 0x000000ff0000720c */ /* 0x000fda0003f05270 */
[----:B------:R-:W-:Y:S05]  /*3640*/  @!P0 BRA `(.L_x_115) ;  /* 0x0000000c00488947 */ /* 0x000fea0003800000 */
        /* <DEDUP_REMOVED lines=15> */
[----:B------:R-:W-:-:S04]  /*3740*/  ISETP.NE.AND P0, PT, R0, 0x1, PT ;  /* 0x000000010000780c */ /* 0x000fc80003f05270 */
        /* <DEDUP_REMOVED lines=17> */
.L_x_117:
[----:B------:R-:W-:Y:S05]  /*3860*/  BSYNC.RECONVERGENT B3 ;  /* 0x0000000000037941 */ /* 0x000fea0003800200 */
.L_x_116:
[----:B------:R-:W-:Y:S01]  /*3870*/  IMAD.HI.U32 R9, R4, -0x4370ec6f, RZ ;  /* 0xbc8f139104097827 */ /* 0x000fe200078e00ff */
[----:B------:R-:W0:Y:S01]  /*3880*/  MUFU.RCP64H R5, 2.14748262400000000000e+09 ;  /* 0x41dfffff00057908 */ /* 0x000e220000001800 */
[----:B------:R-:W-:Y:S01]  /*3890*/  MOV R19, 0x41dfffff ;  /* 0x41dfffff00137802 */ /* 0x000fe20000000f00 */
[----:B------:R-:W-:Y:S01]  /*38a0*/  BSSY.RECONVERGENT B3, `(.L_x_118) ;  /* 0x000001b000037945 */ /* 0x000fe20003800200 */
[----:B------:R-:W-:Y:S01]  /*38b0*/  IMAD.MOV.U32 R18, RZ, RZ, -0x800000 ;  /* 0xff800000ff127424 */ /* 0x000fe200078e00ff */
        /* <DEDUP_REMOVED lines=9> */
[----:B------:R-:W-:-:S06]  /*3950*/  @P1 IMAD.MOV R22, RZ, RZ, -R14 ;  /* 0x000000ffff161224 */ /* 0x000fcc00078e0a0e */
[----:B------:R-:W-:Y:S01]  /*3960*/  DFMA R20, R4, R20, R4 ;  /* 0x000000140414722b */ /* 0x000fe20000000004 */
[----:B------:R-:W-:-:S05]  /*3970*/  IADD3 R4, PT, PT, R9, R22, RZ ;  /* 0x0000001609047210 */ /* 0x000fca0007ffe0ff */
        /* <DEDUP_REMOVED lines=13> */
.L_x_119:
[----:B------:R-:W-:Y:S05]  /*3a50*/  BSYNC.RECONVERGENT B3 ;  /* 0x0000000000037941 */ /* 0x000fea0003800200 */
.L_x_118:
[----:B------:R-:W-:-:S08]  /*3a60*/  DMUL R48, R48, R48 ;  /* 0x0000003030307228 */ /* 0x000fd00000000000 */
[----:B------:R-:W-:-:S08]  /*3a70*/  DFMA R48, R16, R16, R48 ;  /* 0x000000101030722b */ /* 0x000fd00000000030 */
[----:B------:R-:W-:-:S06]  /*3a80*/  DSETP.GTU.AND P1, PT, R48, 1, PT ;  /* 0x3ff000003000742a */ /* 0x000fcc0003f2c000 */
[----:B------:R-:W-:-:S05]  /*3a90*/  SEL R5, RZ, 0x1, P1 ;  /* 0x00000001ff057807 */ /* 0x000fca0000800000 */
[----:B------:R-:W-:Y:S01]  /*3aa0*/  IMAD.IADD R6, R5, 0x1, R6 ;  /* 0x0000000105067824 */ /* 0x000fe200078e0206 */
[----:B------:R-:W-:Y:S06]  /*3ab0*/  @!P0 BRA `(.L_x_115) ;  /* 0x00000008002c8947 */ /* 0x000fec0003800000 */
        /* <DEDUP_REMOVED lines=33> */
.L_x_121:
[----:B------:R-:W-:Y:S05]  /*3cd0*/  BSYNC.RECONVERGENT B3 ;  /* 0x0000000000037941 */ /* 0x000fea0003800200 */
.L_x_120:
        /* <DEDUP_REMOVED lines=30> */
.L_x_123:
[----:B------:R-:W-:Y:S05]  /*3ec0*/  BSYNC.RECONVERGENT B3 ;  /* 0x0000000000037941 */ /* 0x000fea0003800200 */
.L_x_122:
        /* <DEDUP_REMOVED lines=38> */
.L_x_125:
[----:B------:R-:W-:Y:S05]  /*4130*/  BSYNC.RECONVERGENT B3 ;  /* 0x0000000000037941 */ /* 0x000fea0003800200 */
.L_x_124:
[----:B------:R-:W0:Y:S01]  /*4140*/  MUFU.RCP64H R5, 2.14748262400000000000e+09 ;  /* 0x41dfffff00057908 */ /* 0x000e220000001800 */
[----:B------:R-:W-:Y:S01]  /*4150*/  IMAD.HI.U32 R9, R4, -0x4370ec6f, RZ ;  /* 0xbc8f139104097827 */ /* 0x000fe200078e00ff */
[----:B------:R-:W-:Y:S01]  /*4160*/  MOV R19, 0x41dfffff ;  /* 0x41dfffff00137802 */ /* 0x000fe20000000f00 */
[----:B------:R-:W-:Y:S02]  /*4170*/  BSSY.RECONVERGENT B3, `(.L_x_126) ;  /* 0x000001a000037945 */ /* 0x000fe40003800200 */
[----:B------:R-:W-:Y:S01]  /*4180*/  IMAD.MOV.U32 R18, RZ, RZ, -0x800000 ;  /* 0xff800000ff127424 */ /* 0x000fe200078e00ff */
[----:B------:R-:W-:-:S05]  /*4190*/  SHF.R.U32.HI R9, RZ, 0xf, R9 ;  /* 0x0000000fff097819 */ /* 0x000fca0000011609 */
[C---:B------:R-:W-:Y:S02]  /*41a0*/  IMAD R14, R9.reuse, -0xadc8, R4 ;  /* 0xffff5238090e7824 */ /* 0x040fe400078e0204 */
[----:B------:R-:W-:Y:S02]  /*41b0*/  IMAD.MOV.U32 R4, RZ, RZ, 0x1 ;  /* 0x00000001ff047424 */ /* 0x000fe400078e00ff */
[----:B------:R-:W-:Y:S02]  /*41c0*/  IMAD R9, R9, 0xd47, RZ ;  /* 0x00000d4709097824 */ /* 0x000fe400078e02ff */
[----:B------:R-:W-:Y:S02]  /*41d0*/  IMAD R14, R14, 0xbc8f, RZ ;  /* 0x0000bc8f0e0e7824 */ /* 0x000fe400078e02ff */
[----:B0-----:R-:W-:Y:S01]  /*41e0*/  DFMA R20, R4, -R18, 1 ;  /* 0x3ff000000414742b */ /* 0x001fe20000000812 */
[----:B------:R-:W-:Y:S02]  /*41f0*/  LOP3.LUT R23, R9, 0x7fffffff, RZ, 0x3c, !PT ;  /* 0x7fffffff09177812 */ /* 0x000fe400078e3cff */
[----:B------:R-:W-:-:S05]  /*4200*/  ISETP.GE.U32.AND P0, PT, R14, R9, PT ;  /* 0x000000090e00720c */ /* 0x000fca0003f06070 */
[----:B------:R-:W-:-:S08]  /*4210*/  DFMA R20, R20, R20, R20 ;  /* 0x000000141414722b */ /* 0x000fd00000000014 */
[----:B------:R-:W-:Y:S01]  /*4220*/  DFMA R20, R4, R20, R4 ;  /* 0x000000140414722b */ /* 0x000fe20000000004 */
[----:B------:R-:W-:-:S05]  /*4230*/  @P0 IMAD.MOV R23, RZ, RZ, -R9 ;  /* 0x000000ffff170224 */ /* 0x000fca00078e0a09 */
[----:B------:R-:W-:Y:S02]  /*4240*/  IADD3 R23, PT, PT, R23, -0x1, R14 ;  /* 0xffffffff17177810 */ /* 0x000fe40007ffe00e */
[C---:B------:R-:W-:Y:S02]  /*4250*/  DFMA R4, R20.reuse, -R18, 1 ;  /* 0x3ff000001404742b */ /* 0x040fe40000000812 */
[----:B------:R-:W0:Y:S06]  /*4260*/  I2F.F64.U32 R30, R23 ;  /* 0x00000017001e7312 */ /* 0x000e2c0000201800 */
        /* <DEDUP_REMOVED lines=10> */
.L_x_127:
[----:B------:R-:W-:Y:S05]  /*4310*/  BSYNC.RECONVERGENT B3 ;  /* 0x0000000000037941 */ /* 0x000fea0003800200 */
.L_x_126:
[----:B------:R-:W-:-:S08]  /*4320*/  DMUL R48, R48, R48 ;  /* 0x0000003030307228 */ /* 0x000fd00000000000 */
[----:B------:R-:W-:-:S08]  /*4330*/  DFMA R48, R16, R16, R48 ;  /* 0x000000101030722b */ /* 0x000fd00000000030 */
[----:B------:R-:W-:-:S06]  /*4340*/  DSETP.GTU.AND P0, PT, R48, 1, PT ;  /* 0x3ff000003000742a */ /* 0x000fcc0003f0c000 */
[----:B------:R-:W-:-:S04]  /*4350*/  SEL R5, RZ, 0x1, P0 ;  /* 0x00000001ff057807 */ /* 0x000fc80000000000 */
[----:B------:R-:W-:-:S07]  /*4360*/  IADD3 R6, PT, PT, R5, R6, RZ ;  /* 0x0000000605067210 */ /* 0x000fce0007ffe0ff */
.L_x_115:
[----:B------:R-:W-:Y:S01]  /*4370*/  IMAD.IADD R13, R13, 0x1, R6 ;  /* 0x000000010d0d7824 */ /* 0x000fe200078e0206 */
[----:B------:R-:W-:Y:S06]  /*4380*/  @!P5 BRA `(.L_x_128) ;  /* 0xffffffd800f0d947 */ /* 0x000fec000383ffff */
.L_x_91:
[----:B------:R-:W-:Y:S05]  /*4390*/  BSYNC.RECONVERGENT B1 ;  /* 0x0000000000017941 */ /* 0x000fea0003800200 */
.L_x_90:
[----:B------:R-:W-:-:S13]  /*43a0*/  ISETP.GE.AND P0, PT, R15, 0x100, PT ;  /* 0x000001000f00780c */ /* 0x000fda0003f06270 */
[----:B------:R-:W-:Y:S05]  /*43b0*/  @!P0 BRA `(.L_x_129) ;  /* 0x0000000000ac8947 */ /* 0x000fea0003800000 */
        /* <DEDUP_REMOVED lines=8> */
[----:B------:R-:W1:Y:S01]  /*4440*/  @!P1 S2R R7, SR_CgaCtaId ;  /* 0x0000000000079919 */ /* 0x000e620000008800 */
[----:B0-----:R-:W-:Y:S02]  /*4450*/  SEL R3, R2, RZ, !P0 ;  /* 0x000000ff02037207 */ /* 0x001fe40004000000 */
[----:B------:R-:W-:Y:S02]  /*4460*/  ISETP.GT.AND P0, PT, R6, 0x1b, PT ;  /* 0x0000001b0600780c */ /* 0x000fe40003f04270 */
[----:B------:R-:W-:-:S05]  /*4470*/  IADD3 R3, PT, PT, R0, R3, RZ ;  /* 0x0000000300037210 */ /* 0x000fca0007ffe0ff */
[----:B------:R-:W0:Y:S02]  /*4480*/  SHFL.DOWN PT, R2, R3, 0x4, 0x1f ;  /* 0x08801f0003027f89 */ /* 0x000e2400000e0000 */
[----:B0-----:R-:W-:Y:S02]  /*4490*/  SEL R2, R2, RZ, !P0 ;  /* 0x000000ff02027207 */ /* 0x001fe40004000000 */
[----:B------:R-:W-:-:S03]  /*44a0*/  ISETP.GT.AND P0, PT, R6, 0x17, PT ;  /* 0x000000170600780c */ /* 0x000fc60003f04270 */
[----:B------:R-:W-:Y:S01]  /*44b0*/  IMAD.IADD R2, R3, 0x1, R2 ;  /* 0x0000000103027824 */ /* 0x000fe200078e0202 */
[----:B------:R-:W-:-:S04]  /*44c0*/  @!P1 SHF.R.U32.HI R3, RZ, 0x3, R8 ;  /* 0x00000003ff039819 */ /* 0x000fc80000011608 */
[----:B------:R-:W0:Y:S01]  /*44d0*/  SHFL.DOWN PT, R4, R2, 0x8, 0x1f ;  /* 0x09001f0002047f89 */ /* 0x000e2200000e0000 */
[----:B------:R-:W-:Y:S02]  /*44e0*/  @!P1 LOP3.LUT R3, R3, 0x7c, RZ, 0xc0, !PT ;  /* 0x0000007c03039812 */ /* 0x000fe400078ec0ff */
[----:B0-----:R-:W-:Y:S02]  /*44f0*/  SEL R5, R4, RZ, !P0 ;  /* 0x000000ff04057207 */ /* 0x001fe40004000000 */
[----:B------:R-:W-:Y:S02]  /*4500*/  ISETP.GT.AND P0, PT, R6, 0xf, PT ;  /* 0x0000000f0600780c */ /* 0x000fe40003f04270 */
[----:B------:R-:W-:Y:S01]  /*4510*/  @!P1 MOV R4, 0x400 ;  /* 0x0000040000049802 */ /* 0x000fe20000000f00 */
[----:B------:R-:W-:-:S03]  /*4520*/  IMAD.IADD R5, R2, 0x1, R5 ;  /* 0x0000000102057824 */ /* 0x000fc600078e0205 */
[----:B-1----:R-:W-:Y:S02]  /*4530*/  @!P1 LEA R4, R7, R4, 0x18 ;  /* 0x0000000407049211 */ /* 0x002fe400078ec0ff */
[----:B------:R-:W0:Y:S02]  /*4540*/  SHFL.DOWN PT, R0, R5, 0x10, 0x1f ;  /* 0x0a001f0005007f89 */ /* 0x000e2400000e0000 */
[----:B------:R-:W-:Y:S02]  /*4550*/  @!P1 IADD3 R4, PT, PT, R3, R4, RZ ;  /* 0x0000000403049210 */ /* 0x000fe40007ffe0ff */
        /* <DEDUP_REMOVED lines=17> */
.L_x_129:
[----:B------:R-:W-:Y:S01]  /*4670*/  LOP3.LUT R0, R8, 0x3e0, RZ, 0xc0, !PT ;  /* 0x000003e008007812 */ /* 0x000fe200078ec0ff */
[----:B------:R-:W0:Y:S03]  /*4680*/  S2R R9, SR_LANEID ;  /* 0x0000000000097919 */ /* 0x000e260000000000 */
[----:B------:R-:W-:Y:S02]  /*4690*/  IADD3 R2, PT, PT, R0, 0x20, RZ ;  /* 0x0000002000027810 */ /* 0x000fe40007ffe0ff */
[----:B------:R-:W-:Y:S02]  /*46a0*/  LOP3.LUT R0, RZ, R0, RZ, 0x33, !PT ;  /* 0x00000000ff007212 */ /* 0x000fe400078e33ff */
[----:B------:R-:W-:-:S03]  /*46b0*/  ISETP.GT.AND P0, PT, R2, R15, PT ;  /* 0x0000000f0200720c */ /* 0x000fc60003f04270 */
[----:B------:R-:W-:-:S05]  /*46c0*/  IMAD.IADD R0, R15, 0x1, R0 ;  /* 0x000000010f007824 */ /* 0x000fca00078e0200 */
[----:B------:R-:W-:-:S05]  /*46d0*/  SEL R0, R0, 0x1f, P0 ;  /* 0x0000001f00007807 */ /* 0x000fca0000000000 */
[----:B------:R-:W1:Y:S01]  /*46e0*/  SHFL.DOWN PT, R2, R13, 0x1, R0 ;  /* 0x082000000d027989 */ /* 0x000e6200000e0000 */
[CC--:B0-----:R-:W-:Y:S01]  /*46f0*/  ISETP.GE.AND P0, PT, R9.reuse, R0.reuse, PT ;  /* 0x000000000900720c */ /* 0x0c1fe20003f06270 */
[C---:B------:R-:W-:Y:S01]  /*4700*/  VIADD R7, R9.reuse, 0x4 ;  /* 0x0000000409077836 */ /* 0x040fe20000000000 */
[C---:B------:R-:W-:Y:S02]  /*4710*/  IADD3 R5, PT, PT, R9.reuse, 0x2, RZ ;  /* 0x0000000209057810 */ /* 0x040fe40007ffe0ff */
[----:B------:R-:W-:Y:S02]  /*4720*/  ISETP.NE.AND P1, PT, R9, RZ, PT ;  /* 0x000000ff0900720c */ /* 0x000fe40003f25270 */
[----:B-1----:R-:W-:Y:S02]  /*4730*/  SEL R2, R2, RZ, !P0 ;  /* 0x000000ff02027207 */ /* 0x002fe40004000000 */
[----:B------:R-:W-:-:S03]  /*4740*/  ISETP.GT.AND P0, PT, R5, R0, PT ;  /* 0x000000000500720c */ /* 0x000fc60003f04270 */
[----:B------:R-:W-:-:S06]  /*4750*/  IMAD.IADD R3, R2, 0x1, R13 ;  /* 0x0000000102037824 */ /* 0x000fcc00078e020d */
[----:B------:R-:W0:Y:S01]  /*4760*/  @!P1 S2R R11, SR_CgaCtaId ;  /* 0x00000000000b9919 */ /* 0x000e220000008800 */
[----:B------:R-:W-:Y:S02]  /*4770*/  @!P1 MOV R6, 0x400 ;  /* 0x0000040000069802 */ /* 0x000fe40000000f00 */
[----:B------:R-:W-:Y:S01]  /*4780*/  @!P1 SHF.R.U32.HI R4, RZ, 0x3, R8 ;  /* 0x00000003ff049819 */ /* 0x000fe20000011608 */
[----:B------:R-:W1:Y:S03]  /*4790*/  SHFL.DOWN PT, R2, R3, 0x2, R0 ;  /* 0x0840000003027989 */ /* 0x000e6600000e0000 */
[----:B------:R-:W-:Y:S02]  /*47a0*/  @!P1 LOP3.LUT R4, R4, 0x7c, RZ, 0xc0, !PT ;  /* 0x0000007c04049812 */ /* 0x000fe400078ec0ff */
[----:B-1----:R-:W-:Y:S02]  /*47b0*/  SEL R2, R2, RZ, !P0 ;  /* 0x000000ff02027207 */ /* 0x002fe40004000000 */
[----:B------:R-:W-:-:S02]  /*47c0*/  ISETP.GT.AND P0, PT, R7, R0, PT ;  /* 0x000000000700720c */ /* 0x000fc40003f04270 */
[----:B0-----:R-:W-:Y:S01]  /*47d0*/  @!P1 LEA R11, R11, R6, 0x18 ;  /* 0x000000060b0b9211 */ /* 0x001fe200078ec0ff */
[----:B------:R-:W-:Y:S02]  /*47e0*/  IMAD.IADD R5, R3, 0x1, R2 ;  /* 0x0000000103057824 */ /* 0x000fe400078e0202 */
[----:B------:R-:W-:Y:S02]  /*47f0*/  VIADD R3, R9, 0x8 ;  /* 0x0000000809037836 */ /* 0x000fe40000000000 */
[----:B------:R-:W-:Y:S01]  /*4800*/  @!P1 IMAD.IADD R4, R4, 0x1, R11 ;  /* 0x0000000104049824 */ /* 0x000fe200078e020b */
[----:B------:R-:W0:Y:S02]  /*4810*/  SHFL.DOWN PT, R2, R5, 0x4, R0 ;  /* 0x0880000005027989 */ /* 0x000e2400000e0000 */
[----:B0-----:R-:W-:Y:S02]  /*4820*/  SEL R2, R2, RZ, !P0 ;  /* 0x000000ff02027207 */ /* 0x001fe40004000000 */
[----:B------:R-:W-:-:S02]  /*4830*/  ISETP.GT.AND P0, PT, R3, R0, PT ;  /* 0x000000000300720c */ /* 0x000fc40003f04270 */
[----:B------:R-:W-:Y:S02]  /*4840*/  IADD3 R7, PT, PT, R5, R2, RZ ;  /* 0x0000000205077210 */ /* 0x000fe40007ffe0ff */
[----:B------:R-:W-:-:S03]  /*4850*/  IADD3 R5, PT, PT, R9, 0x10, RZ ;  /* 0x0000001009057810 */ /* 0x000fc60007ffe0ff */
        /* <DEDUP_REMOVED lines=17> */
[----:B------:R-:W0:Y:S04]  /*4970*/  LDS R0, [UR4+0xc] ;  /* 0x00000c04ff007984 */ /* 0x000e280008000800 */
[----:B------:R-:W2:Y:S04]  /*4980*/  LDS.128 R8, [UR4+0x10] ;  /* 0x00001004ff087984 */ /* 0x000ea80008000c00 */
[----:B------:R-:W3:Y:S01]  /*4990*/  LDS.64 R2, [UR4+0x20] ;  /* 0x00002004ff027984 */ /* 0x000ee20008000a00 */
[----:B0-----:R-:W-:Y:S02]  /*49a0*/  SEL R0, R0, RZ, P1 ;  /* 0x000000ff00007207 */ /* 0x001fe40000800000 */
[----:B------:R-:W-:-:S02]  /*49b0*/  ISETP.GT.AND P1, PT, R15, 0x60, PT ;  /* 0x000000600f00780c */ /* 0x000fc40003f24270 */
[----:B--2---:R-:W-:Y:S02]  /*49c0*/  SEL R8, R8, RZ, P2 ;  /* 0x000000ff08087207 */ /* 0x004fe40001000000 */
[----:B------:R-:W-:Y:S02]  /*49d0*/  ISETP.GT.AND P2, PT, R15, 0x80, PT ;  /* 0x000000800f00780c */ /* 0x000fe40003f44270 */
[----:B------:R-:W-:Y:S02]  /*49e0*/  SEL R9, R9, RZ, P1 ;  /* 0x000000ff09097207 */ /* 0x000fe40000800000 */
[----:B------:R-:W-:Y:S02]  /*49f0*/  IADD3 R0, PT, PT, R8, R0, R7 ;  /* 0x0000000008007210 */ /* 0x000fe40007ffe007 */
[----:B------:R-:W-:Y:S02]  /*4a00*/  SEL R10, R10, RZ, P2 ;  /* 0x000000ff0a0a7207 */ /* 0x000fe40001000000 */
[----:B------:R-:W-:-:S02]  /*4a10*/  ISETP.GT.AND P1, PT, R15, 0xc0, PT ;  /* 0x000000c00f00780c */ /* 0x000fc40003f24270 */
[----:B------:R-:W-:Y:S02]  /*4a20*/  ISETP.GT.AND P2, PT, R15, 0xe0, PT ;  /* 0x000000e00f00780c */ /* 0x000fe40003f44270 */
[----:B------:R-:W-:Y:S02]  /*4a30*/  SEL R11, R11, RZ, P3 ;  /* 0x000000ff0b0b7207 */ /* 0x000fe40001800000 */
[----:B------:R-:W-:Y:S02]  /*4a40*/  IADD3 R0, PT, PT, R10, R0, R9 ;  /* 0x000000000a007210 */ /* 0x000fe40007ffe009 */
[----:B---3--:R-:W-:Y:S02]  /*4a50*/  SEL R2, R2, RZ, P1 ;  /* 0x000000ff02027207 */ /* 0x008fe40000800000 */
[----:B------:R-:W-:Y:S02]  /*4a60*/  SEL R3, R3, RZ, P2 ;  /* 0x000000ff03037207 */ /* 0x000fe40001000000 */
[----:B------:R-:W-:-:S04]  /*4a70*/  IADD3 R0, PT, PT, R2, R0, R11 ;  /* 0x0000000002007210 */ /* 0x000fc80007ffe00b */
[----:B-1----:R-:W-:Y:S01]  /*4a80*/  IADD3 R7, PT, PT, R0, R3, RZ ;  /* 0x0000000300077210 */ /* 0x002fe20007ffe0ff */
[----:B------:R-:W-:Y:S06]  /*4a90*/  BRA `(.L_x_130) ;  /* 0x000004ac00bc7947 */ /* 0x000fec0003800000 */
.L_x_58:
[----:B------:R-:W0:Y:S01]  /*4aa0*/  LDCU UR8, c[0x0][0x3e4] ;  /* 0x00007c80ff0877ac */ /* 0x000e220008000800 */
[----:B------:R-:W1:Y:S01]  /*4ab0*/  S2R R24, SR_TID.X ;  /* 0x0000000000187919 */ /* 0x000e620000002100 */
[----:B------:R-:W-:Y:S01]  /*4ac0*/  IMAD.MOV.U32 R23, RZ, RZ, RZ ;  /* 0x000000ffff177224 */ /* 0x000fe200078e00ff */
[----:B------:R-:W2:Y:S01]  /*4ad0*/  LDCU UR7, c[0x0][0x3c0] ;  /* 0x00007800ff0777ac */ /* 0x000ea20008000800 */
[----:B------:R-:W3:Y:S01]  /*4ae0*/  LDCU UR9, c[0x0][0x3e8] ;  /* 0x00007d00ff0977ac */ /* 0x000ee20008000800 */
[----:B0-----:R-:W-:-:S04]  /*4af0*/  UIMAD.WIDE.U32 UR4, UR8, 0x3, URZ ;  /* 0x00000003080478a5 */ /* 0x001fc8000f8e00ff */
[----:B------:R-:W-:-:S04]  /*4b00*/  UIADD3 UR4, UPT, UPT, -UR5, UR8, URZ ;  /* 0x0000000805047290 */ /* 0x000fc8000fffe1ff */
[----:B------:R-:W-:Y:S02]  /*4b10*/  ULEA.HI UR4, UR4, UR5, URZ, 0x1f ;  /* 0x0000000504047291 */ /* 0x000fe4000f8ff8ff */
[----:B--2---:R-:W-:Y:S02]  /*4b20*/  USHF.L.U32 UR5, UR7, 0xc, URZ ;  /* 0x0000000c07057899 */ /* 0x004fe400080006ff */
[----:B------:R-:W-:Y:S02]  /*4b30*/  USHF.R.U32.HI UR4, URZ, 0x1e, UR4 ;  /* 0x0000001eff047899 */ /* 0x000fe40008011604 */
[----:B---3--:R-:W-:Y:S02]  /*4b40*/  USHF.L.U32 UR12, UR9, 0x1, URZ ;  /* 0x00000001090c7899 */ /* 0x008fe400080006ff */
[----:B------:R-:W-:Y:S02]  /*4b50*/  UIMAD UR4, UR4, -0x7fffffff, UR8 ;  /* 0x80000001040478a4 */ /* 0x000fe4000f8e0208 */
[----:B------:R-:W-:-:S02]  /*4b60*/  USHF.R.S32.HI UR11, URZ, 0x1f, UR5 ;  /* 0x0000001fff0b7899 */ /* 0x000fc40008011405 */
[----:B------:R-:W-:-:S04]  /*4b70*/  UISETP.LT.U32.AND UP0, UPT, UR4, 0x1, UPT ;  /* 0x000000010400788c */ /* 0x000fc8000bf01070 */
[----:B------:R-:W-:Y:S02]  /*4b80*/  USEL UR7, UR4, 0x1, !UP0 ;  /* 0x0000000104077887 */ /* 0x000fe4000c000000 */
[----:B------:R-:W-:-:S09]  /*4b90*/  UISETP.GE.AND UP0, UPT, UR9, 0x1, UPT ;  /* 0x000000010900788c */ /* 0x000fd2000bf06270 */
[----:B-1----:R-:W-:Y:S05]  /*4ba0*/  BRA.U !UP0, `(.L_x_131) ;  /* 0x0000024108bc7547 */ /* 0x002fea000b800000 */
[----:B------:R-:W0:Y:S01]  /*4bb0*/  LDC R3, c[0x0][0x380] ;  /* 0x0000e000ff037b82 */ /* 0x000e220000000800 */
[----:B------:R-:W-:Y:S01]  /*4bc0*/  UIADD3 UR9, UPT, UPT, UR9, -0x1, URZ ;  /* 0xffffffff09097890 */ /* 0x000fe2000fffe0ff */
[----:B------:R-:W-:Y:S01]  /*4bd0*/  BSSY.RECONVERGENT B1, `(.L_x_132) ;  /* 0x0000042000017945 */ /* 0x000fe20003800200 */
[----:B------:R-:W-:Y:S01]  /*4be0*/  IMAD.MOV.U32 R16, RZ, RZ, 0x1 ;  /* 0x00000001ff107424 */ /* 0x000fe200078e00ff */
[----:B------:R-:W-:Y:S02]  /*4bf0*/  MOV R17, RZ ;  /* 0x000000ff00117202 */ /* 0x000fe40000000f00 */
[----:B0-----:R-:W-:-:S05]  /*4c00*/  IADD3 R3, PT, PT, R3, UR6, R24 ;  /* 0x0000000603037c10 */ /* 0x001fca000fffe018 */
[----:B------:R-:W-:-:S05]  /*4c10*/  IMAD R4, R3, UR12, RZ ;  /* 0x0000000c03047c24 */ /* 0x000fca000f8e02ff */
[----:B------:R-:W-:-:S13]  /*4c20*/  ISETP.NE.AND P0, PT, R4, RZ, PT ;  /* 0x000000ff0400720c */ /* 0x000fda0003f05270 */
[----:B------:R-:W-:Y:S05]  /*4c30*/  @!P0 BRA `(.L_x_133) ;  /* 0x0000000000ec8947 */ /* 0x000fea0003800000 */
[----:B------:R-:W-:Y:S01]  /*4c40*/  HFMA2 R13, -RZ, RZ, 0, 0 ;  /* 0x00000000ff0d7431 */ /* 0x000fe200000001ff */
[--C-:B------:R-:W-:Y:S01]  /*4c50*/  SHF.R.S32.HI R15, RZ, 0x1f, R4.reuse ;  /* 0x0000001fff0f7819 */ /* 0x100fe20000011404 */
[----:B------:R-:W-:Y:S02]  /*4c60*/  IMAD.MOV.U32 R14, RZ, RZ, R4 ;  /* 0x000000ffff0e7224 */ /* 0x000fe400078e0004 */
[----:B------:R-:W-:Y:S02]  /*4c70*/  IMAD.MOV.U32 R12, RZ, RZ, 0xbc8f ;  /* 0x0000bc8fff0c7424 */ /* 0x000fe400078e00ff */
[----:B------:R-:W-:Y:S02]  /*4c80*/  IMAD.MOV.U32 R16, RZ, RZ, 0x1 ;  /* 0x00000001ff107424 */ /* 0x000fe400078e00ff */
[----:B------:R-:W-:-:S07]  /*4c90*/  IMAD.MOV.U32 R17, RZ, RZ, RZ ;  /* 0x000000ffff117224 */ /* 0x000fce00078e00ff */
.L_x_136:
[-C--:B------:R-:W-:Y:S01]  /*4ca0*/  IMAD R0, R13, R12.reuse, RZ ;  /* 0x0000000c0d007224 */ /* 0x080fe200078e02ff */
[----:B------:R-:W-:Y:S01]  /*4cb0*/  BSSY.RECONVERGENT B2, `(.L_x_134) ;  /* 0x000002b000027945 */ /* 0x000fe20003800200 */
[----:B------:R-:W-:-:S04]  /*4cc0*/  IMAD.WIDE.U32 R2, R12, R12, RZ ;  /* 0x0000000c0c027225 */ /* 0x000fc800078e00ff */
[----:B------:R-:W-:Y:S01]  /*4cd0*/  IMAD R5, R12, R13, R0 ;  /* 0x0000000d0c057224 */ /* 0x000fe200078e0200 */
[----:B------:R-:W-:-:S04]  /*4ce0*/  LOP3.LUT R0, R14, 0x1, RZ, 0xc0, !PT ;  /* 0x000000010e007812 */ /* 0x000fc800078ec0ff */
[----:B------:R-:W-:-:S05]  /*4cf0*/  IADD3 R3, PT, PT, R3, R5, RZ ;  /* 0x0000000503037210 */ /* 0x000fca0007ffe0ff */
[----:B------:R-:W-:-:S04]  /*4d00*/  IMAD.WIDE.U32 R6, R3, 0x3, RZ ;  /* 0x0000000303067825 */ /* 0x000fc800078e00ff */
[----:B------:R-:W-:-:S04]  /*4d10*/  IMAD.WIDE.U32 R8, P0, R2, -0x7fffffff, R6 ;  /* 0x8000000102087825 */ /* 0x000fc80007800006 */
[----:B------:R-:W-:-:S04]  /*4d20*/  IMAD.WIDE.U32 R6, R2, 0x3, RZ ;  /* 0x0000000302067825 */ /* 0x000fc800078e00ff */
        /* <DEDUP_REMOVED lines=35> */
.L_x_135:
[----:B------:R-:W-:Y:S05]  /*4f60*/  BSYNC.RECONVERGENT B2 ;  /* 0x0000000000027941 */ /* 0x000fea0003800200 */
.L_x_134:
[----:B------:R-:W-:Y:S02]  /*4f70*/  ISETP.GT.U32.AND.EX P0, PT, R15, RZ, PT, P1 ;  /* 0x000000ff0f00720c */ /* 0x000fe40003f04110 */
[--C-:B------:R-:W-:Y:S02]  /*4f80*/  SHF.R.U64 R0, R14, 0x1, R15.reuse ;  /* 0x000000010e007819 */ /* 0x100fe4000000120f */
[----:B------:R-:W-:Y:S02]  /*4f90*/  SHF.R.U32.HI R6, RZ, 0x1, R15 ;  /* 0x00000001ff067819 */ /* 0x000fe4000001160f */
[----:B------:R-:W-:Y:S01]  /*4fa0*/  IADD3 R13, PT, PT, R3, -R5, R18 ;  /* 0x80000005030d7210 */ /* 0x000fe20007ffe012 */
[----:B------:R-:W-:Y:S01]  /*4fb0*/  IMAD.MOV.U32 R14, RZ, RZ, R0 ;  /* 0x000000ffff0e7224 */ /* 0x000fe200078e0000 */
[----:B------:R-:W-:Y:S01]  /*4fc0*/  MOV R12, R2 ;  /* 0x00000002000c7202 */ /* 0x000fe20000000f00 */
[----:B------:R-:W-:-:S04]  /*4fd0*/  IMAD.MOV.U32 R15, RZ, RZ, R6 ;  /* 0x000000ffff0f7224 */ /* 0x000fc800078e0006 */
[----:B------:R-:W-:Y:S05]  /*4fe0*/  @P0 BRA `(.L_x_136) ;  /* 0xfffffffc002c0947 */ /* 0x000fea000383ffff */
.L_x_133:
[----:B------:R-:W-:Y:S05]  /*4ff0*/  BSYNC.RECONVERGENT B1 ;  /* 0x0000000000017941 */ /* 0x000fea0003800200 */
.L_x_132:
[----:B------:R-:W-:Y:S01]  /*5000*/  IMAD R5, R17, UR7, RZ ;  /* 0x0000000711057c24 */ /* 0x000fe2000f8e02ff */
[----:B------:R-:W0:Y:S01]  /*5010*/  LDCU UR4, c[0x0][0x3e8] ;  /* 0x00007d00ff0477ac */ /* 0x000e220008000800 */
[----:B------:R-:W-:Y:S01]  /*5020*/  IMAD.WIDE.U32 R2, R16, UR7, RZ ;  /* 0x0000000710027c25 */ /* 0x000fe2000f8e00ff */
[----:B------:R-:W-:-:S04]  /*5030*/  UISETP.GE.U32.AND UP0, UPT, UR9, 0x3, UPT ;  /* 0x000000030900788c */ /* 0x000fc8000bf06070 */
[----:B------:R-:W-:-:S05]  /*5040*/  IADD3 R5, PT, PT, R3, R5, RZ ;  /* 0x0000000503057210 */ /* 0x000fca0007ffe0ff */
[----:B------:R-:W-:-:S04]  /*5050*/  IMAD.WIDE.U32 R6, R5, 0x5, RZ ;  /* 0x0000000505067825 */ /* 0x000fc800078e00ff */
[----:B------:R-:W-:Y:S01]  /*5060*/  IMAD.WIDE.U32 R8, P0, R2, 0x2, R6 ;  /* 0x0000000202087825 */ /* 0x000fe20007800006 */
[----:B0-----:R-:W-:-:S03]  /*5070*/  ULOP3.LUT UR13, UR4, 0x3, URZ, 0xc0, !UPT ;  /* 0x00000003040d7892 */ /* 0x001fc6000f8ec0ff */
        /* <DEDUP_REMOVED lines=10> */
[----:B------:R-:W-:Y:S02]  /*5120*/  IMAD.X R6, R5, 0x1, R7, P0 ;  /* 0x0000000105067824 */ /* 0x000fe400000e0607 */
[----:B------:R-:W-:-:S03]  /*5130*/  IMAD.MOV.U32 R5, RZ, RZ, RZ ;  /* 0x000000ffff057224 */ /* 0x000fc600078e00ff */
[----:B------:R-:W-:-:S05]  /*5140*/  SHF.R.U64 R3, R3, 0x1e, R6 ;  /* 0x0000001e03037819 */ /* 0x000fca0000001206 */
[----:B------:R-:W-:Y:S01]  /*5150*/  IMAD R0, R3, -0x7fffffff, R2 ;  /* 0x8000000103007824 */ /* 0x000fe200078e0202 */
[----:B------:R-:W-:Y:S06]  /*5160*/  BRA.U !UP0, `(.L_x_137) ;  /* 0x0000001108607547 */ /* 0x000fec000b800000 */
[----:B------:R-:W-:Y:S01]  /*5170*/  HFMA2 R5, -RZ, RZ, 0, 0 ;  /* 0x00000000ff057431 */ /* 0x000fe200000001ff */
[----:B------:R-:W-:-:S03]  /*5180*/  ULOP3.LUT UR8, UR4, 0x7ffffffc, URZ, 0xc0, !UPT ;  /* 0x7ffffffc04087892 */ /* 0x000fc6000f8ec0ff */
[----:B------:R-:W-:-:S09]  /*5190*/  UMOV UR4, URZ ;  /* 0x000000ff00047c82 */ /* 0x000fd20008000000 */
.L_x_154:
[----:B------:R-:W-:Y:S01]  /*51a0*/  IMAD.HI.U32 R2, R0, -0x4370ec6f, RZ ;  /* 0xbc8f139100027827 */ /* 0x000fe200078e00ff */
[----:B------:R-:W0:Y:S01]  /*51b0*/  MUFU.RCP64H R3, 2.14748262400000000000e+09 ;  /* 0x41dfffff00037908 */ /* 0x000e220000001800 */
[----:B------:R-:W-:Y:S01]  /*51c0*/  UIADD3 UR4, UPT, UPT, UR4, 0x4, URZ ;  /* 0x0000000404047890 */ /* 0x000fe2000fffe0ff */
[----:B------:R-:W-:Y:S01]  /*51d0*/  BSSY.RECONVERGENT B1, `(.L_x_138) ;  /* 0x000001f000017945 */ /* 0x000fe20003800200 */
[----:B------:R-:W-:Y:S01]  /*51e0*/  IMAD.MOV.U32 R6, RZ, RZ, -0x800000 ;  /* 0xff800000ff067424 */ /* 0x000fe200078e00ff */
[----:B------:R-:W-:Y:S01]  /*51f0*/  SHF.R.U32.HI R9, RZ, 0xf, R2 ;  /* 0x0000000fff097819 */ /* 0x000fe20000011602 */
[----:B------:R-:W-:Y:S01]  /*5200*/  IMAD.MOV.U32 R7, RZ, RZ, 0x41dfffff ;  /* 0x41dfffffff077424 */ /* 0x000fe200078e00ff */
[----:B------:R-:W-:Y:S01]  /*5210*/  MOV R2, 0x1 ;  /* 0x0000000100027802 */ /* 0x000fe20000000f00 */
[----:B------:R-:W-:Y:S02]  /*5220*/  UISETP.NE.AND UP0, UPT, UR4, UR8, UPT ;  /* 0x000000080400728c */ /* 0x000fe4000bf05270 */
[----:B------:R-:W-:-:S02]  /*5230*/  IMAD R0, R9, -0xadc8, R0 ;  /* 0xffff523809007824 */ /* 0x000fc400078e0200 */
        /* <DEDUP_REMOVED lines=24> */
.L_x_139:
[----:B------:R-:W-:Y:S05]  /*53c0*/  BSYNC.RECONVERGENT B1 ;  /* 0x0000000000017941 */ /* 0x000fea0003800200 */
.L_x_138:
        /* <DEDUP_REMOVED lines=30> */
.L_x_141:
[----:B------:R-:W-:Y:S05]  /*55b0*/  BSYNC.RECONVERGENT B1 ;  /* 0x0000000000017941 */ /* 0x000fea0003800200 */
.L_x_140:
        /* <DEDUP_REMOVED lines=36> */
.L_x_143:
[----:B------:R-:W-:Y:S05]  /*5800*/  BSYNC.RECONVERGENT B1 ;  /* 0x0000000000017941 */ /* 0x000fea0003800200 */
.L_x_142:
        /* <DEDUP_REMOVED lines=30> */
.L_x_145:
[----:B------:R-:W-:Y:S05]  /*59f0*/  BSYNC.RECONVERGENT B1 ;  /* 0x0000000000017941 */ /* 0x000fea0003800200 */
.L_x_144:
        /* <DEDUP_REMOVED lines=37> */
.L_x_147:
[----:B------:R-:W-:Y:S05]  /*5c50*/  BSYNC.RECONVERGENT B1 ;  /* 0x0000000000017941 */ /* 0x000fea0003800200 */
.L_x_146:
        /* <DEDUP_REMOVED lines=30> */
.L_x_149:
[----:B------:R-:W-:Y:S05]  /*5e40*/  BSYNC.RECONVERGENT B1 ;  /* 0x0000000000017941 */ /* 0x000fea0003800200 */
.L_x_148:
        /* <DEDUP_REMOVED lines=19> */
[----:B------:R-:W-:-:S03]  /*5f80*/  IMAD.IADD R0, R0, 0x1, R5 ;  /* 0x0000000100007824 */ /* 0x000fc600078e0205 */
[----:B------:R-:W-:Y:S02]  /*5f90*/  SEL R5, RZ, 0x1, P0 ;  /* 0x00000001ff057807 */ /* 0x000fe40000000000 */
        /* <DEDUP_REMOVED lines=15> */
.L_x_151:
[----:B------:R-:W-:Y:S05]  /*6090*/  BSYNC.RECONVERGENT B1 ;  /* 0x0000000000017941 */ /* 0x000fea0003800200 */
.L_x_150:
        /* <DEDUP_REMOVED lines=30> */
.L_x_153:
[----:B------:R-:W-:Y:S05]  /*6280*/  BSYNC.RECONVERGENT B1 ;  /* 0x0000000000017941 */ /* 0x000fea0003800200 */
.L_x_152:
[----:B------:R-:W-:-:S08]  /*6290*/  DMUL R48, R48, R48 ;  /* 0x0000003030307228 */ /* 0x000fd00000000000 */
[----:B------:R-:W-:-:S08]  /*62a0*/  DFMA R48, R8, R8, R48 ;  /* 0x000000080830722b */ /* 0x000fd00000000030 */
[----:B------:R-:W-:-:S06]  /*62b0*/  DSETP.GTU.AND P0, PT, R48, 1, PT ;  /* 0x3ff000003000742a */ /* 0x000fcc0003f0c000 */
[----:B------:R-:W-:-:S04]  /*62c0*/  SEL R3, RZ, 0x1, P0 ;  /* 0x00000001ff037807 */ /* 0x000fc80000000000 */
[----:B------:R-:W-:Y:S01]  /*62d0*/  IADD3 R5, PT, PT, R3, R2, R5 ;  /* 0x0000000203057210 */ /* 0x000fe20007ffe005 */
[----:B------:R-:W-:Y:S06]  /*62e0*/  BRA.U UP0, `(.L_x_154) ;  /* 0xffffffed00ac7547 */ /* 0x000fec000b83ffff */
.L_x_137:
[----:B------:R-:W-:-:S09]  /*62f0*/  UISETP.NE.AND UP0, UPT, UR13, URZ, UPT ;  /* 0x000000ff0d00728c */ /* 0x000fd2000bf05270 */
[----:B------:R-:W-:Y:S05]  /*6300*/  BRA.U !UP0, `(.L_x_155) ;  /* 0x0000000d08487547 */ /* 0x000fea000b800000 */
        /* <DEDUP_REMOVED lines=32> */
.L_x_157:
[----:B------:R-:W-:Y:S05]  /*6510*/  BSYNC.RECONVERGENT B1 ;  /* 0x0000000000017941 */ /* 0x000fea0003800200 */
.L_x_156:
        /* <DEDUP_REMOVED lines=30> */
.L_x_159:
[----:B------:R-:W-:Y:S05]  /*6700*/  BSYNC.RECONVERGENT B1 ;  /* 0x0000000000017941 */ /* 0x000fea0003800200 */
.L_x_158:
[----:B------:R-:W-:Y:S01]  /*6710*/  DMUL R48, R48, R48 ;  /* 0x0000003030307228 */ /* 0x000fe20000000000 */
[----:B------:R-:W-:-:S07]  /*6720*/  UISETP.NE.AND UP0, UPT, UR13, 0x1, UPT ;  /* 0x000000010d00788c */ /* 0x000fce000bf05270 */
[----:B------:R-:W-:-:S08]  /*6730*/  DFMA R48, R2, R2, R48 ;  /* 0x000000020230722b */ /* 0x000fd00000000030 */
[----:B------:R-:W-:-:S06]  /*6740*/  DSETP.GTU.AND P0, PT, R48, 1, PT ;  /* 0x3ff000003000742a */ /* 0x000fcc0003f0c000 */
[----:B------:R-:W-:-:S05]  /*6750*/  SEL R2, RZ, 0x1, P0 ;  /* 0x00000001ff027807 */ /* 0x000fca0000000000 */
[----:B------:R-:W-:Y:S01]  /*6760*/  IMAD.IADD R5, R2, 0x1, R5 ;  /* 0x0000000102057824 */ /* 0x000fe200078e0205 */
[----:B------:R-:W-:Y:S06]  /*6770*/  BRA.U !UP0, `(.L_x_155) ;  /* 0x00000009082c7547 */ /* 0x000fec000b800000 */
        /* <DEDUP_REMOVED lines=32> */
.L_x_161:
[----:B------:R-:W-:Y:S05]  /*6980*/  BSYNC.RECONVERGENT B1 ;  /* 0x0000000000017941 */ /* 0x000fea0003800200 */
.L_x_160:
        /* <DEDUP_REMOVED lines=30> */
.L_x_163:
[----:B------:R-:W-:Y:S05]  /*6b70*/  BSYNC.RECONVERGENT B1 ;  /* 0x0000000000017941 */ /* 0x000fea0003800200 */
.L_x_162:
        /* <DEDUP_REMOVED lines=39> */
.L_x_165:
[----:B------:R-:W-:Y:S05]  /*6df0*/  BSYNC.RECONVERGENT B1 ;  /* 0x0000000000017941 */ /* 0x000fea0003800200 */
.L_x_164:
[----:B------:R-:W0:Y:S01]  /*6e00*/  MUFU.RCP64H R7, 2.14748262400000000000e+09 ;  /* 0x41dfffff00077908 */ /* 0x000e220000001800 */
[----:B------:R-:W-:Y:S01]  /*6e10*/  IMAD.HI.U32 R6, R0, -0x4370ec6f, RZ ;  /* 0xbc8f139100067827 */ /* 0x000fe200078e00ff */
[----:B------:R-:W-:Y:S01]  /*6e20*/  MOV R9, 0x41dfffff ;  /* 0x41dfffff00097802 */ /* 0x000fe20000000f00 */
[----:B------:R-:W-:Y:S02]  /*6e30*/  BSSY.RECONVERGENT B1, `(.L_x_166) ;  /* 0x000001a000017945 */ /* 0x000fe40003800200 */
[----:B------:R-:W-:Y:S01]  /*6e40*/  IMAD.MOV.U32 R8, RZ, RZ, -0x800000 ;  /* 0xff800000ff087424 */ /* 0x000fe200078e00ff */
[----:B------:R-:W-:Y:S01]  /*6e50*/  SHF.R.U32.HI R11, RZ, 0xf, R6 ;  /* 0x0000000fff0b7819 */ /* 0x000fe20000011606 */
[----:B------:R-:W-:-:S04]  /*6e60*/  IMAD.MOV.U32 R6, RZ, RZ, 0x1 ;  /* 0x00000001ff067424 */ /* 0x000fc800078e00ff */
[C---:B------:R-:W-:Y:S02]  /*6e70*/  IMAD R0, R11.reuse, -0xadc8, R0 ;  /* 0xffff52380b007824 */ /* 0x040fe400078e0200 */
[----:B------:R-:W-:Y:S02]  /*6e80*/  IMAD R13, R11, 0xd47, RZ ;  /* 0x00000d470b0d7824 */ /* 0x000fe400078e02ff */
[----:B------:R-:W-:Y:S01]  /*6e90*/  IMAD R0, R0, 0xbc8f, RZ ;  /* 0x0000bc8f00007824 */ /* 0x000fe200078e02ff */
[----:B0-----:R-:W-:Y:S02]  /*6ea0*/  DFMA R10, R6, -R8, 1 ;  /* 0x3ff00000060a742b */ /* 0x001fe40000000808 */
[----:B------:R-:W-:Y:S02]  /*6eb0*/  LOP3.LUT R15, R13, 0x7fffffff, RZ, 0x3c, !PT ;  /* 0x7fffffff0d0f7812 */ /* 0x000fe400078e3cff */
[----:B------:R-:W-:-:S04]  /*6ec0*/  ISETP.GE.U32.AND P0, PT, R0, R13, PT ;  /* 0x0000000d0000720c */ /* 0x000fc80003f06070 */
        /* <DEDUP_REMOVED lines=16> */
.L_x_167:
[----:B------:R-:W-:Y:S05]  /*6fd0*/  BSYNC.RECONVERGENT B1 ;  /* 0x0000000000017941 */ /* 0x000fea0003800200 */
.L_x_166:
[----:B------:R-:W-:-:S08]  /*6fe0*/  DMUL R48, R48, R48 ;  /* 0x0000003030307228 */ /* 0x000fd00000000000 */
[----:B------:R-:W-:-:S08]  /*6ff0*/  DFMA R48, R2, R2, R48 ;  /* 0x000000020230722b */ /* 0x000fd00000000030 */
[----:B------:R-:W-:-:S06]  /*7000*/  DSETP.GTU.AND P0, PT, R48, 1, PT ;  /* 0x3ff000003000742a */ /* 0x000fcc0003f0c000 */
[----:B------:R-:W-:-:S04]  /*7010*/  SEL R0, RZ, 0x1, P0 ;  /* 0x00000001ff007807 */ /* 0x000fc80000000000 */
[----:B------:R-:W-:-:S07]  /*7020*/  IADD3 R5, PT, PT, R0, R5, RZ ;  /* 0x0000000500057210 */ /* 0x000fce0007ffe0ff */
.L_x_155:
[----:B------:R-:W0:Y:S01]  /*7030*/  LDC R3, c[0x0][0x3e8] ;  /* 0x0000fa00ff037b82 */ /* 0x000e220000000800 */
[----:B------:R-:W-:Y:S01]  /*7040*/  BSSY.RECONVERGENT B1, `(.L_x_168) ;  /* 0x0000041000017945 */ /* 0x000fe20003800200 */
[----:B------:R-:W-:Y:S01]  /*7050*/  IMAD.MOV.U32 R16, RZ, RZ, 0x1 ;  /* 0x00000001ff107424 */ /* 0x000fe200078e00ff */
[----:B------:R-:W-:Y:S01]  /*7060*/  MOV R19, RZ ;  /* 0x000000ff00137202 */ /* 0x000fe20000000f00 */
[----:B0-----:R-:W-:-:S05]  /*7070*/  IMAD R0, R3, 0x200, R4 ;  /* 0x0000020003007824 */ /* 0x001fca00078e0204 */
[----:B------:R-:W-:-:S13]  /*7080*/  ISETP.NE.AND P0, PT, R0, RZ, PT ;  /* 0x000000ff0000720c */ /* 0x000fda0003f05270 */
[----:B------:R-:W-:Y:S05]  /*7090*/  @!P0 BRA `(.L_x_169) ;  /* 0x0000000000ec8947 */ /* 0x000fea0003800000 */
[--C-:B------:R-:W-:Y:S01]  /*70a0*/  SHF.R.S32.HI R17, RZ, 0x1f, R0.reuse ;  /* 0x0000001fff117819 */ /* 0x100fe20000011400 */
[----:B------:R-:W-:Y:S01]  /*70b0*/  IMAD.MOV.U32 R14, RZ, RZ, R0 ;  /* 0x000000ffff0e7224 */ /* 0x000fe200078e0000 */
[----:B------:R-:W-:Y:S01]  /*70c0*/  MOV R13, RZ ;  /* 0x000000ff000d7202 */ /* 0x000fe20000000f00 */
[----:B------:R-:W-:Y:S02]  /*70d0*/  IMAD.MOV.U32 R12, RZ, RZ, 0xbc8f ;  /* 0x0000bc8fff0c7424 */ /* 0x000fe400078e00ff */
[----:B------:R-:W-:Y:S02]  /*70e0*/  IMAD.MOV.U32 R16, RZ, RZ, 0x1 ;  /* 0x00000001ff107424 */ /* 0x000fe400078e00ff */
[----:B------:R-:W-:-:S07]  /*70f0*/  IMAD.MOV.U32 R19, RZ, RZ, RZ ;  /* 0x000000ffff137224 */ /* 0x000fce00078e00ff */
.L_x_172:
        /* <DEDUP_REMOVED lines=44> */
.L_x_171:
[----:B------:R-:W-:Y:S05]  /*73c0*/  BSYNC.RECONVERGENT B2 ;  /* 0x0000000000027941 */ /* 0x000fea0003800200 */
.L_x_170:
        /* <DEDUP_REMOVED lines=8> */
.L_x_169:
[----:B------:R-:W-:Y:S05]  /*7450*/  BSYNC.RECONVERGENT B1 ;  /* 0x0000000000017941 */ /* 0x000fea0003800200 */
.L_x_168:
[----:B------:R-:W-:Y:S01]  /*7460*/  IMAD R13, R19, UR7, RZ ;  /* 0x00000007130d7c24 */ /* 0x000fe2000f8e02ff */
[----:B------:R-:W-:Y:S01]  /*7470*/  UISETP.GE.U32.AND UP0, UPT, UR9, 0x3, UPT ;  /* 0x000000030900788c */ /* 0x000fe2000bf06070 */
[----:B------:R-:W-:-:S05]  /*7480*/  IMAD.WIDE.U32 R2, R16, UR7, RZ ;  /* 0x0000000710027c25 */ /* 0x000fca000f8e00ff */
        /* <DEDUP_REMOVED lines=14> */
[----:B------:R-:W-:Y:S01]  /*7570*/  SHF.R.U64 R3, R3, 0x1e, R6 ;  /* 0x0000001e03037819 */ /* 0x000fe20000001206 */
[----:B------:R-:W-:-:S04]  /*7580*/  IMAD.MOV.U32 R6, RZ, RZ, RZ ;  /* 0x000000ffff067224 */ /* 0x000fc800078e00ff */
[----:B------:R-:W-:Y:S01]  /*7590*/  IMAD R0, R3, -0x7fffffff, R2 ;  /* 0x8000000103007824 */ /* 0x000fe200078e0202 */
[----:B------:R-:W-:Y:S06]  /*75a0*/  BRA.U !UP0, `(.L_x_173) ;  /* 0x0000001108647547 */ /* 0x000fec000b800000 */
[----:B------:R-:W0:Y:S01]  /*75b0*/  LDCU UR4, c[0x0][0x3e8] ;  /* 0x00007d00ff0477ac */ /* 0x000e220008000800 */
[----:B------:R-:W-:Y:S01]  /*75c0*/  HFMA2 R6, -RZ, RZ, 0, 0 ;  /* 0x00000000ff067431 */ /* 0x000fe200000001ff */
[----:B0-----:R-:W-:-:S03]  /*75d0*/  ULOP3.LUT UR8, UR4, 0x7ffffffc, URZ, 0xc0, !UPT ;  /* 0x7ffffffc04087892 */ /* 0x001fc6000f8ec0ff */
[----:B------:R-:W-:-:S09]  /*75e0*/  UMOV UR4, URZ ;  /* 0x000000ff00047c82 */ /* 0x000fd20008000000 */
.L_x_190:
        /* <DEDUP_REMOVED lines=34> */
.L_x_175:
[----:B------:R-:W-:Y:S05]  /*7810*/  BSYNC.RECONVERGENT B1 ;  /* 0x0000000000017941 */ /* 0x000fea0003800200 */
.L_x_174:
        /* <DEDUP_REMOVED lines=30> */
.L_x_177:
[----:B------:R-:W-:Y:S05]  /*7a00*/  BSYNC.RECONVERGENT B1 ;  /* 0x0000000000017941 */ /* 0x000fea0003800200 */
.L_x_176:
        /* <DEDUP_REMOVED lines=19> */
[----:B------:R-:W-:Y:S02]  /*7b40*/  IMAD.IADD R0, R0, 0x1, R15 ;  /* 0x0000000100007824 */ /* 0x000fe400078e020f */
[----:B------:R-:W-:Y:S02]  /*7b50*/  SEL R3, RZ, 0x1, P0 ;  /* 0x00000001ff037807 */ /* 0x000fe40000000000 */
        /* <DEDUP_REMOVED lines=15> */
.L_x_179:
[----:B------:R-:W-:Y:S05]  /*7c50*/  BSYNC.RECONVERGENT B1 ;  /* 0x0000000000017941 */ /* 0x000fea0003800200 */
.L_x_178:
        /* <DEDUP_REMOVED lines=30> */
.L_x_181:
[----:B------:R-:W-:Y:S05]  /*7e40*/  BSYNC.RECONVERGENT B1 ;  /* 0x0000000000017941 */ /* 0x000fea0003800200 */
.L_x_180:
        /* <DEDUP_REMOVED lines=37> */
.L_x_183:
[----:B------:R-:W-:Y:S05]  /*80a0*/  BSYNC.RECONVERGENT B1 ;  /* 0x0000000000017941 */ /* 0x000fea0003800200 */
.L_x_182:
        /* <DEDUP_REMOVED lines=30> */
.L_x_185:
[----:B------:R-:W-:Y:S05]  /*8290*/  BSYNC.RECONVERGENT B1 ;  /* 0x0000000000017941 */ /* 0x000fea0003800200 */
.L_x_184:
        /* <DEDUP_REMOVED lines=27> */
[----:B------:R-:W-:Y:S01]  /*8450*/  DFMA R10, R14, R6, R10 ;  /* 0x000000060e0a722b */ /* 0x000fe2000000000a */
[----:B------:R-:W-:-:S09]  /*8460*/  SEL R6, RZ, 0x1, P0 ;  /* 0x00000001ff067807 */ /* 0x000fd20000000000 */
[----:B------:R-:W-:-:S05]  /*8470*/  FFMA R2, RZ, 27.999998092651367188, R11 ;  /* 0x41dfffffff027823 */ /* 0x000fca000000000b */
[----:B------:R-:W-:-:S13]  /*8480*/  FSETP.GT.AND P1, PT, |R2|, 1.469367938527859385e-39, PT ;  /* 0x001000000200780b */ /* 0x000fda0003f24200 */
[----:B------:R-:W-:Y:S05]  /*8490*/  @P1 BRA P2, `(.L_x_187) ;  /* 0x0000000000101947 */ /* 0x000fea0001000000 */
[----:B------:R-:W-:-:S07]  /*84a0*/  MOV R38, 0x84c0 ;  /* 0x000084c000267802 */ /* 0x000fce0000000f00 */
[----:B------:R-:W-:Y:S05]  /*84b0*/  CALL.REL.NOINC `($__internal_0_$__cuda_sm20_div_rn_f64_full) ;  /* 0x0000047400547944 */ /* 0x000fea0003c00000 */
[----:B------:R-:W-:Y:S02]  /*84c0*/  IMAD.MOV.U32 R10, RZ, RZ, R48 ;  /* 0x000000ffff0a7224 */ /* 0x000fe400078e0030 */
[----:B------:R-:W-:-:S07]  /*84d0*/  IMAD.MOV.U32 R11, RZ, RZ, R49 ;  /* 0x000000ffff0b7224 */ /* 0x000fce00078e0031 */
.L_x_187:
[----:B------:R-:W-:Y:S05]  /*84e0*/  BSYNC.RECONVERGENT B1 ;  /* 0x0000000000017941 */ /* 0x000fea0003800200 */
.L_x_186:
        /* <DEDUP_REMOVED lines=30> */
.L_x_189:
[----:B------:R-:W-:Y:S05]  /*86d0*/  BSYNC.RECONVERGENT B1 ;  /* 0x0000000000017941 */ /* 0x000fea0003800200 */
.L_x_188:
[----:B------:R-:W-:-:S08]  /*86e0*/  DMUL R48, R48, R48 ;  /* 0x0000003030307228 */ /* 0x000fd00000000000 */
[----:B------:R-:W-:-:S08]  /*86f0*/  DFMA R48, R10, R10, R48 ;  /* 0x0000000a0a30722b */ /* 0x000fd00000000030 */
[----:B------:R-:W-:-:S06]  /*8700*/  DSETP.GTU.AND P0, PT, R48, 1, PT ;  /* 0x3ff000003000742a */ /* 0x000fcc0003f0c000 */
[----:B------:R-:W-:-:S04]  /*8710*/  SEL R2, RZ, 0x1, P0 ;  /* 0x00000001ff027807 */ /* 0x000fc80000000000 */
[----:B------:R-:W-:Y:S01]  /*8720*/  IADD3 R6, PT, PT, R2, R3, R6 ;  /* 0x0000000302067210 */ /* 0x000fe20007ffe006 */
[----:B------:R-:W-:Y:S06]  /*8730*/  BRA.U UP0, `(.L_x_190) ;  /* 0xffffffed00ac7547 */ /* 0x000fec000b83ffff */
.L_x_173:
        /* <DEDUP_REMOVED lines=34> */
.L_x_193:
[----:B------:R-:W-:Y:S05]  /*8960*/  BSYNC.RECONVERGENT B1 ;  /* 0x0000000000017941 */ /* 0x000fea0003800200 */
.L_x_192:
        /* <DEDUP_REMOVED lines=30> */
.L_x_195:
[----:B------:R-:W-:Y:S05]  /*8b50*/  BSYNC.RECONVERGENT B1 ;  /* 0x0000000000017941 */ /* 0x000fea0003800200 */
.L_x_194:
        /* <DEDUP_REMOVED lines=39> */
.L_x_197:
[----:B------:R-:W-:Y:S05]  /*8dd0*/  BSYNC.RECONVERGENT B1 ;  /* 0x0000000000017941 */ /* 0x000fea0003800200 */
.L_x_196:
        /* <DEDUP_REMOVED lines=30> */
.L_x_199:
[----:B------:R-:W-:Y:S05]  /*8fc0*/  BSYNC.RECONVERGENT B1 ;  /* 0x0000000000017941 */ /* 0x000fea0003800200 */
.L_x_198:
        /* <DEDUP_REMOVED lines=39> */
.L_x_201:
[----:B------:R-:W-:Y:S05]  /*9240*/  BSYNC.RECONVERGENT B1 ;  /* 0x0000000000017941 */ /* 0x000fea0003800200 */
.L_x_200:
        /* <DEDUP_REMOVED lines=29> */
.L_x_203:
[----:B------:R-:W-:Y:S05]  /*9420*/  BSYNC.RECONVERGENT B1 ;  /* 0x0000000000017941 */ /* 0x000fea0003800200 */
.L_x_202:
[----:B------:R-:W-:-:S08]  /*9430*/  DMUL R48, R48, R48 ;  /* 0x0000003030307228 */ /* 0x000fd00000000000 */
[----:B------:R-:W-:-:S08]  /*9440*/  DFMA R48, R2, R2, R48 ;  /* 0x000000020230722b */ /* 0x000fd00000000030 */
[----:B------:R-:W-:-:S06]  /*9450*/  DSETP.GTU.AND P0, PT, R48, 1, PT ;  /* 0x3ff000003000742a */ /* 0x000fcc0003f0c000 */
[----:B------:R-:W-:-:S04]  /*9460*/  SEL R3, RZ, 0x1, P0 ;  /* 0x00000001ff037807 */ /* 0x000fc80000000000 */
[----:B------:R-:W-:-:S07]  /*9470*/  IADD3 R6, PT, PT, R3, R6, RZ ;  /* 0x0000000603067210 */ /* 0x000fce0007ffe0ff */
.L_x_191:
        /* <DEDUP_REMOVED lines=13> */
.L_x_208:
[-C--:B------:R-:W-:Y:S01]  /*9550*/  IMAD R7, R17, R16.reuse, RZ ;  /* 0x0000001011077224 */ /* 0x080fe200078e02ff */
[----:B------:R-:W-:Y:S01]  /*9560*/  BSSY.RECONVERGENT B2, `(.L_x_206) ;  /* 0x000002b000027945 */ /* 0x000fe20003800200 */
[----:B------:R-:W-:-:S04]  /*9570*/  IMAD.WIDE.U32 R8, R16, R16, RZ ;  /* 0x0000001010087225 */ /* 0x000fc800078e00ff */
[----:B------:R-:W-:-:S05]  /*9580*/  IMAD R7, R16, R17, R7 ;  /* 0x0000001110077224 */ /* 0x000fca00078e0207 */
[----:B------:R-:W-:Y:S02]  /*9590*/  IADD3 R9, PT, PT, R9, R7, RZ ;  /* 0x0000000709097210 */ /* 0x000fe40007ffe0ff */
[----:B------:R-:W-:-:S03]  /*95a0*/  LOP3.LUT R7, R3, 0x1, RZ, 0xc0, !PT ;  /* 0x0000000103077812 */ /* 0x000fc600078ec0ff */
        /* <DEDUP_REMOVED lines=38> */
.L_x_207:
[----:B------:R-:W-:Y:S05]  /*9810*/  BSYNC.RECONVERGENT B2 ;  /* 0x0000000000027941 */ /* 0x000fea0003800200 */
.L_x_206:
[----:B------:R-:W-:Y:S02]  /*9820*/  ISETP.GT.U32.AND.EX P0, PT, R0, RZ, PT, P1 ;  /* 0x000000ff0000720c */ /* 0x000fe40003f04110 */
[--C-:B------:R-:W-:Y:S02]  /*9830*/  SHF.R.U64 R3, R3, 0x1, R0.reuse ;  /* 0x0000000103037819 */ /* 0x100fe40000001200 */
[----:B------:R-:W-:Y:S02]  /*9840*/  SHF.R.U32.HI R0, RZ, 0x1, R0 ;  /* 0x00000001ff007819 */ /* 0x000fe40000011600 */
[----:B------:R-:W-:Y:S02]  /*9850*/  IADD3 R17, PT, PT, R9, -R7, R20 ;  /* 0x8000000709117210 */ /* 0x000fe40007ffe014 */
[----:B------:R-:W-:-:S05]  /*9860*/  MOV R16, R8 ;  /* 0x0000000800107202 */ /* 0x000fca0000000f00 */
[----:B------:R-:W-:Y:S05]  /*9870*/  @P0 BRA `(.L_x_208) ;  /* 0xfffffffc00340947 */ /* 0x000fea000383ffff */
.L_x_205:
[----:B------:R-:W-:Y:S05]  /*9880*/  BSYNC.RECONVERGENT B1 ;  /* 0x0000000000017941 */ /* 0x000fea0003800200 */
.L_x_204:
[----:B------:R-:W-:Y:S01]  /*9890*/  IMAD R7, R19, UR7, RZ ;  /* 0x0000000713077c24 */ /* 0x000fe2000f8e02ff */
[----:B------:R-:W-:Y:S01]  /*98a0*/  UISETP.GE.U32.AND UP0, UPT, UR9, 0x3, UPT ;  /* 0x000000030900788c */ /* 0x000fe2000bf06070 */
[----:B------:R-:W-:-:S04]  /*98b0*/  IMAD.WIDE.U32 R8, R18, UR7, RZ ;  /* 0x0000000712087c25 */ /* 0x000fc8000f8e00ff */
        /* <DEDUP_REMOVED lines=13> */
[----:B------:R-:W-:Y:S02]  /*9990*/  IMAD.X R10, R7, 0x1, R11, P0 ;  /* 0x00000001070a7824 */ /* 0x000fe400000e060b */
[----:B------:R-:W-:-:S03]  /*99a0*/  HFMA2 R7, -RZ, RZ, 0, 0 ;  /* 0x00000000ff077431 */ /* 0x000fc600000001ff */
[----:B------:R-:W-:-:S05]  /*99b0*/  SHF.R.U64 R3, R3, 0x1e, R10 ;  /* 0x0000001e03037819 */ /* 0x000fca000000120a */
[----:B------:R-:W-:Y:S01]  /*99c0*/  IMAD R0, R3, -0x7fffffff, R8 ;  /* 0x8000000103007824 */ /* 0x000fe200078e0208 */
[----:B------:R-:W-:Y:S06]  /*99d0*/  BRA.U !UP0, `(.L_x_209) ;  /* 0x0000001108647547 */ /* 0x000fec000b800000 */
[----:B------:R-:W0:Y:S01]  /*99e0*/  LDCU UR4, c[0x0][0x3e8] ;  /* 0x00007d00ff0477ac */ /* 0x000e220008000800 */
[----:B------:R-:W-:Y:S01]  /*99f0*/  IMAD.MOV.U32 R7, RZ, RZ, RZ ;  /* 0x000000ffff077224 */ /* 0x000fe200078e00ff */
[----:B0-----:R-:W-:-:S03]  /*9a00*/  ULOP3.LUT UR8, UR4, 0x7ffffffc, URZ, 0xc0, !UPT ;  /* 0x7ffffffc04087892 */ /* 0x001fc6000f8ec0ff */
[----:B------:R-:W-:-:S09]  /*9a10*/  UMOV UR4, URZ ;  /* 0x000000ff00047c82 */ /* 0x000fd20008000000 */
.L_x_226:
[----:B------:R-:W-:Y:S01]  /*9a20*/  IMAD.HI.U32 R3, R0, -0x4370ec6f, RZ ;  /* 0xbc8f139100037827 */ /* 0x000fe200078e00ff */
[----:B------:R-:W0:Y:S01]  /*9a30*/  MUFU.RCP64H R9, 2.14748262400000000000e+09 ;  /* 0x41dfffff00097908 */ /* 0x000e220000001800 */
[----:B------:R-:W-:Y:S01]  /*9a40*/  MOV R11, 0x41dfffff ;  /* 0x41dfffff000b7802 */ /* 0x000fe20000000f00 */
[----:B------:R-:W-:Y:S01]  /*9a50*/  UIADD3 UR4, UPT, UPT, UR4, 0x4, URZ ;  /* 0x0000000404047890 */ /* 0x000fe2000fffe0ff */
[----:B------:R-:W-:Y:S01]  /*9a60*/  IMAD.MOV.U32 R10, RZ, RZ, -0x800000 ;  /* 0xff800000ff0a7424 */ /* 0x000fe200078e00ff */
[----:B------:R-:W-:Y:S01]  /*9a70*/  SHF.R.U32.HI R3, RZ, 0xf, R3 ;  /* 0x0000000fff037819 */ /* 0x000fe20000011603 */
[----:B------:R-:W-:Y:S01]  /*9a80*/  IMAD.MOV.U32 R8, RZ, RZ, 0x1 ;  /* 0x00000001ff087424 */ /* 0x000fe200078e00ff */
[----:B------:R-:W-:Y:S01]  /*9a90*/  UISETP.NE.AND UP0, UPT, UR4, UR8, UPT ;  /* 0x000000080400728c */ /* 0x000fe2000bf05270 */
[----:B------:R-:W-:Y:S02]  /*9aa0*/  BSSY.RECONVERGENT B1, `(.L_x_210) ;  /* 0x000001a000017945 */ /* 0x000fe40003800200 */
        /* <DEDUP_REMOVED lines=23> */
[----:B------:R-:W-:Y:S01]  /*9c20*/  IMAD.MOV.U32 R8, RZ, RZ, R48 ;  /* 0x000000ffff087224 */ /* 0x000fe200078e0030 */
[----:B------:R-:W-:-:S07]  /*9c30*/  MOV R9, R49 ;  /* 0x0000003100097202 */ /* 0x000fce0000000f00 */
.L_x_211:
[----:B------:R-:W-:Y:S05]  /*9c40*/  BSYNC.RECONVERGENT B1 ;  /* 0x0000000000017941 */ /* 0x000fea0003800200 */
.L_x_210:
        /* <DEDUP_REMOVED lines=30> */
.L_x_213:
[----:B------:R-:W-:Y:S05]  /*9e30*/  BSYNC.RECONVERGENT B1 ;  /* 0x0000000000017941 */ /* 0x000fea0003800200 */
.L_x_212:
        /* <DEDUP_REMOVED lines=36> */
.L_x_215:
[----:B------:R-:W-:Y:S05]  /*a080*/  BSYNC.RECONVERGENT B1 ;  /* 0x0000000000017941 */ /* 0x000fea0003800200 */
.L_x_214:
        /* <DEDUP_REMOVED lines=30> */
.L_x_217:
[----:B------:R-:W-:Y:S05]  /*a270*/  BSYNC.RECONVERGENT B1 ;  /* 0x0000000000017941 */ /* 0x000fea0003800200 */
.L_x_216:
        /* <DEDUP_REMOVED lines=35> */
[----:B------:R-:W-:Y:S01]  /*a4b0*/  MOV R10, R48 ;  /* 0x00000030000a7202 */ /* 0x000fe20000000f00 */
[----:B------:R-:W-:-:S07]  /*a4c0*/  IMAD.MOV.U32 R11, RZ, RZ, R49 ;  /* 0x000000ffff0b7224 */ /* 0x000fce00078e0031 */
.L_x_219:
[----:B------:R-:W-:Y:S05]  /*a4d0*/  BSYNC.RECONVERGENT B1 ;  /* 0x0000000000017941 */ /* 0x000fea0003800200 */
.L_x_218:
        /* <DEDUP_REMOVED lines=30> */
.L_x_221:
[----:B------:R-:W-:Y:S05]  /*a6c0*/  BSYNC.RECONVERGENT B1 ;  /* 0x0000000000017941 */ /* 0x000fea0003800200 */
.L_x_220:
        /* <DEDUP_REMOVED lines=19> */
[----:B------:R-:W-:Y:S02]  /*a800*/  IADD3 R0, PT, PT, R0, R7, RZ ;  /* 0x0000000700007210 */ /* 0x000fe40007ffe0ff */
[----:B------:R-:W-:-:S03]  /*a810*/  SEL R7, RZ, 0x1, P0 ;  /* 0x00000001ff077807 */ /* 0x000fc60000000000 */
        /* <DEDUP_REMOVED lines=15> */
.L_x_223:
[----:B------:R-:W-:Y:S05]  /*a910*/  BSYNC.RECONVERGENT B1 ;  /* 0x0000000000017941 */ /* 0x000fea0003800200 */
.L_x_222:
        /* <DEDUP_REMOVED lines=30> */
.L_x_225:
[----:B------:R-:W-:Y:S05]  /*ab00*/  BSYNC.RECONVERGENT B1 ;  /* 0x0000000000017941 */ /* 0x000fea0003800200 */
.L_x_224:
[----:B------:R-:W-:-:S08]  /*ab10*/  DMUL R48, R48, R48 ;  /* 0x0000003030307228 */ /* 0x000fd00000000000 */
[----:B------:R-:W-:-:S08]  /*ab20*/  DFMA R48, R12, R12, R48 ;  /* 0x0000000c0c30722b */ /* 0x000fd00000000030 */
[----:B------:R-:W-:-:S06]  /*ab30*/  DSETP.GTU.AND P0, PT, R48, 1, PT ;  /* 0x3ff000003000742a */ /* 0x000fcc0003f0c000 */
[----:B------:R-:W-:-:S04]  /*ab40*/  SEL R3, RZ, 0x1, P0 ;  /* 0x00000001ff037807 */ /* 0x000fc80000000000 */
[----:B------:R-:W-:Y:S01]  /*ab50*/  IADD3 R7, PT, PT, R3, R8, R7 ;  /* 0x0000000803077210 */ /* 0x000fe20007ffe007 */
[----:B------:R-:W-:Y:S06]  /*ab60*/  BRA.U UP0, `(.L_x_226) ;  /* 0xffffffed00ac7547 */ /* 0x000fec000b83ffff */
.L_x_209:
[----:B------:R-:W-:-:S09]  /*ab70*/  UISETP.NE.AND UP0, UPT, UR13, URZ, UPT ;  /* 0x000000ff0d00728c */ /* 0x000fd2000bf05270 */
[----:B------:R-:W-:Y:S05]  /*ab80*/  BRA.U !UP0, `(.L_x_227) ;  /* 0x0000000d08487547 */ /* 0x000fea000b800000 */
        /* <DEDUP_REMOVED lines=32> */
.L_x_229:
[----:B------:R-:W-:Y:S05]  /*ad90*/  BSYNC.RECONVERGENT B1 ;  /* 0x0000000000017941 */ /* 0x000fea0003800200 */
.L_x_228:
        /* <DEDUP_REMOVED lines=30> */
.L_x_231:
[----:B------:R-:W-:Y:S05]  /*af80*/  BSYNC.RECONVERGENT B1 ;  /* 0x0000000000017941 */ /* 0x000fea0003800200 */
.L_x_230:
[----:B------:R-:W-:Y:S01]  /*af90*/  DMUL R48, R48, R48 ;  /* 0x0000003030307228 */ /* 0x000fe20000000000 */
[----:B------:R-:W-:-:S07]  /*afa0*/  UISETP.NE.AND UP0, UPT, UR13, 0x1, UPT ;  /* 0x000000010d00788c */ /* 0x000fce000bf05270 */
[----:B------:R-:W-:-:S08]  /*afb0*/  DFMA R48, R8, R8, R48 ;  /* 0x000000080830722b */ /* 0x000fd00000000030 */
[----:B------:R-:W-:-:S06]  /*afc0*/  DSETP.GTU.AND P0, PT, R48, 1, PT ;  /* 0x3ff000003000742a */ /* 0x000fcc0003f0c000 */
[----:B------:R-:W-:-:S04]  /*afd0*/  SEL R8, RZ, 0x1, P0 ;  /* 0x00000001ff087807 */ /* 0x000fc80000000000 */
[----:B------:R-:W-:Y:S01]  /*afe0*/  IADD3 R7, PT, PT, R8, R7, RZ ;  /* 0x0000000708077210 */ /* 0x000fe20007ffe0ff */
[----:B------:R-:W-:Y:S06]  /*aff0*/  BRA.U !UP0, `(.L_x_227) ;  /* 0x00000009082c7547 */ /* 0x000fec000b800000 */
        /* <DEDUP_REMOVED lines=32> */
.L_x_233:
[----:B------:R-:W-:Y:S05]  /*b200*/  BSYNC.RECONVERGENT B1 ;  /* 0x0000000000017941 */ /* 0x000fea0003800200 */
.L_x_232:
        /* <DEDUP_REMOVED lines=30> */
.L_x_235:
[----:B------:R-:W-:Y:S05]  /*b3f0*/  BSYNC.RECONVERGENT B1 ;  /* 0x0000000000017941 */ /* 0x000fea0003800200 */
.L_x_234:
        /* <DEDUP_REMOVED lines=39> */
.L_x_237:
[----:B------:R-:W-:Y:S05]  /*b670*/  BSYNC.RECONVERGENT B1 ;  /* 0x0000000000017941 */ /* 0x000fea0003800200 */
.L_x_236:
[----:B------:R-:W0:Y:S01]  /*b680*/  MUFU.RCP64H R11, 2.14748262400000000000e+09 ;  /* 0x41dfffff000b7908 */ /* 0x000e220000001800 */
[----:B------:R-:W-:Y:S01]  /*b690*/  IMAD.HI.U32 R3, R0, -0x4370ec6f, RZ ;  /* 0xbc8f139100037827 */ /* 0x000fe200078e00ff */
[----:B------:R-:W-:Y:S01]  /*b6a0*/  MOV R12, 0xff800000 ;  /* 0xff800000000c7802 */ /* 0x000fe20000000f00 */
[----:B------:R-:W-:Y:S02]  /*b6b0*/  BSSY.RECONVERGENT B1, `(.L_x_238) ;  /* 0x000001a000017945 */ /* 0x000fe40003800200 */
[----:B------:R-:W-:Y:S01]  /*b6c0*/  IMAD.MOV.U32 R13, RZ, RZ, 0x41dfffff ;  /* 0x41dfffffff0d7424 */ /* 0x000fe200078e00ff */
        /* <DEDUP_REMOVED lines=10> */
[----:B------:R-:W-:-:S04]  /*b770*/  @P0 IADD3 R17, PT, PT, -R3, RZ, RZ ;  /* 0x000000ff03110210 */ /* 0x000fc80007ffe1ff */
[----:B------:R-:W-:-:S03]  /*b780*/  IADD3 R17, PT, PT, R17, -0x1, R0 ;  /* 0xffffffff11117810 */ /* 0x000fc60007ffe000 */
[C---:B------:R-:W-:Y:S01]  /*b790*/  DFMA R10, R14.reuse, -R12, 1 ;  /* 0x3ff000000e0a742b */ /* 0x040fe2000000080c */
[----:B------:R-:W0:Y:S07]  /*b7a0*/  I2F.F64.U32 R30, R17 ;  /* 0x00000011001e7312 */ /* 0x000e2e0000201800 */
        /* <DEDUP_REMOVED lines=10> */
.L_x_239:
[----:B------:R-:W-:Y:S05]  /*b850*/  BSYNC.RECONVERGENT B1 ;  /* 0x0000000000017941 */ /* 0x000fea0003800200 */
.L_x_238:
[----:B------:R-:W-:-:S08]  /*b860*/  DMUL R48, R48, R48 ;  /* 0x0000003030307228 */ /* 0x000fd00000000000 */
[----:B------:R-:W-:-:S08]  /*b870*/  DFMA R48, R8, R8, R48 ;  /* 0x000000080830722b */ /* 0x000fd00000000030 */
[----:B------:R-:W-:-:S06]  /*b880*/  DSETP.GTU.AND P0, PT, R48, 1, PT ;  /* 0x3ff000003000742a */ /* 0x000fcc0003f0c000 */
[----:B------:R-:W-:-:S05]  /*b890*/  SEL R0, RZ, 0x1, P0 ;  /* 0x00000001ff007807 */ /* 0x000fca0000000000 */
[----:B------:R-:W-:-:S07]  /*b8a0*/  IMAD.IADD R7, R0, 0x1, R7 ;  /* 0x0000000100077824 */ /* 0x000fce00078e0207 */
.L_x_227:
[----:B------:R-:W0:Y:S01]  /*b8b0*/  LDC R9, c[0x0][0x3e8] ;  /* 0x0000fa00ff097b82 */ /* 0x000e220000000800 */
[----:B------:R-:W-:Y:S01]  /*b8c0*/  BSSY.RECONVERGENT B1, `(.L_x_240) ;  /* 0x000003e000017945 */ /* 0x000fe20003800200 */
[----:B------:R-:W-:Y:S01]  /*b8d0*/  MOV R16, 0x1 ;  /* 0x0000000100107802 */ /* 0x000fe20000000f00 */
[----:B------:R-:W-:Y:S02]  /*b8e0*/  IMAD.MOV.U32 R21, RZ, RZ, RZ ;  /* 0x000000ffff157224 */ /* 0x000fe400078e00ff */
[----:B0-----:R-:W-:-:S05]  /*b8f0*/  IMAD R9, R9, 0x200, R2 ;  /* 0x0000020009097824 */ /* 0x001fca00078e0202 */
[----:B------:R-:W-:-:S13]  /*b900*/  ISETP.NE.AND P0, PT, R9, RZ, PT ;  /* 0x000000ff0900720c */ /* 0x000fda0003f05270 */
[----:B------:R-:W-:Y:S05]  /*b910*/  @!P0 BRA `(.L_x_241) ;  /* 0x0000000000e08947 */ /* 0x000fea0003800000 */
[----:B------:R-:W-:Y:S01]  /*b920*/  SHF.R.S32.HI R0, RZ, 0x1f, R9 ;  /* 0x0000001fff007819 */ /* 0x000fe20000011409 */
[----:B------:R-:W-:Y:S01]  /*b930*/  IMAD.MOV.U32 R8, RZ, RZ, 0xbc8f ;  /* 0x0000bc8fff087424 */ /* 0x000fe200078e00ff */
[----:B------:R-:W-:Y:S01]  /*b940*/  MOV R17, RZ ;  /* 0x000000ff00117202 */ /* 0x000fe20000000f00 */
[----:B------:R-:W-:Y:S02]  /*b950*/  IMAD.MOV.U32 R16, RZ, RZ, 0x1 ;  /* 0x00000001ff107424 */ /* 0x000fe400078e00ff */
[----:B------:R-:W-:-:S07]  /*b960*/  IMAD.MOV.U32 R21, RZ, RZ, RZ ;  /* 0x000000ffff157224 */ /* 0x000fce00078e00ff */
.L_x_244:
        /* <DEDUP_REMOVED lines=44> */
.L_x_243:
[----:B------:R-:W-:Y:S05]  /*bc30*/  BSYNC.RECONVERGENT B2 ;  /* 0x0000000000027941 */ /* 0x000fea0003800200 */
.L_x_242:
[----:B------:R-:W-:Y:S02]  /*bc40*/  ISETP.GT.U32.AND.EX P0, PT, R0, RZ, PT, P1 ;  /* 0x000000ff0000720c */ /* 0x000fe40003f04110 */
[--C-:B------:R-:W-:Y:S02]  /*bc50*/  SHF.R.U64 R9, R9, 0x1, R0.reuse ;  /* 0x0000000109097819 */ /* 0x100fe40000001200 */
[----:B------:R-:W-:Y:S02]  /*bc60*/  SHF.R.U32.HI R0, RZ, 0x1, R0 ;  /* 0x00000001ff007819 */ /* 0x000fe40000011600 */
[----:B------:R-:W-:Y:S02]  /*bc70*/  IADD3 R17, PT, PT, R3, -R19, R18 ;  /* 0x8000001303117210 */ /* 0x000fe40007ffe012 */
[----:B------:R-:W-:-:S05]  /*bc80*/  MOV R8, R2 ;  /* 0x0000000200087202 */ /* 0x000fca0000000f00 */
[----:B------:R-:W-:Y:S05]  /*bc90*/  @P0 BRA `(.L_x_244) ;  /* 0xfffffffc00340947 */ /* 0x000fea000383ffff */
.L_x_241:
[----:B------:R-:W-:Y:S05]  /*bca0*/  BSYNC.RECONVERGENT B1 ;  /* 0x0000000000017941 */ /* 0x000fea0003800200 */
.L_x_240:
        /* <DEDUP_REMOVED lines=17> */
[----:B------:R-:W-:Y:S01]  /*bdc0*/  SHF.R.U64 R3, R3, 0x1e, R8 ;  /* 0x0000001e03037819 */ /* 0x000fe20000001208 */
[----:B------:R-:W-:-:S04]  /*bdd0*/  HFMA2 R8, -RZ, RZ, 0, 0 ;  /* 0x00000000ff087431 */ /* 0x000fc800000001ff */
[----:B------:R-:W-:Y:S01]  /*bde0*/  IMAD R0, R3, -0x7fffffff, R2 ;  /* 0x8000000103007824 */ /* 0x000fe200078e0202 */
[----:B------:R-:W-:Y:S06]  /*bdf0*/  BRA.U !UP0, `(.L_x_245) ;  /* 0x0000001108647547 */ /* 0x000fec000b800000 */
[----:B------:R-:W0:Y:S01]  /*be00*/  LDCU UR4, c[0x0][0x3e8] ;  /* 0x00007d00ff0477ac */ /* 0x000e220008000800 */
[----:B------:R-:W-:Y:S01]  /*be10*/  IMAD.MOV.U32 R8, RZ, RZ, RZ ;  /* 0x000000ffff087224 */ /* 0x000fe200078e00ff */
[----:B0-----:R-:W-:-:S03]  /*be20*/  ULOP3.LUT UR8, UR4, 0x7ffffffc, URZ, 0xc0, !UPT ;  /* 0x7ffffffc04087892 */ /* 0x001fc6000f8ec0ff */
[----:B------:R-:W-:-:S09]  /*be30*/  UMOV UR4, URZ ;  /* 0x000000ff00047c82 */ /* 0x000fd20008000000 */
.L_x_262:
        /* <DEDUP_REMOVED lines=34> */
.L_x_247:
[----:B------:R-:W-:Y:S05]  /*c060*/  BSYNC.RECONVERGENT B1 ;  /* 0x0000000000017941 */ /* 0x000fea0003800200 */
.L_x_246:
        /* <DEDUP_REMOVED lines=30> */
.L_x_249:
[----:B------:R-:W-:Y:S05]  /*c250*/  BSYNC.RECONVERGENT B1 ;  /* 0x0000000000017941 */ /* 0x000fea0003800200 */
.L_x_248:
        /* <DEDUP_REMOVED lines=36> */
.L_x_251:
[----:B------:R-:W-:Y:S05]  /*c4a0*/  BSYNC.RECONVERGENT B1 ;  /* 0x0000000000017941 */ /* 0x000fea0003800200 */
.L_x_250:
        /* <DEDUP_REMOVED lines=30> */
.L_x_253:
[----:B------:R-:W-:Y:S05]  /*c690*/  BSYNC.RECONVERGENT B1 ;  /* 0x0000000000017941 */ /* 0x000fea0003800200 */
.L_x_252:
        /* <DEDUP_REMOVED lines=37> */
.L_x_255:
[----:B------:R-:W-:Y:S05]  /*c8f0*/  BSYNC.RECONVERGENT B1 ;  /* 0x0000000000017941 */ /* 0x000fea0003800200 */
.L_x_254:
        /* <DEDUP_REMOVED lines=30> */
.L_x_257:
[----:B------:R-:W-:Y:S05]  /*cae0*/  BSYNC.RECONVERGENT B1 ;  /* 0x0000000000017941 */ /* 0x000fea0003800200 */
.L_x_256:
        /* <DEDUP_REMOVED lines=34> */
[----:B------:R-:W-:Y:S01]  /*cd10*/  IMAD.MOV.U32 R12, RZ, RZ, R48 ;  /* 0x000000ffff0c7224 */ /* 0x000fe200078e0030 */
[----:B------:R-:W-:-:S07]  /*cd20*/  MOV R13, R49 ;  /* 0x00000031000d7202 */ /* 0x000fce0000000f00 */
.L_x_259:
[----:B------:R-:W-:Y:S05]  /*cd30*/  BSYNC.RECONVERGENT B1 ;  /* 0x0000000000017941 */ /* 0x000fea0003800200 */
.L_x_258:
        /* <DEDUP_REMOVED lines=30> */
.L_x_261:
[----:B------:R-:W-:Y:S05]  /*cf20*/  BSYNC.RECONVERGENT B1 ;  /* 0x0000000000017941 */ /* 0x000fea0003800200 */
.L_x_260:
[----:B------:R-:W-:-:S08]  /*cf30*/  DMUL R48, R48, R48 ;  /* 0x0000003030307228 */ /* 0x000fd00000000000 */
[----:B------:R-:W-:-:S08]  /*cf40*/  DFMA R48, R12, R12, R48 ;  /* 0x0000000c0c30722b */ /* 0x000fd00000000030 */
[----:B------:R-:W-:-:S06]  /*cf50*/  DSETP.GTU.AND P0, PT, R48, 1, PT ;  /* 0x3ff000003000742a */ /* 0x000fcc0003f0c000 */
[----:B------:R-:W-:-:S04]  /*cf60*/  SEL R2, RZ, 0x1, P0 ;  /* 0x00000001ff027807 */ /* 0x000fc80000000000 */
[----:B------:R-:W-:Y:S01]  /*cf70*/  IADD3 R8, PT, PT, R2, R3, R8 ;  /* 0x0000000302087210 */ /* 0x000fe20007ffe008 */
[----:B------:R-:W-:Y:S06]  /*cf80*/  BRA.U UP0, `(.L_x_262) ;  /* 0xffffffed00ac7547 */ /* 0x000fec000b83ffff */
.L_x_245:
[----:B------:R-:W-:-:S09]  /*cf90*/  UISETP.NE.AND UP0, UPT, UR13, URZ, UPT ;  /* 0x000000ff0d00728c */ /* 0x000fd2000bf05270 */
[----:B------:R-:W-:Y:S05]  /*cfa0*/  BRA.U !UP0, `(.L_x_263) ;  /* 0x0000000d08487547 */ /* 0x000fea000b800000 */
[----:B------:R-:W-:Y:S01]  /*cfb0*/  IMAD.HI.U32 R2, R0, -0x4370ec6f, RZ ;  /* 0xbc8f139100027827 */ /* 0x000fe200078e00ff */
[----:B------:R-:W0:Y:S01]  /*cfc0*/  MUFU.RCP64H R3, 2.14748262400000000000e+09 ;  /* 0x41dfffff00037908 */ /* 0x000e220000001800 */
[----:B------:R-:W-:Y:S02]  /*cfd0*/  BSSY.RECONVERGENT B1, `(.L_x_264) ;  /* 0x000001e000017945 */ /* 0x000fe40003800200 */
[----:B------:R-:W-:Y:S01]  /*cfe0*/  IMAD.MOV.U32 R10, RZ, RZ, -0x800000 ;  /* 0xff800000ff0a7424 */ /* 0x000fe200078e00ff */
[----:B------:R-:W-:Y:S01]  /*cff0*/  SHF.R.U32.HI R9, RZ, 0xf, R2 ;  /* 0x0000000fff097819 */ /* 0x000fe20000011602 */
[----:B------:R-:W-:Y:S01]  /*d000*/  IMAD.MOV.U32 R11, RZ, RZ, 0x41dfffff ;  /* 0x41dfffffff0b7424 */ /* 0x000fe200078e00ff */
[----:B------:R-:W-:-:S03]  /*d010*/  MOV R2, 0x1 ;  /* 0x0000000100027802 */ /* 0x000fc60000000f00 */
        /* <DEDUP_REMOVED lines=25> */
.L_x_265:
[----:B------:R-:W-:Y:S05]  /*d1b0*/  BSYNC.RECONVERGENT B1 ;  /* 0x0000000000017941 */ /* 0x000fea0003800200 */
.L_x_264:
        /* <DEDUP_REMOVED lines=30> */
.L_x_267:
[----:B------:R-:W-:Y:S05]  /*d3a0*/  BSYNC.RECONVERGENT B1 ;  /* 0x0000000000017941 */ /* 0x000fea0003800200 */
.L_x_266:
        /* <DEDUP_REMOVED lines=39> */
.L_x_269:
[----:B------:R-:W-:Y:S05]  /*d620*/  BSYNC.RECONVERGENT B1 ;  /* 0x0000000000017941 */ /* 0x000fea0003800200 */
.L_x_268:
        /* <DEDUP_REMOVED lines=30> */
.L_x_271:
[----:B------:R-:W-:Y:S05]  /*d810*/  BSYNC.RECONVERGENT B1 ;  /* 0x0000000000017941 */ /* 0x000fea0003800200 */
.L_x_270:
        /* <DEDUP_REMOVED lines=39> */
.L_x_273:
[----:B------:R-:W-:Y:S05]  /*da90*/  BSYNC.RECONVERGENT B1 ;  /* 0x0000000000017941 */ /* 0x000fea0003800200 */
.L_x_272:
        /* <DEDUP_REMOVED lines=29> */
.L_x_275:
[----:B------:R-:W-:Y:S05]  /*dc70*/  BSYNC.RECONVERGENT B1 ;  /* 0x0000000000017941 */ /* 0x000fea0003800200 */
.L_x_274:
[----:B------:R-:W-:-:S08]  /*dc80*/  DMUL R48, R48, R48 ;  /* 0x0000003030307228 */ /* 0x000fd00000000000 */
[----:B------:R-:W-:-:S08]  /*dc90*/  DFMA R48, R2, R2, R48 ;  /* 0x000000020230722b */ /* 0x000fd00000000030 */
[----:B------:R-:W-:-:S06]  /*dca0*/  DSETP.GTU.AND P0, PT, R48, 1, PT ;  /* 0x3ff000003000742a */ /* 0x000fcc0003f0c000 */
[----:B------:R-:W-:-:S05]  /*dcb0*/  SEL R3, RZ, 0x1, P0 ;  /* 0x00000001ff037807 */ /* 0x000fca0000000000 */
[----:B------:R-:W-:-:S07]  /*dcc0*/  IMAD.IADD R8, R3, 0x1, R8 ;  /* 0x0000000103087824 */ /* 0x000fce00078e0208 */
.L_x_263:
[----:B------:R-:W0:Y:S01]  /*dcd0*/  LDC R3, c[0x0][0x3e8] ;  /* 0x0000fa00ff037b82 */ /* 0x000e220000000800 */
[----:B------:R-:W-:Y:S01]  /*dce0*/  BSSY.RECONVERGENT B1, `(.L_x_276) ;  /* 0x000003f000017945 */ /* 0x000fe20003800200 */
[----:B------:R-:W-:Y:S01]  /*dcf0*/  MOV R20, 0x1 ;  /* 0x0000000100147802 */ /* 0x000fe20000000f00 */
[----:B------:R-:W-:Y:S02]  /*dd00*/  IMAD.MOV.U32 R21, RZ, RZ, RZ ;  /* 0x000000ffff157224 */ /* 0x000fe400078e00ff */
[----:B0-----:R-:W-:-:S05]  /*dd10*/  IMAD R12, R3, 0x800, R4 ;  /* 0x00000800030c7824 */ /* 0x001fca00078e0204 */
        /* <DEDUP_REMOVED lines=8> */
.L_x_280:
[-C--:B------:R-:W-:Y:S01]  /*dda0*/  IMAD R10, R19, R18.reuse, RZ ;  /* 0x00000012130a7224 */ /* 0x080fe200078e02ff */
[----:B------:R-:W-:Y:S01]  /*ddb0*/  BSSY.RECONVERGENT B2, `(.L_x_278) ;  /* 0x000002b000027945 */ /* 0x000fe20003800200 */
[----:B------:R-:W-:-:S04]  /*ddc0*/  IMAD.WIDE.U32 R2, R18, R18, RZ ;  /* 0x0000001212027225 */ /* 0x000fc800078e00ff */
[----:B------:R-:W-:-:S04]  /*ddd0*/  IMAD R11, R18, R19, R10 ;  /* 0x00000013120b7224 */ /* 0x000fc800078e020a */
[----:B------:R-:W-:-:S04]  /*dde0*/  IMAD.IADD R3, R3, 0x1, R11 ;  /* 0x0000000103037824 */ /* 0x000fc800078e020b */
[----:B------:R-:W-:-:S04]  /*ddf0*/  IMAD.WIDE.U32 R10, R3, 0x3, RZ ;  /* 0x00000003030a7825 */ /* 0x000fc800078e00ff */
[----:B------:R-:W-:-:S04]  /*de00*/  IMAD.WIDE.U32 R14, P0, R2, -0x7fffffff, R10 ;  /* 0x80000001020e7825 */ /* 0x000fc8000780000a */
[----:B------:R-:W-:Y:S01]  /*de10*/  IMAD.WIDE.U32 R10, R2, 0x3, RZ ;  /* 0x00000003020a7825 */ /* 0x000fe200078e00ff */
[----:B------:R-:W-:Y:S02]  /*de20*/  LOP3.LUT R10, R9, 0x1, RZ, 0xc0, !PT ;  /* 0x00000001090a7812 */ /* 0x000fe400078ec0ff */
[----:B------:R-:W-:Y:S01]  /*de30*/  MOV R16, R15 ;  /* 0x0000000f00107202 */ /* 0x000fe20000000f00 */
        /* <DEDUP_REMOVED lines=34> */
.L_x_279:
[----:B------:R-:W-:Y:S05]  /*e060*/  BSYNC.RECONVERGENT B2 ;  /* 0x0000000000027941 */ /* 0x000fea0003800200 */
.L_x_278:
[----:B------:R-:W-:Y:S01]  /*e070*/  ISETP.GT.U32.AND.EX P0, PT, R0, RZ, PT, P1 ;  /* 0x000000ff0000720c */ /* 0x000fe20003f04110 */
[----:B------:R-:W-:Y:S01]  /*e080*/  IMAD.MOV.U32 R18, RZ, RZ, R2 ;  /* 0x000000ffff127224 */ /* 0x000fe200078e0002 */
[--C-:B------:R-:W-:Y:S02]  /*e090*/  SHF.R.U64 R9, R9, 0x1, R0.reuse ;  /* 0x0000000109097819 */ /* 0x100fe40000001200 */
[----:B------:R-:W-:Y:S02]  /*e0a0*/  SHF.R.U32.HI R0, RZ, 0x1, R0 ;  /* 0x00000001ff007819 */ /* 0x000fe40000011600 */
[----:B------:R-:W-:-:S07]  /*e0b0*/  IADD3 R19, PT, PT, R3, -R13, R22 ;  /* 0x8000000d03137210 */ /* 0x000fce0007ffe016 */
[----:B------:R-:W-:Y:S05]  /*e0c0*/  @P0 BRA `(.L_x_280) ;  /* 0xfffffffc00340947 */ /* 0x000fea000383ffff */
.L_x_277:
[----:B------:R-:W-:Y:S05]  /*e0d0*/  BSYNC.RECONVERGENT B1 ;  /* 0x0000000000017941 */ /* 0x000fea0003800200 */
.L_x_276:
[----:B------:R-:W-:Y:S01]  /*e0e0*/  IMAD R9, R21, UR7, RZ ;  /* 0x0000000715097c24 */ /* 0x000fe2000f8e02ff */
[----:B------:R-:W-:Y:S01]  /*e0f0*/  UISETP.GE.U32.AND UP0, UPT, UR9, 0x3, UPT ;  /* 0x000000030900788c */ /* 0x000fe2000bf06070 */
[----:B------:R-:W-:-:S04]  /*e100*/  IMAD.WIDE.U32 R2, R20, UR7, RZ ;  /* 0x0000000714027c25 */ /* 0x000fc8000f8e00ff */
[----:B------:R-:W-:-:S04]  /*e110*/  IMAD.IADD R9, R3, 0x1, R9 ;  /* 0x0000000103097824 */ /* 0x000fc800078e0209 */
[----:B------:R-:W-:-:S04]  /*e120*/  IMAD.WIDE.U32 R10, R9, 0x5, RZ ;  /* 0x00000005090a7825 */ /* 0x000fc800078e00ff */
[----:B------:R-:W-:-:S04]  /*e130*/  IMAD.WIDE.U32 R14, P0, R2, 0x2, R10 ;  /* 0x00000002020e7825 */ /* 0x000fc8000780000a */
[----:B------:R-:W-:Y:S01]  /*e140*/  IMAD.WIDE.U32 R10, R2, 0x5, RZ ;  /* 0x00000005020a7825 */ /* 0x000fe200078e00ff */
[----:B------:R-:W-:-:S03]  /*e150*/  IADD3.X R17, PT, PT, RZ, RZ, RZ, P0, !PT ;  /* 0x000000ffff117210 */ /* 0x000fc600007fe4ff */
[----:B------:R-:W-:Y:S01]  /*e160*/  IMAD.MOV.U32 R16, RZ, RZ, R15 ;  /* 0x000000ffff107224 */ /* 0x000fe200078e000f */
[----:B------:R-:W-:-:S05]  /*e170*/  IADD3 RZ, P0, PT, R11, R14, RZ ;  /* 0x0000000e0bff7210 */ /* 0x000fca0007f1e0ff */
[----:B------:R-:W-:-:S03]  /*e180*/  IMAD.WIDE.U32.X R10, R9, 0x2, R16, P0 ;  /* 0x00000002090a7825 */ /* 0x000fc600000e0410 */
[----:B------:R-:W-:-:S05]  /*e190*/  IADD3 R3, P0, PT, R2, -R10, RZ ;  /* 0x8000000a02037210 */ /* 0x000fca0007f1e0ff */
[----:B------:R-:W-:-:S05]  /*e1a0*/  IMAD.X R0, R9, 0x1, ~R11, P0 ;  /* 0x0000000109007824 */ /* 0x000fca00000e0e0b */
[--C-:B------:R-:W-:Y:S02]  /*e1b0*/  SHF.R.U64 R3, R3, 0x1, R0.reuse ;  /* 0x0000000103037819 */ /* 0x100fe40000001200 */
[----:B------:R-:W-:Y:S02]  /*e1c0*/  SHF.R.U32.HI R9, RZ, 0x1, R0 ;  /* 0x00000001ff097819 */ /* 0x000fe40000011600 */
[----:B------:R-:W-:-:S04]  /*e1d0*/  IADD3 R3, P0, PT, R3, R10, RZ ;  /* 0x0000000a03037210 */ /* 0x000fc80007f1e0ff */
[----:B------:R-:W-:Y:S01]  /*e1e0*/  IADD3.X R10, PT, PT, R9, R11, RZ, P0, !PT ;  /* 0x0000000b090a7210 */ /* 0x000fe200007fe4ff */
[----:B------:R-:W-:-:S03]  /*e1f0*/  IMAD.MOV.U32 R9, RZ, RZ, RZ ;  /* 0x000000ffff097224 */ /* 0x000fc600078e00ff */
[----:B------:R-:W-:-:S05]  /*e200*/  SHF.R.U64 R3, R3, 0x1e, R10 ;  /* 0x0000001e03037819 */ /* 0x000fca000000120a */
[----:B------:R-:W-:Y:S01]  /*e210*/  IMAD R0, R3, -0x7fffffff, R2 ;  /* 0x8000000103007824 */ /* 0x000fe200078e0202 */
[----:B------:R-:W-:Y:S06]  /*e220*/  BRA.U !UP0, `(.L_x_281) ;  /* 0x0000001108647547 */ /* 0x000fec000b800000 */
[----:B------:R-:W0:Y:S01]  /*e230*/  LDCU UR4, c[0x0][0x3e8] ;  /* 0x00007d00ff0477ac */ /* 0x000e220008000800 */
[----:B------:R-:W-:Y:S01]  /*e240*/  IMAD.MOV.U32 R9, RZ, RZ, RZ ;  /* 0x000000ffff097224 */ /* 0x000fe200078e00ff */
[----:B0-----:R-:W-:-:S03]  /*e250*/  ULOP3.LUT UR8, UR4, 0x7ffffffc, URZ, 0xc0, !UPT ;  /* 0x7ffffffc04087892 */ /* 0x001fc6000f8ec0ff */
[----:B------:R-:W-:-:S09]  /*e260*/  UMOV UR4, URZ ;  /* 0x000000ff00047c82 */ /* 0x000fd20008000000 */
.L_x_298:
[----:B------:R-:W-:Y:S01]  /*e270*/  IMAD.HI.U32 R2, R0, -0x4370ec6f, RZ ;  /* 0xbc8f139100027827 */ /* 0x000fe200078e00ff */
[----:B------:R-:W0:Y:S01]  /*e280*/  MUFU.RCP64H R3, 2.14748262400000000000e+09 ;  /* 0x41dfffff00037908 */ /* 0x000e220000001800 */
[----:B------:R-:W-:Y:S01]  /*e290*/  MOV R10, 0xff800000 ;  /* 0xff800000000a7802 */ /* 0x000fe20000000f00 */
[----:B------:R-:W-:Y:S01]  /*e2a0*/  UIADD3 UR4, UPT, UPT, UR4, 0x4, URZ ;  /* 0x0000000404047890 */ /* 0x000fe2000fffe0ff */
[----:B------:R-:W-:Y:S01]  /*e2b0*/  IMAD.MOV.U32 R11, RZ, RZ, 0x41dfffff ;  /* 0x41dfffffff0b7424 */ /* 0x000fe200078e00ff */
        /* <DEDUP_REMOVED lines=29> */
.L_x_283:
[----:B------:R-:W-:Y:S05]  /*e490*/  BSYNC.RECONVERGENT B1 ;  /* 0x0000000000017941 */ /* 0x000fea0003800200 */
.L_x_282:
        /* <DEDUP_REMOVED lines=30> */
.L_x_285:
[----:B------:R-:W-:Y:S05]  /*e680*/  BSYNC.RECONVERGENT B1 ;  /* 0x0000000000017941 */ /* 0x000fea0003800200 */
.L_x_284:
        /* <DEDUP_REMOVED lines=36> */
.L_x_287:
[----:B------:R-:W-:Y:S05]  /*e8d0*/  BSYNC.RECONVERGENT B1 ;  /* 0x0000000000017941 */ /* 0x000fea0003800200 */
.L_x_286:
        /* <DEDUP_REMOVED lines=30> */
.L_x_289:
[----:B------:R-:W-:Y:S05]  /*eac0*/  BSYNC.RECONVERGENT B1 ;  /* 0x0000000000017941 */ /* 0x000fea0003800200 */
.L_x_288:
        /* <DEDUP_REMOVED lines=37> */
.L_x_291:
[----:B------:R-:W-:Y:S05]  /*ed20*/  BSYNC.RECONVERGENT B1 ;  /* 0x0000000000017941 */ /* 0x000fea0003800200 */
.L_x_290:
        /* <DEDUP_REMOVED lines=30> */
.L_x_293:
[----:B------:R-:W-:Y:S05]  /*ef10*/  BSYNC.RECONVERGENT B1 ;  /* 0x0000000000017941 */ /* 0x000fea0003800200 */
.L_x_292:
        /* <DEDUP_REMOVED lines=36> */
.L_x_295:
[----:B------:R-:W-:Y:S05]  /*f160*/  BSYNC.RECONVERGENT B1 ;  /* 0x0000000000017941 */ /* 0x000fea0003800200 */
.L_x_294:
        /* <DEDUP_REMOVED lines=30> */
.L_x_297:
[----:B------:R-:W-:Y:S05]  /*f350*/  BSYNC.RECONVERGENT B1 ;  /* 0x0000000000017941 */ /* 0x000fea0003800200 */
.L_x_296:
[----:B------:R-:W-:-:S08]  /*f360*/  DMUL R48, R48, R48 ;  /* 0x0000003030307228 */ /* 0x000fd00000000000 */
[----:B------:R-:W-:-:S08]  /*f370*/  DFMA R48, R14, R14, R48 ;  /* 0x0000000e0e30722b */ /* 0x000fd00000000030 */
[----:B------:R-:W-:-:S06]  /*f380*/  DSETP.GTU.AND P0, PT, R48, 1, PT ;  /* 0x3ff000003000742a */ /* 0x000fcc0003f0c000 */
[----:B------:R-:W-:-:S04]  /*f390*/  SEL R3, RZ, 0x1, P0 ;  /* 0x00000001ff037807 */ /* 0x000fc80000000000 */
[----:B------:R-:W-:Y:S01]  /*f3a0*/  IADD3 R9, PT, PT, R3, R2, R9 ;  /* 0x0000000203097210 */ /* 0x000fe20007ffe009 */
[----:B------:R-:W-:Y:S06]  /*f3b0*/  BRA.U UP0, `(.L_x_298) ;  /* 0xffffffed00ac7547 */ /* 0x000fec000b83ffff */
.L_x_281:
        /* <DEDUP_REMOVED lines=34> */
.L_x_301:
[----:B------:R-:W-:Y:S05]  /*f5e0*/  BSYNC.RECONVERGENT B1 ;  /* 0x0000000000017941 */ /* 0x000fea0003800200 */
.L_x_300:
[----:B------:R-:W-:Y:S01]  /*f5f0*/  IMAD.HI.U32 R10, R0, -0x4370ec6f, RZ ;  /* 0xbc8f1391000a7827 */ /* 0x000fe200078e00ff */
[----:B------:R-:W0:Y:S01]  /*f600*/  MUFU.RCP64H R11, 2.14748262400000000000e+09 ;  /* 0x41dfffff000b7908 */ /* 0x000e220000001800 */
[----:B------:R-:W-:Y:S02]  /*f610*/  BSSY.RECONVERGENT B1, `(.L_x_302) ;  /* 0x000001c000017945 */ /* 0x000fe40003800200 */
[----:B------:R-:W-:Y:S01]  /*f620*/  IMAD.MOV.U32 R14, RZ, RZ, -0x800000 ;  /* 0xff800000ff0e7424 */ /* 0x000fe200078e00ff */
[----:B------:R-:W-:Y:S01]  /*f630*/  SHF.R.U32.HI R13, RZ, 0xf, R10 ;  /* 0x0000000fff0d7819 */ /* 0x000fe2000001160a */
[----:B------:R-:W-:Y:S02]  /*f640*/  HFMA2 R10, -RZ, RZ, 0, 5.9604644775390625e-08 ;  /* 0x00000001ff0a7431 */ /* 0x000fe400000001ff */
[----:B------:R-:W-:Y:S02]  /*f650*/  IMAD.MOV.U32 R15, RZ, RZ, 0x41dfffff ;  /* 0x41dfffffff0f7424 */ /* 0x000fe400078e00ff */
        /* <DEDUP_REMOVED lines=23> */
.L_x_303:
[----:B------:R-:W-:Y:S05]  /*f7d0*/  BSYNC.RECONVERGENT B1 ;  /* 0x0000000000017941 */ /* 0x000fea0003800200 */
.L_x_302:
        /* <DEDUP_REMOVED lines=39> */
.L_x_305:
[----:B------:R-:W-:Y:S05]  /*fa50*/  BSYNC.RECONVERGENT B1 ;  /* 0x0000000000017941 */ /* 0x000fea0003800200 */
.L_x_304:
        /* <DEDUP_REMOVED lines=30> */
.L_x_307:
[----:B------:R-:W-:Y:S05]  /*fc40*/  BSYNC.RECONVERGENT B1 ;  /* 0x0000000000017941 */ /* 0x000fea0003800200 */
.L_x_306:
        /* <DEDUP_REMOVED lines=39> */
.L_x_309:
[----:B------:R-:W-:Y:S05]  /*fec0*/  BSYNC.RECONVERGENT B1 ;  /* 0x0000000000017941 */ /* 0x000fea0003800200 */
.L_x_308:
[----:B------:R-:W0:Y:S01]  /*fed0*/  MUFU.RCP64H R11, 2.14748262400000000000e+09 ;  /* 0x41dfffff000b7908 */ /* 0x000e220000001800 */
[----:B------:R-:W-:Y:S01]  /*fee0*/  IMAD.HI.U32 R10, R0, -0x4370ec6f, RZ ;  /* 0xbc8f1391000a7827 */ /* 0x000fe200078e00ff */
[----:B------:R-:W-:Y:S03]  /*fef0*/  BSSY.RECONVERGENT B1, `(.L_x_310) ;  /* 0x000001b000017945 */ /* 0x000fe60003800200 */
[----:B------:R-:W-:Y:S01]  /*ff00*/  IMAD.MOV.U32 R14, RZ, RZ, -0x800000 ;  /* 0xff800000ff0e7424 */ /* 0x000fe200078e00ff */
[----:B------:R-:W-:Y:S01]  /*ff10*/  SHF.R.U32.HI R13, RZ, 0xf, R10 ;  /* 0x0000000fff0d7819 */ /* 0x000fe2000001160a */
[----:B------:R-:W-:Y:S02]  /*ff20*/  HFMA2 R10, -RZ, RZ, 0, 5.9604644775390625e-08 ;  /* 0x00000001ff0a7431 */ /* 0x000fe400000001ff */
[----:B------:R-:W-:Y:S02]  /*ff30*/  IMAD.MOV.U32 R15, RZ, RZ, 0x41dfffff ;  /* 0x41dfffffff0f7424 */ /* 0x000fe400078e00ff */
[----:B------:R-:W-:-:S02]  /*ff40*/  IMAD R0, R13, -0xadc8, R0 ;  /* 0xffff52380d007824 */ /* 0x000fc400078e0200 */
        /* <DEDUP_REMOVED lines=21> */
.L_x_311:
[----:B------:R-:W-:Y:S05]  /*100a0*/  BSYNC.RECONVERGENT B1 ;  /* 0x0000000000017941 */ /* 0x000fea0003800200 */
.L_x_310:
[----:B------:R-:W-:-:S08]  /*100b0*/  DMUL R48, R48, R48 ;  /* 0x0000003030307228 */ /* 0x000fd00000000000 */
[----:B------:R-:W-:-:S08]  /*100c0*/  DFMA R48, R2, R2, R48 ;  /* 0x000000020230722b */ /* 0x000fd00000000030 */
[----:B------:R-:W-:-:S06]  /*100d0*/  DSETP.GTU.AND P0, PT, R48, 1, PT ;  /* 0x3ff000003000742a */ /* 0x000fcc0003f0c000 */
[----:B------:R-:W-:-:S05]  /*100e0*/  SEL R0, RZ, 0x1, P0 ;  /* 0x00000001ff007807 */ /* 0x000fca0000000000 */
[----:B------:R-:W-:-:S07]  /*100f0*/  IMAD.IADD R9, R0, 0x1, R9 ;  /* 0x0000000100097824 */ /* 0x000fce00078e0209 */
.L_x_299:
[----:B------:R-:W0:Y:S01]  /*10100*/  LDC R13, c[0x0][0x3e8] ;  /* 0x0000fa00ff0d7b82 */ /* 0x000e220000000800 */
[----:B------:R-:W-:Y:S01]  /*10110*/  BSSY.RECONVERGENT B1, `(.L_x_312) ;  /* 0x000003e000017945 */ /* 0x000fe20003800200 */
[----:B------:R-:W-:Y:S02]  /*10120*/  IMAD.MOV.U32 R20, RZ, RZ, 0x1 ;  /* 0x00000001ff147424 */ /* 0x000fe400078e00ff */
[----:B------:R-:W-:Y:S01]  /*10130*/  IMAD.MOV.U32 R23, RZ, RZ, RZ ;  /* 0x000000ffff177224 */ /* 0x000fe200078e00ff */
[----:B0-----:R-:W-:-:S04]  /*10140*/  LEA R13, R13, R12, 0x9 ;  /* 0x0000000c0d0d7211 */ /* 0x001fc800078e48ff */
[----:B------:R-:W-:-:S13]  /*10150*/  ISETP.NE.AND P0, PT, R13, RZ, PT ;  /* 0x000000ff0d00720c */ /* 0x000fda0003f05270 */
[----:B------:R-:W-:Y:S05]  /*10160*/  @!P0 BRA `(.L_x_313) ;  /* 0x0000000000e08947 */ /* 0x000fea0003800000 */
[----:B------:R-:W-:Y:S01]  /*10170*/  HFMA2 R23, -RZ, RZ, 0, 0 ;  /* 0x00000000ff177431 */ /* 0x000fe200000001ff */
[----:B------:R-:W-:Y:S01]  /*10180*/  SHF.R.S32.HI R0, RZ, 0x1f, R13 ;  /* 0x0000001fff007819 */ /* 0x000fe2000001140d */
[----:B------:R-:W-:Y:S01]  /*10190*/  IMAD.MOV.U32 R19, RZ, RZ, RZ ;  /* 0x000000ffff137224 */ /* 0x000fe200078e00ff */
[----:B------:R-:W-:Y:S01]  /*101a0*/  MOV R18, 0xbc8f ;  /* 0x0000bc8f00127802 */ /* 0x000fe20000000f00 */
[----:B------:R-:W-:-:S07]  /*101b0*/  IMAD.MOV.U32 R20, RZ, RZ, 0x1 ;  /* 0x00000001ff147424 */ /* 0x000fce00078e00ff */
.L_x_316:
        /* <DEDUP_REMOVED lines=44> */
.L_x_315:
[----:B------:R-:W-:Y:S05]  /*10480*/  BSYNC.RECONVERGENT B2 ;  /* 0x0000000000027941 */ /* 0x000fea0003800200 */
.L_x_314:
[----:B------:R-:W-:Y:S01]  /*10490*/  ISETP.GT.U32.AND.EX P0, PT, R0, RZ, PT, P1 ;  /* 0x000000ff0000720c */ /* 0x000fe20003f04110 */
[----:B------:R-:W-:Y:S01]  /*104a0*/  IMAD.MOV.U32 R18, RZ, RZ, R2 ;  /* 0x000000ffff127224 */ /* 0x000fe200078e0002 */
[--C-:B------:R-:W-:Y:S02]  /*104b0*/  SHF.R.U64 R13, R13, 0x1, R0.reuse ;  /* 0x000000010d0d7819 */ /* 0x100fe40000001200 */
[----:B------:R-:W-:Y:S02]  /*104c0*/  SHF.R.U32.HI R0, RZ, 0x1, R0 ;  /* 0x00000001ff007819 */ /* 0x000fe40000011600 */
[----:B------:R-:W-:-:S07]  /*104d0*/  IADD3 R19, PT, PT, R3, -R21, R22 ;  /* 0x8000001503137210 */ /* 0x000fce0007ffe016 */
[----:B------:R-:W-:Y:S05]  /*104e0*/  @P0 BRA `(.L_x_316) ;  /* 0xfffffffc00340947 */ /* 0x000fea000383ffff */
.L_x_313:
[----:B------:R-:W-:Y:S05]  /*104f0*/  BSYNC.RECONVERGENT B1 ;  /* 0x0000000000017941 */ /* 0x000fea0003800200 */
.L_x_312:
        /* <DEDUP_REMOVED lines=16> */
[----:B------:R-:W-:-:S04]  /*10600*/  IADD3.X R10, PT, PT, R13, R11, RZ, P0, !PT ;  /* 0x0000000b0d0a7210 */ /* 0x000fc800007fe4ff */
[----:B------:R-:W-:Y:S01]  /*10610*/  SHF.R.U64 R3, R3, 0x1e, R10 ;  /* 0x0000001e03037819 */ /* 0x000fe2000000120a */
[----:B------:R-:W-:-:S04]  /*10620*/  IMAD.MOV.U32 R10, RZ, RZ, RZ ;  /* 0x000000ffff0a7224 */ /* 0x000fc800078e00ff */
[----:B------:R-:W-:Y:S01]  /*10630*/  IMAD R2, R3, -0x7fffffff, R2 ;  /* 0x8000000103027824 */ /* 0x000fe200078e0202 */
[----:B------:R-:W-:Y:S06]  /*10640*/  BRA.U !UP0, `(.L_x_317) ;  /* 0x0000001108647547 */ /* 0x000fec000b800000 */
[----:B------:R-:W0:Y:S01]  /*10650*/  LDCU UR4, c[0x0][0x3e8] ;  /* 0x00007d00ff0477ac */ /* 0x000e220008000800 */
[----:B------:R-:W-:Y:S02]  /*10660*/  HFMA2 R10, -RZ, RZ, 0, 0 ;  /* 0x00000000ff0a7431 */ /* 0x000fe400000001ff */
[----:B------:R-:W-:Y:S01]  /*10670*/  IMAD.MOV.U32 R0, RZ, RZ, RZ ;  /* 0x000000ffff007224 */ /* 0x000fe200078e00ff */
[----:B0-----:R-:W-:-:S12]  /*10680*/  ULOP3.LUT UR4, UR4, 0x7ffffffc, URZ, 0xc0, !UPT ;  /* 0x7ffffffc04047892 */ /* 0x001fd8000f8ec0ff */
.L_x_334:
[----:B------:R-:W-:Y:S01]  /*10690*/  IMAD.HI.U32 R11, R2, -0x4370ec6f, RZ ;  /* 0xbc8f1391020b7827 */ /* 0x000fe200078e00ff */
[----:B------:R-:W0:Y:S01]  /*106a0*/  MUFU.RCP64H R3, 2.14748262400000000000e+09 ;  /* 0x41dfffff00037908 */ /* 0x000e220000001800 */
[----:B------:R-:W-:Y:S02]  /*106b0*/  BSSY.RECONVERGENT B1, `(.L_x_318) ;  /* 0x0000020000017945 */ /* 0x000fe40003800200 */
[----:B------:R-:W-:Y:S01]  /*106c0*/  IMAD.MOV.U32 R16, RZ, RZ, -0x800000 ;  /* 0xff800000ff107424 */ /* 0x000fe200078e00ff */
[----:B------:R-:W-:Y:S01]  /*106d0*/  SHF.R.U32.HI R11, RZ, 0xf, R11 ;  /* 0x0000000fff0b7819 */ /* 0x000fe2000001160b */
[----:B------:R-:W-:Y:S02]  /*106e0*/  IMAD.MOV.U32 R17, RZ, RZ, 0x41dfffff ;  /* 0x41dfffffff117424 */ /* 0x000fe400078e00ff */
[----:B------:R-:W-:Y:S02]  /*106f0*/  VIADD R0, R0, 0x4 ;  /* 0x0000000400007836 */ /* 0x000fe40000000000 */
[----:B------:R-:W-:-:S02]  /*10700*/  IMAD R2, R11, -0xadc8, R2 ;  /* 0xffff52380b027824 */ /* 0x000fc400078e0202 */
        /* <DEDUP_REMOVED lines=8> */
[----:B------:R-:W-:-:S04]  /*10790*/  ISETP.NE.AND P0, PT, R0, UR4, PT ;  /* 0x0000000400007c0c */ /* 0x000fc8000bf05270 */
        /* <DEDUP_REMOVED lines=17> */
.L_x_319:
[----:B------:R-:W-:Y:S05]  /*108b0*/  BSYNC.RECONVERGENT B1 ;  /* 0x0000000000017941 */ /* 0x000fea0003800200 */
.L_x_318:
        /* <DEDUP_REMOVED lines=30> */
.L_x_321:
[----:B------:R-:W-:Y:S05]  /*10aa0*/  BSYNC.RECONVERGENT B1 ;  /* 0x0000000000017941 */ /* 0x000fea0003800200 */
.L_x_320:
        /* <DEDUP_REMOVED lines=36> */
.L_x_323:
[----:B------:R-:W-:Y:S05]  /*10cf0*/  BSYNC.RECONVERGENT B1 ;  /* 0x0000000000017941 */ /* 0x000fea0003800200 */
.L_x_322:
        /* <DEDUP_REMOVED lines=30> */
.L_x_325:
[----:B------:R-:W-:Y:S05]  /*10ee0*/  BSYNC.RECONVERGENT B1 ;  /* 0x0000000000017941 */ /* 0x000fea0003800200 */
.L_x_324:
        /* <DEDUP_REMOVED lines=37> */
.L_x_327:
[----:B------:R-:W-:Y:S05]  /*11140*/  BSYNC.RECONVERGENT B1 ;  /* 0x0000000000017941 */ /* 0x000fea0003800200 */
.L_x_326:
        /* <DEDUP_REMOVED lines=30> */
.L_x_329:
[----:B------:R-:W-:Y:S05]  /*11330*/  BSYNC.RECONVERGENT B1 ;  /* 0x0000000000017941 */ /* 0x000fea0003800200 */
.L_x_328:
        /* <DEDUP_REMOVED lines=36> */
.L_x_331:
[----:B------:R-:W-:Y:S05]  /*11580*/  BSYNC.RECONVERGENT B1 ;  /* 0x0000000000017941 */ /* 0x000fea0003800200 */
.L_x_330:
        /* <DEDUP_REMOVED lines=30> */
.L_x_333:
[----:B------:R-:W-:Y:S05]  /*11770*/  BSYNC.RECONVERGENT B1 ;  /* 0x0000000000017941 */ /* 0x000fea0003800200 */
.L_x_332:
[----:B------:R-:W-:-:S08]  /*11780*/  DMUL R48, R48, R48 ;  /* 0x0000003030307228 */ /* 0x000fd00000000000 */
[----:B------:R-:W-:-:S08]  /*11790*/  DFMA R48, R16, R16, R48 ;  /* 0x000000101030722b */ /* 0x000fd00000000030 */
[----:B------:R-:W-:-:S06]  /*117a0*/  DSETP.GTU.AND P1, PT, R48, 1, PT ;  /* 0x3ff000003000742a */ /* 0x000fcc0003f2c000 */
[----:B------:R-:W-:-:S04]  /*117b0*/  SEL R11, RZ, 0x1, P1 ;  /* 0x00000001ff0b7807 */ /* 0x000fc80000800000 */
[----:B------:R-:W-:Y:S01]  /*117c0*/  IADD3 R10, PT, PT, R11, R3, R10 ;  /* 0x000000030b0a7210 */ /* 0x000fe20007ffe00a */
[----:B------:R-:W-:Y:S06]  /*117d0*/  @P0 BRA `(.L_x_334) ;  /* 0xffffffec00ac0947 */ /* 0x000fec000383ffff */
.L_x_317:
[----:B------:R-:W-:-:S13]  /*117e0*/  ISETP.NE.AND P0, PT, RZ, UR13, PT ;  /* 0x0000000dff007c0c */ /* 0x000fda000bf05270 */
[----:B------:R-:W-:Y:S05]  /*117f0*/  @!P0 BRA `(.L_x_335) ;  /* 0x0000000c00488947 */ /* 0x000fea0003800000 */
        /* <DEDUP_REMOVED lines=8> */
[----:B------:R-:W-:Y:S01]  /*11880*/  IMAD R0, R2, 0xbc8f, RZ ;  /* 0x0000bc8f02007824 */ /* 0x000fe200078e02ff */
[----:B------:R-:W-:Y:S02]  /*11890*/  MOV R2, 0x1 ;  /* 0x0000000100027802 */ /* 0x000fe40000000f00 */
[----:B------:R-:W-:Y:S02]  /*118a0*/  LOP3.LUT R13, R11, 0x7fffffff, RZ, 0x3c, !PT ;  /* 0x7fffffff0b0d7812 */ /* 0x000fe400078e3cff */
[----:B------:R-:W-:Y:S02]  /*118b0*/  ISETP.GE.U32.AND P0, PT, R0, R11, PT ;  /* 0x0000000b0000720c */ /* 0x000fe40003f06070 */
[----:B0-----:R-:W-:-:S08]  /*118c0*/  DFMA R16, R2, -R14, 1 ;  /* 0x3ff000000210742b */ /* 0x001fd0000000080e */
[----:B------:R-:W-:-:S03]  /*118d0*/  DFMA R16, R16, R16, R16 ;  /* 0x000000101010722b */ /* 0x000fc60000000010 */
[----:B------:R-:W-:-:S04]  /*118e0*/  @P0 IMAD.MOV R13, RZ, RZ, -R11 ;  /* 0x000000ffff0d0224 */ /* 0x000fc800078e0a0b */
[----:B------:R-:W-:Y:S01]  /*118f0*/  IMAD.IADD R0, R0, 0x1, R13 ;  /* 0x0000000100007824 */ /* 0x000fe200078e020d */
[----:B------:R-:W-:-:S04]  /*11900*/  DFMA R16, R2, R16, R2 ;  /* 0x000000100210722b */ /* 0x000fc80000000002 */
[----:B------:R-:W-:-:S04]  /*11910*/  IADD3 R30, PT, PT, R0, -0x1, RZ ;  /* 0xffffffff001e7810 */ /* 0x000fc80007ffe0ff */
        /* <DEDUP_REMOVED lines=14> */
.L_x_337:
[----:B------:R-:W-:Y:S05]  /*11a00*/  BSYNC.RECONVERGENT B1 ;  /* 0x0000000000017941 */ /* 0x000fea0003800200 */
.L_x_336:
        /* <DEDUP_REMOVED lines=30> */
.L_x_339:
[----:B------:R-:W-:Y:S05]  /*11bf0*/  BSYNC.RECONVERGENT B1 ;  /* 0x0000000000017941 */ /* 0x000fea0003800200 */
.L_x_338:
        /* <DEDUP_REMOVED lines=39> */
.L_x_341:
[----:B------:R-:W-:Y:S05]  /*11e70*/  BSYNC.RECONVERGENT B1 ;  /* 0x0000000000017941 */ /* 0x000fea0003800200 */
.L_x_340:
        /* <DEDUP_REMOVED lines=30> */
.L_x_343:
[----:B------:R-:W-:Y:S05]  /*12060*/  BSYNC.RECONVERGENT B1 ;  /* 0x0000000000017941 */ /* 0x000fea0003800200 */
.L_x_342:
        /* <DEDUP_REMOVED lines=39> */
.L_x_345:
[----:B------:R-:W-:Y:S05]  /*122e0*/  BSYNC.RECONVERGENT B1 ;  /* 0x0000000000017941 */ /* 0x000fea0003800200 */
.L_x_344:
        /* <DEDUP_REMOVED lines=29> */
.L_x_347:
[----:B------:R-:W-:Y:S05]  /*124c0*/  BSYNC.RECONVERGENT B1 ;  /* 0x0000000000017941 */ /* 0x000fea0003800200 */
.L_x_346:
[----:B------:R-:W-:-:S08]  /*124d0*/  DMUL R48, R48, R48 ;  /* 0x0000003030307228 */ /* 0x000fd00000000000 */
[----:B------:R-:W-:-:S08]  /*124e0*/  DFMA R48, R2, R2, R48 ;  /* 0x000000020230722b */ /* 0x000fd00000000030 */
[----:B------:R-:W-:-:S06]  /*124f0*/  DSETP.GTU.AND P0, PT, R48, 1, PT ;  /* 0x3ff000003000742a */ /* 0x000fcc0003f0c000 */
[----:B------:R-:W-:-:S05]  /*12500*/  SEL R3, RZ, 0x1, P0 ;  /* 0x00000001ff037807 */ /* 0x000fca0000000000 */
[----:B------:R-:W-:-:S07]  /*12510*/  IMAD.IADD R10, R3, 0x1, R10 ;  /* 0x00000001030a7824 */ /* 0x000fce00078e020a */
.L_x_335:
        /* <DEDUP_REMOVED lines=13> */
.L_x_352:
[-C--:B------:R-:W-:Y:S01]  /*125f0*/  IMAD R13, R21, R20.reuse, RZ ;  /* 0x00000014150d7224 */ /* 0x080fe200078e02ff */
[----:B------:R-:W-:Y:S01]  /*12600*/  BSSY.RECONVERGENT B2, `(.L_x_350) ;  /* 0x000002b000027945 */ /* 0x000fe20003800200 */
[----:B------:R-:W-:-:S04]  /*12610*/  IMAD.WIDE.U32 R2, R20, R20, RZ ;  /* 0x0000001414027225 */ /* 0x000fc800078e00ff */
[----:B------:R-:W-:-:S04]  /*12620*/  IMAD R13, R20, R21, R13 ;  /* 0x00000015140d7224 */ /* 0x000fc800078e020d */
[----:B------:R-:W-:Y:S01]  /*12630*/  IMAD.IADD R3, R3, 0x1, R13 ;  /* 0x0000000103037824 */ /* 0x000fe200078e020d */
[----:B------:R-:W-:-:S03]  /*12640*/  LOP3.LUT R13, R11, 0x1, RZ, 0xc0, !PT ;  /* 0x000000010b0d7812 */ /* 0x000fc600078ec0ff */
        /* <DEDUP_REMOVED lines=38> */
.L_x_351:
[----:B------:R-:W-:Y:S05]  /*128b0*/  BSYNC.RECONVERGENT B2 ;  /* 0x0000000000027941 */ /* 0x000fea0003800200 */
.L_x_350:
[----:B------:R-:W-:Y:S01]  /*128c0*/  ISETP.GT.U32.AND.EX P0, PT, R0, RZ, PT, P1 ;  /* 0x000000ff0000720c */ /* 0x000fe20003f04110 */
[----:B------:R-:W-:Y:S01]  /*128d0*/  IMAD.MOV.U32 R20, RZ, RZ, R2 ;  /* 0x000000ffff147224 */ /* 0x000fe200078e0002 */
[--C-:B------:R-:W-:Y:S02]  /*128e0*/  SHF.R.U64 R11, R11, 0x1, R0.reuse ;  /* 0x000000010b0b7819 */ /* 0x100fe40000001200 */
[----:B------:R-:W-:Y:S02]  /*128f0*/  SHF.R.U32.HI R0, RZ, 0x1, R0 ;  /* 0x00000001ff007819 */ /* 0x000fe40000011600 */
[----:B------:R-:W-:-:S07]  /*12900*/  IADD3 R21, PT, PT, R3, -R13, R25 ;  /* 0x8000000d03157210 */ /* 0x000fce0007ffe019 */
[----:B------:R-:W-:Y:S05]  /*12910*/  @P0 BRA `(.L_x_352) ;  /* 0xfffffffc00340947 */ /* 0x000fea000383ffff */
.L_x_349:
[----:B------:R-:W-:Y:S05]  /*12920*/  BSYNC.RECONVERGENT B1 ;  /* 0x0000000000017941 */ /* 0x000fea0003800200 */
.L_x_348:
        /* <DEDUP_REMOVED lines=21> */
[----:B------:R-:W0:Y:S01]  /*12a80*/  LDC R0, c[0x0][0x3e8] ;  /* 0x0000fa00ff007b82 */ /* 0x000e220000000800 */
[----:B------:R-:W-:Y:S02]  /*12a90*/  HFMA2 R11, -RZ, RZ, 0, 0 ;  /* 0x00000000ff0b7431 */ /* 0x000fe400000001ff */
[----:B------:R-:W-:Y:S01]  /*12aa0*/  IMAD.MOV.U32 R3, RZ, RZ, RZ ;  /* 0x000000ffff037224 */ /* 0x000fe200078e00ff */
[----:B0-----:R-:W-:-:S07]  /*12ab0*/  LOP3.LUT R0, R0, 0x7ffffffc, RZ, 0xc0, !PT ;  /* 0x7ffffffc00007812 */ /* 0x001fce00078ec0ff */
.L_x_370:
        /* <DEDUP_REMOVED lines=34> */
.L_x_355:
[----:B------:R-:W-:Y:S05]  /*12ce0*/  BSYNC.RECONVERGENT B1 ;  /* 0x0000000000017941 */ /* 0x000fea0003800200 */
.L_x_354:
        /* <DEDUP_REMOVED lines=30> */
.L_x_357:
[----:B------:R-:W-:Y:S05]  /*12ed0*/  BSYNC.RECONVERGENT B1 ;  /* 0x0000000000017941 */ /* 0x000fea0003800200 */
.L_x_356:
        /* <DEDUP_REMOVED lines=36> */
.L_x_359:
[----:B------:R-:W-:Y:S05]  /*13120*/  BSYNC.RECONVERGENT B1 ;  /* 0x0000000000017941 */ /* 0x000fea0003800200 */
.L_x_358:
        /* <DEDUP_REMOVED lines=30> */
.L_x_361:
[----:B------:R-:W-:Y:S05]  /*13310*/  BSYNC.RECONVERGENT B1 ;  /* 0x0000000000017941 */ /* 0x000fea0003800200 */
.L_x_360:
        /* <DEDUP_REMOVED lines=37> */
.L_x_363:
[----:B------:R-:W-:Y:S05]  /*13570*/  BSYNC.RECONVERGENT B1 ;  /* 0x0000000000017941 */ /* 0x000fea0003800200 */
.L_x_362:
        /* <DEDUP_REMOVED lines=30> */
.L_x_365:
[----:B------:R-:W-:Y:S05]  /*13760*/  BSYNC.RECONVERGENT B1 ;  /* 0x0000000000017941 */ /* 0x000fea0003800200 */
.L_x_364:
        /* <DEDUP_REMOVED lines=36> */
.L_x_367:
[----:B------:R-:W-:Y:S05]  /*139b0*/  BSYNC.RECONVERGENT B1 ;  /* 0x0000000000017941 */ /* 0x000fea0003800200 */
.L_x_366:
        /* <DEDUP_REMOVED lines=30> */
.L_x_369:
[----:B------:R-:W-:Y:S05]  /*13ba0*/  BSYNC.RECONVERGENT B1 ;  /* 0x0000000000017941 */ /* 0x000fea0003800200 */
.L_x_368:
[----:B------:R-:W-:-:S08]  /*13bb0*/  DMUL R48, R48, R48 ;  /* 0x0000003030307228 */ /* 0x000fd00000000000 */
[----:B------:R-:W-:-:S08]  /*13bc0*/  DFMA R48, R18, R18, R48 ;  /* 0x000000121230722b */ /* 0x000fd00000000030 */
[----:B------:R-:W-:-:S06]  /*13bd0*/  DSETP.GTU.AND P1, PT, R48, 1, PT ;  /* 0x3ff000003000742a */ /* 0x000fcc0003f2c000 */
[----:B------:R-:W-:-:S04]  /*13be0*/  SEL R13, RZ, 0x1, P1 ;  /* 0x00000001ff0d7807 */ /* 0x000fc80000800000 */
[----:B------:R-:W-:Y:S01]  /*13bf0*/  IADD3 R11, PT, PT, R13, R14, R11 ;  /* 0x0000000e0d0b7210 */ /* 0x000fe20007ffe00b */
[----:B------:R-:W-:Y:S06]  /*13c00*/  @P0 BRA `(.L_x_370) ;  /* 0xffffffec00ac0947 */ /* 0x000fec000383ffff */
.L_x_353:
        /* <DEDUP_REMOVED lines=34> */
.L_x_373:
[----:B------:R-:W-:Y:S05]  /*13e30*/  BSYNC.RECONVERGENT B1 ;  /* 0x0000000000017941 */ /* 0x000fea0003800200 */
.L_x_372:
        /* <DEDUP_REMOVED lines=30> */
.L_x_375:
[----:B------:R-:W-:Y:S05]  /*14020*/  BSYNC.RECONVERGENT B1 ;  /* 0x0000000000017941 */ /* 0x000fea0003800200 */
.L_x_374:
        /* <DEDUP_REMOVED lines=39> */
.L_x_377:
[----:B------:R-:W-:Y:S05]  /*142a0*/  BSYNC.RECONVERGENT B1 ;  /* 0x0000000000017941 */ /* 0x000fea0003800200 */
.L_x_376:
        /* <DEDUP_REMOVED lines=30> */
.L_x_379:
[----:B------:R-:W-:Y:S05]  /*14490*/  BSYNC.RECONVERGENT B1 ;  /* 0x0000000000017941 */ /* 0x000fea0003800200 */
.L_x_378:
        /* <DEDUP_REMOVED lines=39> */
.L_x_381:
[----:B------:R-:W-:Y:S05]  /*14710*/  BSYNC.RECONVERGENT B1 ;  /* 0x0000000000017941 */ /* 0x000fea0003800200 */
.L_x_380:
        /* <DEDUP_REMOVED lines=29> */
.L_x_383:
[----:B------:R-:W-:Y:S05]  /*148f0*/  BSYNC.RECONVERGENT B1 ;  /* 0x0000000000017941 */ /* 0x000fea0003800200 */
.L_x_382:
[----:B------:R-:W-:-:S08]  /*14900*/  DMUL R48, R48, R48 ;  /* 0x0000003030307228 */ /* 0x000fd00000000000 */
[----:B------:R-:W-:-:S08]  /*14910*/  DFMA R48, R2, R2, R48 ;  /* 0x000000020230722b */ /* 0x000fd00000000030 */
[----:B------:R-:W-:-:S06]  /*14920*/  DSETP.GTU.AND P0, PT, R48, 1, PT ;  /* 0x3ff000003000742a */ /* 0x000fcc0003f0c000 */
[----:B------:R-:W-:-:S05]  /*14930*/  SEL R0, RZ, 0x1, P0 ;  /* 0x00000001ff007807 */ /* 0x000fca0000000000 */
[----:B------:R-:W-:-:S07]  /*14940*/  IMAD.IADD R11, R0, 0x1, R11 ;  /* 0x00000001000b7824 */ /* 0x000fce00078e020b */
.L_x_371:
        /* <DEDUP_REMOVED lines=12> */
.L_x_388:
        /* <DEDUP_REMOVED lines=44> */
.L_x_387:
[----:B------:R-:W-:Y:S05]  /*14cd0*/  BSYNC.RECONVERGENT B2 ;  /* 0x0000000000027941 */ /* 0x000fea0003800200 */
.L_x_386:
[----:B------:R-:W-:Y:S02]  /*14ce0*/  ISETP.GT.U32.AND.EX P0, PT, R0, RZ, PT, P1 ;  /* 0x000000ff0000720c */ /* 0x000fe40003f04110 */
[--C-:B------:R-:W-:Y:S02]  /*14cf0*/  SHF.R.U64 R15, R15, 0x1, R0.reuse ;  /* 0x000000010f0f7819 */ /* 0x100fe40000001200 */
[----:B------:R-:W-:Y:S02]  /*14d00*/  SHF.R.U32.HI R0, RZ, 0x1, R0 ;  /* 0x00000001ff007819 */ /* 0x000fe40000011600 */
[----:B------:R-:W-:Y:S02]  /*14d10*/  IADD3 R21, PT, PT, R3, -R23, R22 ;  /* 0x8000001703157210 */ /* 0x000fe40007ffe016 */
[----:B------:R-:W-:-:S05]  /*14d20*/  MOV R14, R2 ;  /* 0x00000002000e7202 */ /* 0x000fca0000000f00 */
[----:B------:R-:W-:Y:S05]  /*14d30*/  @P0 BRA `(.L_x_388) ;  /* 0xfffffffc00340947 */ /* 0x000fea000383ffff */
.L_x_385:
[----:B------:R-:W-:Y:S05]  /*14d40*/  BSYNC.RECONVERGENT B1 ;  /* 0x0000000000017941 */ /* 0x000fea0003800200 */
.L_x_384:
        /* <DEDUP_REMOVED lines=21> */
[----:B------:R-:W0:Y:S01]  /*14ea0*/  LDC R0, c[0x0][0x3e8] ;  /* 0x0000fa00ff007b82 */ /* 0x000e220000000800 */
[----:B------:R-:W-:Y:S02]  /*14eb0*/  IMAD.MOV.U32 R3, RZ, RZ, RZ ;  /* 0x000000ffff037224 */ /* 0x000fe400078e00ff */
[----:B------:R-:W-:Y:S01]  /*14ec0*/  IMAD.MOV.U32 R12, RZ, RZ, RZ ;  /* 0x000000ffff0c7224 */ /* 0x000fe200078e00ff */
[----:B0-----:R-:W-:-:S07]  /*14ed0*/  LOP3.LUT R0, R0, 0x7ffffffc, RZ, 0xc0, !PT ;  /* 0x7ffffffc00007812 */ /* 0x001fce00078ec0ff */
.L_x_406:
        /* <DEDUP_REMOVED lines=34> */
.L_x_391:
[----:B------:R-:W-:Y:S05]  /*15100*/  BSYNC.RECONVERGENT B1 ;  /* 0x0000000000017941 */ /* 0x000fea0003800200 */
.L_x_390:
        /* <DEDUP_REMOVED lines=30> */
.L_x_393:
[----:B------:R-:W-:Y:S05]  /*152f0*/  BSYNC.RECONVERGENT B1 ;  /* 0x0000000000017941 */ /* 0x000fea0003800200 */
.L_x_392:
        /* <DEDUP_REMOVED lines=36> */
.L_x_395:
[----:B------:R-:W-:Y:S05]  /*15540*/  BSYNC.RECONVERGENT B1 ;  /* 0x0000000000017941 */ /* 0x000fea0003800200 */
.L_x_394:
[----:B------:R-:W-:Y:S01]  /*15550*/  IMAD.HI.U32 R14, R2, -0x4370ec6f, RZ ;  /* 0xbc8f1391020e7827 */ /* 0x000fe200078e00ff */
[----:B------:R-:W0:Y:S01]  /*15560*/  MUFU.RCP64H R19, 2.14748262400000000000e+09 ;  /* 0x41dfffff00137908 */ /* 0x000e220000001800 */
[----:B------:R-:W-:Y:S01]  /*15570*/  MOV R15, 0x41dfffff ;  /* 0x41dfffff000f7802 */ /* 0x000fe20000000f00 */
[----:B------:R-:W-:Y:S01]  /*15580*/  BSSY.RECONVERGENT B1, `(.L_x_396) ;  /* 0x000001b000017945 */ /* 0x000fe20003800200 */
[----:B------:R-:W-:Y:S01]  /*15590*/  IMAD.MOV.U32 R18, RZ, RZ, 0x1 ;  /* 0x00000001ff127424 */ /* 0x000fe200078e00ff */
[----:B------:R-:W-:Y:S01]  /*155a0*/  SHF.R.U32.HI R21, RZ, 0xf, R14 ;  /* 0x0000000fff157819 */ /* 0x000fe2000001160e */
[----:B------:R-:W-:-:S04]  /*155b0*/  IMAD.MOV.U32 R14, RZ, RZ, -0x800000 ;  /* 0xff800000ff0e7424 */ /* 0x000fc800078e00ff */
        /* <DEDUP_REMOVED lines=23> */
.L_x_397:
[----:B------:R-:W-:Y:S05]  /*15730*/  BSYNC.RECONVERGENT B1 ;  /* 0x0000000000017941 */ /* 0x000fea0003800200 */
.L_x_396:
[----:B------:R-:W-:Y:S01]  /*15740*/  IMAD.HI.U32 R14, R2, -0x4370ec6f, RZ ;  /* 0xbc8f1391020e7827 */ /* 0x000fe200078e00ff */
[----:B------:R-:W0:Y:S01]  /*15750*/  MUFU.RCP64H R19, 2.14748262400000000000e+09 ;  /* 0x41dfffff00137908 */ /* 0x000e220000001800 */
[----:B------:R-:W-:Y:S01]  /*15760*/  MOV R15, 0x41dfffff ;  /* 0x41dfffff000f7802 */ /* 0x000fe20000000f00 */
[----:B------:R-:W-:Y:S01]  /*15770*/  DMUL R48, R48, R48 ;  /* 0x0000003030307228 */ /* 0x000fe20000000000 */
[----:B------:R-:W-:Y:S01]  /*15780*/  IMAD.MOV.U32 R18, RZ, RZ, 0x1 ;  /* 0x00000001ff127424 */ /* 0x000fe200078e00ff */
[----:B------:R-:W-:Y:S01]  /*15790*/  SHF.R.U32.HI R21, RZ, 0xf, R14 ;  /* 0x0000000fff157819 */ /* 0x000fe2000001160e */
[----:B------:R-:W-:Y:S01]  /*157a0*/  IMAD.MOV.U32 R14, RZ, RZ, -0x800000 ;  /* 0xff800000ff0e7424 */ /* 0x000fe200078e00ff */
        /* <DEDUP_REMOVED lines=30> */
.L_x_399:
[----:B------:R-:W-:Y:S05]  /*15990*/  BSYNC.RECONVERGENT B1 ;  /* 0x0000000000017941 */ /* 0x000fea0003800200 */
.L_x_398:
        /* <DEDUP_REMOVED lines=30> */
.L_x_401:
[----:B------:R-:W-:Y:S05]  /*15b80*/  BSYNC.RECONVERGENT B1 ;  /* 0x0000000000017941 */ /* 0x000fea0003800200 */
.L_x_400:
        /* <DEDUP_REMOVED lines=36> */
.L_x_403:
[----:B------:R-:W-:Y:S05]  /*15dd0*/  BSYNC.RECONVERGENT B1 ;  /* 0x0000000000017941 */ /* 0x000fea0003800200 */
.L_x_402:
[----:B------:R-:W-:Y:S01]  /*15de0*/  IMAD.HI.U32 R14, R2, -0x4370ec6f, RZ ;  /* 0xbc8f1391020e7827 */ /* 0x000fe200078e00ff */
[----:B------:R-:W0:Y:S01]  /*15df0*/  MUFU.RCP64H R19, 2.14748262400000000000e+09 ;  /* 0x41dfffff00137908 */ /* 0x000e220000001800 */
[----:B------:R-:W-:Y:S02]  /*15e00*/  BSSY.RECONVERGENT B1, `(.L_x_404) ;  /* 0x000001c000017945 */ /* 0x000fe40003800200 */
[----:B------:R-:W-:Y:S01]  /*15e10*/  IMAD.MOV.U32 R15, RZ, RZ, 0x41dfffff ;  /* 0x41dfffffff0f7424 */ /* 0x000fe200078e00ff */
        /* <DEDUP_REMOVED lines=26> */
.L_x_405:
[----:B------:R-:W-:Y:S05]  /*15fc0*/  BSYNC.RECONVERGENT B1 ;  /* 0x0000000000017941 */ /* 0x000fea0003800200 */
.L_x_404:
[----:B------:R-:W-:-:S08]  /*15fd0*/  DMUL R48, R48, R48 ;  /* 0x0000003030307228 */ /* 0x000fd00000000000 */
[----:B------:R-:W-:-:S08]  /*15fe0*/  DFMA R48, R16, R16, R48 ;  /* 0x000000101030722b */ /* 0x000fd00000000030 */
[----:B------:R-:W-:-:S06]  /*15ff0*/  DSETP.GTU.AND P1, PT, R48, 1, PT ;  /* 0x3ff000003000742a */ /* 0x000fcc0003f2c000 */
[----:B------:R-:W-:-:S04]  /*16000*/  SEL R14, RZ, 0x1, P1 ;  /* 0x00000001ff0e7807 */ /* 0x000fc80000800000 */
[----:B------:R-:W-:Y:S01]  /*16010*/  IADD3 R12, PT, PT, R14, R13, R12 ;  /* 0x0000000d0e0c7210 */ /* 0x000fe20007ffe00c */
[----:B------:R-:W-:Y:S06]  /*16020*/  @P0 BRA `(.L_x_406) ;  /* 0xffffffec00ac0947 */ /* 0x000fec000383ffff */
.L_x_389:
[----:B------:R-:W-:-:S13]  /*16030*/  ISETP.NE.AND P0, PT, RZ, UR13, PT ;  /* 0x0000000dff007c0c */ /* 0x000fda000bf05270 */
        /* <DEDUP_REMOVED lines=15> */
[----:B------:R-:W-:-:S05]  /*16130*/  @P0 IADD3 R19, PT, PT, -R13, RZ, RZ ;  /* 0x000000ff0d130210 */ /* 0x000fca0007ffe1ff */
[----:B------:R-:W-:Y:S01]  /*16140*/  IMAD.IADD R0, R0, 0x1, R19 ;  /* 0x0000000100007824 */ /* 0x000fe200078e0213 */
[----:B------:R-:W-:-:S03]  /*16150*/  DFMA R16, R2, R16, R2 ;  /* 0x000000100210722b */ /* 0x000fc60000000002 */
[----:B------:R-:W-:-:S05]  /*16160*/  VIADD R30, R0, 0xffffffff ;  /* 0xffffffff001e7836 */ /* 0x000fca0000000000 */
        /* <DEDUP_REMOVED lines=14> */
.L_x_409:
[----:B------:R-:W-:Y:S05]  /*16250*/  BSYNC.RECONVERGENT B1 ;  /* 0x0000000000017941 */ /* 0x000fea0003800200 */
.L_x_408:
        /* <DEDUP_REMOVED lines=30> */
.L_x_411:
[----:B------:R-:W-:Y:S05]  /*16440*/  BSYNC.RECONVERGENT B1 ;  /* 0x0000000000017941 */ /* 0x000fea0003800200 */
.L_x_410:
        /* <DEDUP_REMOVED lines=39> */
.L_x_413:
[----:B------:R-:W-:Y:S05]  /*166c0*/  BSYNC.RECONVERGENT B1 ;  /* 0x0000000000017941 */ /* 0x000fea0003800200 */
.L_x_412:
        /* <DEDUP_REMOVED lines=30> */
.L_x_415:
[----:B------:R-:W-:Y:S05]  /*168b0*/  BSYNC.RECONVERGENT B1 ;  /* 0x0000000000017941 */ /* 0x000fea0003800200 */
.L_x_414:
        /* <DEDUP_REMOVED lines=39> */
.L_x_417:
[----:B------:R-:W-:Y:S05]  /*16b30*/  BSYNC.RECONVERGENT B1 ;  /* 0x0000000000017941 */ /* 0x000fea0003800200 */
.L_x_416:
        /* <DEDUP_REMOVED lines=29> */
.L_x_419:
[----:B------:R-:W-:Y:S05]  /*16d10*/  BSYNC.RECONVERGENT B1 ;  /* 0x0000000000017941 */ /* 0x000fea0003800200 */
.L_x_418:
[----:B------:R-:W-:-:S08]  /*16d20*/  DMUL R48, R48, R48 ;  /* 0x0000003030307228 */ /* 0x000fd00000000000 */
[----:B------:R-:W-:-:S08]  /*16d30*/  DFMA R48, R2, R2, R48 ;  /* 0x000000020230722b */ /* 0x000fd00000000030 */
[----:B------:R-:W-:-:S06]  /*16d40*/  DSETP.GTU.AND P0, PT, R48, 1, PT ;  /* 0x3ff000003000742a */ /* 0x000fcc0003f0c000 */
[----:B------:R-:W-:-:S04]  /*16d50*/  SEL R3, RZ, 0x1, P0 ;  /* 0x00000001ff037807 */ /* 0x000fc80000000000 */
[----:B------:R-:W-:-:S07]  /*16d60*/  IADD3 R12, PT, PT, R3, R12, RZ ;  /* 0x0000000c030c7210 */ /* 0x000fce0007ffe0ff */
.L_x_407:
        /* <DEDUP_REMOVED lines=13> */
.L_x_424:
        /* <DEDUP_REMOVED lines=44> */
.L_x_423:
[----:B------:R-:W-:Y:S05]  /*17100*/  BSYNC.RECONVERGENT B2 ;  /* 0x0000000000027941 */ /* 0x000fea0003800200 */
.L_x_422:
[----:B------:R-:W-:Y:S02]  /*17110*/  ISETP.GT.U32.AND.EX P0, PT, R0, RZ, PT, P1 ;  /* 0x000000ff0000720c */ /* 0x000fe40003f04110 */
[--C-:B------:R-:W-:Y:S02]  /*17120*/  SHF.R.U64 R13, R13, 0x1, R0.reuse ;  /* 0x000000010d0d7819 */ /* 0x100fe40000001200 */
[----:B------:R-:W-:Y:S02]  /*17130*/  SHF.R.U32.HI R0, RZ, 0x1, R0 ;  /* 0x00000001ff007819 */ /* 0x000fe40000011600 */
[----:B------:R-:W-:Y:S02]  /*17140*/  IADD3 R21, PT, PT, R3, -R23, R26 ;  /* 0x8000001703157210 */ /* 0x000fe40007ffe01a */
[----:B------:R-:W-:-:S05]  /*17150*/  MOV R20, R2 ;  /* 0x0000000200147202 */ /* 0x000fca0000000f00 */
[----:B------:R-:W-:Y:S05]  /*17160*/  @P0 BRA `(.L_x_424) ;  /* 0xfffffffc00340947 */ /* 0x000fea000383ffff */
.L_x_421:
[----:B------:R-:W-:Y:S05]  /*17170*/  BSYNC.RECONVERGENT B1 ;  /* 0x0000000000017941 */ /* 0x000fea0003800200 */
.L_x_420:
        /* <DEDUP_REMOVED lines=21> */
[----:B------:R-:W0:Y:S01]  /*172d0*/  LDC R0, c[0x0][0x3e8] ;  /* 0x0000fa00ff007b82 */ /* 0x000e220000000800 */
[----:B------:R-:W-:Y:S02]  /*172e0*/  IMAD.MOV.U32 R3, RZ, RZ, RZ ;  /* 0x000000ffff037224 */ /* 0x000fe400078e00ff */
[----:B------:R-:W-:Y:S01]  /*172f0*/  IMAD.MOV.U32 R13, RZ, RZ, RZ ;  /* 0x000000ffff0d7224 */ /* 0x000fe200078e00ff */
[----:B0-----:R-:W-:-:S07]  /*17300*/  LOP3.LUT R0, R0, 0x7ffffffc, RZ, 0xc0, !PT ;  /* 0x7ffffffc00007812 */ /* 0x001fce00078ec0ff */
.L_x_442:
        /* <DEDUP_REMOVED lines=34> */
.L_x_427:
[----:B------:R-:W-:Y:S05]  /*17530*/  BSYNC.RECONVERGENT B1 ;  /* 0x0000000000017941 */ /* 0x000fea0003800200 */
.L_x_426:
        /* <DEDUP_REMOVED lines=30> */
.L_x_429:
[----:B------:R-:W-:Y:S05]  /*17720*/  BSYNC.RECONVERGENT B1 ;  /* 0x0000000000017941 */ /* 0x000fea0003800200 */
.L_x_428:
[----:B------:R-:W-:Y:S01]  /*17730*/  IMAD.HI.U32 R16, R2, -0x4370ec6f, RZ ;  /* 0xbc8f139102107827 */ /* 0x000fe200078e00ff */
[----:B------:R-:W0:Y:S01]  /*17740*/  MUFU.RCP64H R19, 2.14748262400000000000e+09 ;  /* 0x41dfffff00137908 */ /* 0x000e220000001800 */
[----:B------:R-:W-:Y:S01]  /*17750*/  DMUL R48, R48, R48 ;  /* 0x0000003030307228 */ /* 0x000fe20000000000 */
[----:B------:R-:W-:Y:S01]  /*17760*/  BSSY.RECONVERGENT B1, `(.L_x_430) ;  /* 0x0000021000017945 */ /* 0x000fe20003800200 */
[----:B------:R-:W-:Y:S01]  /*17770*/  IMAD.MOV.U32 R17, RZ, RZ, 0x41dfffff ;  /* 0x41dfffffff117424 */ /* 0x000fe200078e00ff */
[----:B------:R-:W-:Y:S01]  /*17780*/  SHF.R.U32.HI R21, RZ, 0xf, R16 ;  /* 0x0000000fff157819 */ /* 0x000fe20000011610 */
[----:B------:R-:W-:Y:S01]  /*17790*/  IMAD.MOV.U32 R18, RZ, RZ, 0x1 ;  /* 0x00000001ff127424 */ /* 0x000fe200078e00ff */
[----:B------:R-:W-:-:S03]  /*177a0*/  MOV R16, 0xff800000 ;  /* 0xff80000000107802 */ /* 0x000fc60000000f00 */
[C---:B------:R-:W-:Y:S01]  /*177b0*/  IMAD R2, R21.reuse, -0xadc8, R2 ;  /* 0xffff523815027824 */ /* 0x040fe200078e0202 */
[----:B------:R-:W-:Y:S01]  /*177c0*/  DFMA R48, R14, R14, R48 ;  /* 0x0000000e0e30722b */ /* 0x000fe20000000030 */
[----:B------:R-:W-:Y:S02]  /*177d0*/  IMAD R23, R21, 0xd47, RZ ;  /* 0x00000d4715177824 */ /* 0x000fe400078e02ff */
        /* <DEDUP_REMOVED lines=25> */
.L_x_431:
[----:B------:R-:W-:Y:S05]  /*17970*/  BSYNC.RECONVERGENT B1 ;  /* 0x0000000000017941 */ /* 0x000fea0003800200 */
.L_x_430:
        /* <DEDUP_REMOVED lines=30> */
.L_x_433:
[----:B------:R-:W-:Y:S05]  /*17b60*/  BSYNC.RECONVERGENT B1 ;  /* 0x0000000000017941 */ /* 0x000fea0003800200 */
.L_x_432:
        /* <DEDUP_REMOVED lines=37> */
.L_x_435:
[----:B------:R-:W-:Y:S05]  /*17dc0*/  BSYNC.RECONVERGENT B1 ;  /* 0x0000000000017941 */ /* 0x000fea0003800200 */
.L_x_434:
        /* <DEDUP_REMOVED lines=30> */
.L_x_437:
[----:B------:R-:W-:Y:S05]  /*17fb0*/  BSYNC.RECONVERGENT B1 ;  /* 0x0000000000017941 */ /* 0x000fea0003800200 */
.L_x_436:
        /* <DEDUP_REMOVED lines=36> */
.L_x_439:
[----:B------:R-:W-:Y:S05]  /*18200*/  BSYNC.RECONVERGENT B1 ;  /* 0x0000000000017941 */ /* 0x000fea0003800200 */
.L_x_438:
        /* <DEDUP_REMOVED lines=30> */
.L_x_441:
[----:B------:R-:W-:Y:S05]  /*183f0*/  BSYNC.RECONVERGENT B1 ;  /* 0x0000000000017941 */ /* 0x000fea0003800200 */
.L_x_440:
[----:B------:R-:W-:-:S08]  /*18400*/  DMUL R48, R48, R48 ;  /* 0x0000003030307228 */ /* 0x000fd00000000000 */
[----:B------:R-:W-:-:S08]  /*18410*/  DFMA R48, R18, R18, R48 ;  /* 0x000000121230722b */ /* 0x000fd00000000030 */
[----:B------:R-:W-:-:S06]  /*18420*/  DSETP.GTU.AND P1, PT, R48, 1, PT ;  /* 0x3ff000003000742a */ /* 0x000fcc0003f2c000 */
[----:B------:R-:W-:-:S04]  /*18430*/  SEL R15, RZ, 0x1, P1 ;  /* 0x00000001ff0f7807 */ /* 0x000fc80000800000 */
[----:B------:R-:W-:Y:S01]  /*18440*/  IADD3 R13, PT, PT, R15, R14, R13 ;  /* 0x0000000e0f0d7210 */ /* 0x000fe20007ffe00d */
[----:B------:R-:W-:Y:S06]  /*18450*/  @P0 BRA `(.L_x_442) ;  /* 0xffffffec00ac0947 */ /* 0x000fec000383ffff */
.L_x_425:
        /* <DEDUP_REMOVED lines=34> */
.L_x_445:
[----:B------:R-:W-:Y:S05]  /*18680*/  BSYNC.RECONVERGENT B1 ;  /* 0x0000000000017941 */ /* 0x000fea0003800200 */
.L_x_444:
        /* <DEDUP_REMOVED lines=30> */
.L_x_447:
[----:B------:R-:W-:Y:S05]  /*18870*/  BSYNC.RECONVERGENT B1 ;  /* 0x0000000000017941 */ /* 0x000fea0003800200 */
.L_x_446:
        /* <DEDUP_REMOVED lines=39> */
.L_x_449:
[----:B------:R-:W-:Y:S05]  /*18af0*/  BSYNC.RECONVERGENT B1 ;  /* 0x0000000000017941 */ /* 0x000fea0003800200 */
.L_x_448:
        /* <DEDUP_REMOVED lines=30> */
.L_x_451:
[----:B------:R-:W-:Y:S05]  /*18ce0*/  BSYNC.RECONVERGENT B1 ;  /* 0x0000000000017941 */ /* 0x000fea0003800200 */
.L_x_450:
        /* <DEDUP_REMOVED lines=39> */
.L_x_453:
[----:B------:R-:W-:Y:S05]  /*18f60*/  BSYNC.RECONVERGENT B1 ;  /* 0x0000000000017941 */ /* 0x000fea0003800200 */
.L_x_452:
        /* <DEDUP_REMOVED lines=29> */
.L_x_455:
[----:B------:R-:W-:Y:S05]  /*19140*/  BSYNC.RECONVERGENT B1 ;  /* 0x0000000000017941 */ /* 0x000fea0003800200 */
.L_x_454:
[----:B------:R-:W-:-:S08]  /*19150*/  DMUL R48, R48, R48 ;  /* 0x0000003030307228 */ /* 0x000fd00000000000 */
[----:B------:R-:W-:-:S08]  /*19160*/  DFMA R48, R2, R2, R48 ;  /* 0x000000020230722b */ /* 0x000fd00000000030 */
[----:B------:R-:W-:-:S06]  /*19170*/  DSETP.GTU.AND P0, PT, R48, 1, PT ;  /* 0x3ff000003000742a */ /* 0x000fcc0003f0c000 */
[----:B------:R-:W-:-:S04]  /*19180*/  SEL R0, RZ, 0x1, P0 ;  /* 0x00000001ff007807 */ /* 0x000fc80000000000 */
[----:B------:R-:W-:-:S07]  /*19190*/  IADD3 R13, PT, PT, R0, R13, RZ ;  /* 0x0000000d000d7210 */ /* 0x000fce0007ffe0ff */
.L_x_443:
[----:B------:R-:W0:Y:S01]  /*191a0*/  LDC R17, c[0x0][0x3e8] ;  /* 0x0000fa00ff117b82 */ /* 0x000e220000000800 */
[----:B------:R-:W-:Y:S01]  /*191b0*/  BSSY.RECONVERGENT B1, `(.L_x_456) ;  /* 0x000003e000017945 */ /* 0x000fe20003800200 */
[----:B------:R-:W-:Y:S01]  /*191c0*/  IMAD.MOV.U32 R22, RZ, RZ, 0x1 ;  /* 0x00000001ff167424 */ /* 0x000fe200078e00ff */
[----:B------:R-:W-:Y:S01]  /*191d0*/  MOV R27, RZ ;  /* 0x000000ff001b7202 */ /* 0x000fe20000000f00 */
[----:B0-----:R-:W-:-:S05]  /*191e0*/  IMAD R17, R17, 0x200, R4 ;  /* 0x0000020011117824 */ /* 0x001fca00078e0204 */
[----:B------:R-:W-:-:S13]  /*191f0*/  ISETP.NE.AND P0, PT, R17, RZ, PT ;  /* 0x000000ff1100720c */ /* 0x000fda0003f05270 */
[----:B------:R-:W-:Y:S05]  /*19200*/  @!P0 BRA `(.L_x_457) ;  /* 0x0000000000e08947 */ /* 0x000fea0003800000 */
[----:B------:R-:W-:Y:S01]  /*19210*/  SHF.R.S32.HI R0, RZ, 0x1f, R17 ;  /* 0x0000001fff007819 */ /* 0x000fe20000011411 */
[----:B------:R-:W-:Y:S01]  /*19220*/  IMAD.MOV.U32 R16, RZ, RZ, 0xbc8f ;  /* 0x0000bc8fff107424 */ /* 0x000fe200078e00ff */
[----:B------:R-:W-:Y:S01]  /*19230*/  MOV R22, 0x1 ;  /* 0x0000000100167802 */ /* 0x000fe20000000f00 */
[----:B------:R-:W-:Y:S02]  /*19240*/  IMAD.MOV.U32 R23, RZ, RZ, RZ ;  /* 0x000000ffff177224 */ /* 0x000fe400078e00ff */
[----:B------:R-:W-:-:S07]  /*19250*/  IMAD.MOV.U32 R27, RZ, RZ, RZ ;  /* 0x000000ffff1b7224 */ /* 0x000fce00078e00ff */
.L_x_460:
        /* <DEDUP_REMOVED lines=9> */
[----:B------:R-:W-:Y:S01]  /*192f0*/  IADD3.X R21, PT, PT, RZ, RZ, RZ, P0, !PT ;  /* 0x000000ffff157210 */ /* 0x000fe200007fe4ff */
[----:B------:R-:W-:Y:S01]  /*19300*/  IMAD.MOV.U32 R20, RZ, RZ, R19 ;  /* 0x000000ffff147224 */ /* 0x000fe200078e0013 */
        /* <DEDUP_REMOVED lines=27> */
[--C-:B------:R-:W-:Y:S02]  /*194c0*/  SHF.R.U64 R19, R16, 0x1e, R21.reuse ;  /* 0x0000001e10137819 */ /* 0x100fe40000001215 */
[----:B------:R-:W-:-:S03]  /*194d0*/  SHF.R.U32.HI R16, RZ, 0x1e, R21 ;  /* 0x0000001eff107819 */ /* 0x000fc60000011615 */
[----:B------:R-:W-:-:S04]  /*194e0*/  IMAD.WIDE.U32 R14, R19, -0x7fffffff, R14 ;  /* 0x80000001130e7825 */ /* 0x000fc800078e000e */
[----:B------:R-:W-:Y:S02]  /*194f0*/  IMAD R16, R16, -0x7fffffff, RZ ;  /* 0x8000000110107824 */ /* 0x000fe400078e02ff */
[----:B------:R-:W-:-:S03]  /*19500*/  IMAD.MOV.U32 R22, RZ, RZ, R14 ;  /* 0x000000ffff167224 */ /* 0x000fc600078e000e */
[----:B------:R-:W-:-:S07]  /*19510*/  IADD3 R27, PT, PT, R15, -R19, R16 ;  /* 0x800000130f1b7210 */ /* 0x000fce0007ffe010 */
.L_x_459:
[----:B------:R-:W-:Y:S05]  /*19520*/  BSYNC.RECONVERGENT B2 ;  /* 0x0000000000027941 */ /* 0x000fea0003800200 */
.L_x_458:
[----:B------:R-:W-:Y:S01]  /*19530*/  ISETP.GT.U32.AND.EX P0, PT, R0, RZ, PT, P1 ;  /* 0x000000ff0000720c */ /* 0x000fe20003f04110 */
[----:B------:R-:W-:Y:S01]  /*19540*/  IMAD.MOV.U32 R16, RZ, RZ, R2 ;  /* 0x000000ffff107224 */ /* 0x000fe200078e0002 */
[--C-:B------:R-:W-:Y:S02]  /*19550*/  SHF.R.U64 R17, R17, 0x1, R0.reuse ;  /* 0x0000000111117819 */ /* 0x100fe40000001200 */
[----:B------:R-:W-:Y:S02]  /*19560*/  SHF.R.U32.HI R0, RZ, 0x1, R0 ;  /* 0x00000001ff007819 */ /* 0x000fe40000011600 */
[----:B------:R-:W-:-:S07]  /*19570*/  IADD3 R23, PT, PT, R3, -R25, R26 ;  /* 0x8000001903177210 */ /* 0x000fce0007ffe01a */
[----:B------:R-:W-:Y:S05]  /*19580*/  @P0 BRA `(.L_x_460) ;  /* 0xfffffffc00340947 */ /* 0x000fea000383ffff */
.L_x_457:
[----:B------:R-:W-:Y:S05]  /*19590*/  BSYNC.RECONVERGENT B1 ;  /* 0x0000000000017941 */ /* 0x000fea0003800200 */
.L_x_456:
        /* <DEDUP_REMOVED lines=21> */
[----:B------:R-:W0:Y:S01]  /*196f0*/  LDC R0, c[0x0][0x3e8] ;  /* 0x0000fa00ff007b82 */ /* 0x000e220000000800 */
[----:B------:R-:W-:Y:S02]  /*19700*/  HFMA2 R3, -RZ, RZ, 0, 0 ;  /* 0x00000000ff037431 */ /* 0x000fe400000001ff */
[----:B------:R-:W-:Y:S01]  /*19710*/  IMAD.MOV.U32 R14, RZ, RZ, RZ ;  /* 0x000000ffff0e7224 */ /* 0x000fe200078e00ff */
[----:B0-----:R-:W-:-:S07]  /*19720*/  LOP3.LUT R0, R0, 0x7ffffffc, RZ, 0xc0, !PT ;  /* 0x7ffffffc00007812 */ /* 0x001fce00078ec0ff */
.L_x_478:
        /* <DEDUP_REMOVED lines=34> */
.L_x_463:
[----:B------:R-:W-:Y:S05]  /*19950*/  BSYNC.RECONVERGENT B1 ;  /* 0x0000000000017941 */ /* 0x000fea0003800200 */
.L_x_462:
        /* <DEDUP_REMOVED lines=30> */
.L_x_465:
[----:B------:R-:W-:Y:S05]  /*19b40*/  BSYNC.RECONVERGENT B1 ;  /* 0x0000000000017941 */ /* 0x000fea0003800200 */
.L_x_464:
        /* <DEDUP_REMOVED lines=36> */
.L_x_467:
[----:B------:R-:W-:Y:S05]  /*19d90*/  BSYNC.RECONVERGENT B1 ;  /* 0x0000000000017941 */ /* 0x000fea0003800200 */
.L_x_466:
[----:B------:R-:W-:Y:S01]  /*19da0*/  IMAD.HI.U32 R16, R2, -0x4370ec6f, RZ ;  /* 0xbc8f139102107827 */ /* 0x000fe200078e00ff */
[----:B------:R-:W0:Y:S03]  /*19db0*/  MUFU.RCP64H R21, 2.14748262400000000000e+09 ;  /* 0x41dfffff00157908 */ /* 0x000e260000001800 */
[----:B------:R-:W-:Y:S01]  /*19dc0*/  HFMA2 R20, -RZ, RZ, 0, 5.9604644775390625e-08 ;  /* 0x00000001ff147431 */ /* 0x000fe200000001ff */
        /* <DEDUP_REMOVED lines=27> */
.L_x_469:
[----:B------:R-:W-:Y:S05]  /*19f80*/  BSYNC.RECONVERGENT B1 ;  /* 0x0000000000017941 */ /* 0x000fea0003800200 */
.L_x_468:
        /* <DEDUP_REMOVED lines=37> */
.L_x_471:
[----:B------:R-:W-:Y:S05]  /*1a1e0*/  BSYNC.RECONVERGENT B1 ;  /* 0x0000000000017941 */ /* 0x000fea0003800200 */
.L_x_470:
        /* <DEDUP_REMOVED lines=30> */
.L_x_473:
[----:B------:R-:W-:Y:S05]  /*1a3d0*/  BSYNC.RECONVERGENT B1 ;  /* 0x0000000000017941 */ /* 0x000fea0003800200 */
.L_x_472:
        /* <DEDUP_REMOVED lines=36> */
.L_x_475:
[----:B------:R-:W-:Y:S05]  /*1a620*/  BSYNC.RECONVERGENT B1 ;  /* 0x0000000000017941 */ /* 0x000fea0003800200 */
.L_x_474:
        /* <DEDUP_REMOVED lines=30> */
.L_x_477:
[----:B------:R-:W-:Y:S05]  /*1a810*/  BSYNC.RECONVERGENT B1 ;  /* 0x0000000000017941 */ /* 0x000fea0003800200 */
.L_x_476:
[----:B------:R-:W-:-:S08]  /*1a820*/  DMUL R48, R48, R48 ;  /* 0x0000003030307228 */ /* 0x000fd00000000000 */
[----:B------:R-:W-:-:S08]  /*1a830*/  DFMA R48, R18, R18, R48 ;  /* 0x000000121230722b */ /* 0x000fd00000000030 */
[----:B------:R-:W-:-:S06]  /*1a840*/  DSETP.GTU.AND P1, PT, R48, 1, PT ;  /* 0x3ff000003000742a */ /* 0x000fcc0003f2c000 */
[----:B------:R-:W-:-:S04]  /*1a850*/  SEL R16, RZ, 0x1, P1 ;  /* 0x00000001ff107807 */ /* 0x000fc80000800000 */
[----:B------:R-:W-:Y:S01]  /*1a860*/  IADD3 R14, PT, PT, R16, R15, R14 ;  /* 0x0000000f100e7210 */ /* 0x000fe20007ffe00e */
[----:B------:R-:W-:Y:S06]  /*1a870*/  @P0 BRA `(.L_x_478) ;  /* 0xffffffec00ac0947 */ /* 0x000fec000383ffff */
.L_x_461:
[----:B------:R-:W-:-:S13]  /*1a880*/  ISETP.NE.AND P0, PT, RZ, UR13, PT ;  /* 0x0000000dff007c0c */ /* 0x000fda000bf05270 */
[----:B------:R-:W-:Y:S05]  /*1a890*/  @!P0 BRA `(.L_x_479) ;  /* 0x0000000c00488947 */ /* 0x000fea0003800000 */
        /* <DEDUP_REMOVED lines=14> */
[----:B------:R-:W-:-:S05]  /*1a980*/  @P0 IMAD.MOV R21, RZ, RZ, -R15 ;  /* 0x000000ffff150224 */ /* 0x000fca00078e0a0f */
[----:B------:R-:W-:Y:S01]  /*1a990*/  IADD3 R0, PT, PT, R0, R21, RZ ;  /* 0x0000001500007210 */ /* 0x000fe20007ffe0ff */
[----:B------:R-:W-:-:S04]  /*1a9a0*/  DFMA R18, R2, R18, R2 ;  /* 0x000000120212722b */ /* 0x000fc80000000002 */
[----:B------:R-:W-:-:S04]  /*1a9b0*/  VIADD R30, R0, 0xffffffff ;  /* 0xffffffff001e7836 */ /* 0x000fc80000000000 */
        /* <DEDUP_REMOVED lines=14> */
.L_x_481:
[----:B------:R-:W-:Y:S05]  /*1aaa0*/  BSYNC.RECONVERGENT B1 ;  /* 0x0000000000017941 */ /* 0x000fea0003800200 */
.L_x_480:
        /* <DEDUP_REMOVED lines=30> */
.L_x_483:
[----:B------:R-:W-:Y:S05]  /*1ac90*/  BSYNC.RECONVERGENT B1 ;  /* 0x0000000000017941 */ /* 0x000fea0003800200 */
.L_x_482:
        /* <DEDUP_REMOVED lines=39> */
.L_x_485:
[----:B------:R-:W-:Y:S05]  /*1af10*/  BSYNC.RECONVERGENT B1 ;  /* 0x0000000000017941 */ /* 0x000fea0003800200 */
.L_x_484:
        /* <DEDUP_REMOVED lines=30> */
.L_x_487:
[----:B------:R-:W-:Y:S05]  /*1b100*/  BSYNC.RECONVERGENT B1 ;  /* 0x0000000000017941 */ /* 0x000fea0003800200 */
.L_x_486:
        /* <DEDUP_REMOVED lines=39> */
.L_x_489:
[----:B------:R-:W-:Y:S05]  /*1b380*/  BSYNC.RECONVERGENT B1 ;  /* 0x0000000000017941 */ /* 0x000fea0003800200 */
.L_x_488:
[----:B------:R-:W0:Y:S01]  /*1b390*/  MUFU.RCP64H R17, 2.14748262400000000000e+09 ;  /* 0x41dfffff00117908 */ /* 0x000e220000001800 */
[----:B------:R-:W-:-:S04]  /*1b3a0*/  IMAD.HI.U32 R15, R0, -0x4370ec6f, RZ ;  /* 0xbc8f1391000f7827 */ /* 0x000fc800078e00ff */
[----:B------:R-:W-:Y:S01]  /*1b3b0*/  HFMA2 R16, -RZ, RZ, 0, 5.9604644775390625e-08 ;  /* 0x00000001ff107431 */ /* 0x000fe200000001ff */
[----:B------:R-:W-:Y:S01]  /*1b3c0*/  BSSY.RECONVERGENT B1, `(.L_x_490) ;  /* 0x000001a000017945 */ /* 0x000fe20003800200 */
        /* <DEDUP_REMOVED lines=25> */
.L_x_491:
[----:B------:R-:W-:Y:S05]  /*1b560*/  BSYNC.RECONVERGENT B1 ;  /* 0x0000000000017941 */ /* 0x000fea0003800200 */
.L_x_490:
[----:B------:R-:W-:-:S08]  /*1b570*/  DMUL R48, R48, R48 ;  /* 0x0000003030307228 */ /* 0x000fd00000000000 */
[----:B------:R-:W-:-:S08]  /*1b580*/  DFMA R48, R2, R2, R48 ;  /* 0x000000020230722b */ /* 0x000fd00000000030 */
[----:B------:R-:W-:-:S06]  /*1b590*/  DSETP.GTU.AND P0, PT, R48, 1, PT ;  /* 0x3ff000003000742a */ /* 0x000fcc0003f0c000 */
[----:B------:R-:W-:-:S05]  /*1b5a0*/  SEL R3, RZ, 0x1, P0 ;  /* 0x00000001ff037807 */ /* 0x000fca0000000000 */
[----:B------:R-:W-:-:S07]  /*1b5b0*/  IMAD.IADD R14, R3, 0x1, R14 ;  /* 0x00000001030e7824 */ /* 0x000fce00078e020e */
.L_x_479:
[----:B------:R-:W0:Y:S01]  /*1b5c0*/  LDC R3, c[0x0][0x3e8] ;  /* 0x0000fa00ff037b82 */ /* 0x000e220000000800 */
[----:B------:R-:W-:Y:S01]  /*1b5d0*/  BSSY.RECONVERGENT B1, `(.L_x_492) ;  /* 0x000003f000017945 */ /* 0x000fe20003800200 */
[----:B------:R-:W-:Y:S02]  /*1b5e0*/  IMAD.MOV.U32 R27, RZ, RZ, 0x1 ;  /* 0x00000001ff1b7424 */ /* 0x000fe400078e00ff */
[----:B------:R-:W-:Y:S01]  /*1b5f0*/  IMAD.MOV.U32 R28, RZ, RZ, RZ ;  /* 0x000000ffff1c7224 */ /* 0x000fe200078e00ff */
[----:B0-----:R-:W-:-:S04]  /*1b600*/  LEA R16, R3, R4, 0xa ;  /* 0x0000000403107211 */ /* 0x001fc800078e50ff */
[----:B------:R-:W-:-:S13]  /*1b610*/  ISETP.NE.AND P0, PT, R16, RZ, PT ;  /* 0x000000ff1000720c */ /* 0x000fda0003f05270 */
[----:B------:R-:W-:Y:S05]  /*1b620*/  @!P0 BRA `(.L_x_493) ;  /* 0x0000000000e48947 */ /* 0x000fea0003800000 */
[----:B------:R-:W-:Y:S01]  /*1b630*/  HFMA2 R27, -RZ, RZ, 0, 5.9604644775390625e-08 ;  /* 0x00000001ff1b7431 */ /* 0x000fe200000001ff */
[----:B------:R-:W-:Y:S01]  /*1b640*/  SHF.R.S32.HI R0, RZ, 0x1f, R16 ;  /* 0x0000001fff007819 */ /* 0x000fe20000011410 */
[----:B------:R-:W-:Y:S01]  /*1b650*/  IMAD.MOV.U32 R25, RZ, RZ, 0xbc8f ;  /* 0x0000bc8fff197424 */ /* 0x000fe200078e00ff */
[----:B------:R-:W-:Y:S01]  /*1b660*/  MOV R15, R16 ;  /* 0x00000010000f7202 */ /* 0x000fe20000000f00 */
[----:B------:R-:W-:Y:S02]  /*1b670*/  IMAD.MOV.U32 R26, RZ, RZ, RZ ;  /* 0x000000ffff1a7224 */ /* 0x000fe400078e00ff */
[----:B------:R-:W-:-:S07]  /*1b680*/  IMAD.MOV.U32 R28, RZ, RZ, RZ ;  /* 0x000000ffff1c7224 */ /* 0x000fce00078e00ff */
.L_x_496:
        /* <DEDUP_REMOVED lines=9> */
[----:B------:R-:W-:Y:S02]  /*1b720*/  IADD3.X R23, PT, PT, RZ, RZ, RZ, P0, !PT ;  /* 0x000000ffff177210 */ /* 0x000fe400007fe4ff */
        /* <DEDUP_REMOVED lines=34> */
.L_x_495:
[----:B------:R-:W-:Y:S05]  /*1b950*/  BSYNC.RECONVERGENT B2 ;  /* 0x0000000000027941 */ /* 0x000fea0003800200 */
.L_x_494:
[----:B------:R-:W-:Y:S01]  /*1b960*/  ISETP.GT.U32.AND.EX P0, PT, R0, RZ, PT, P1 ;  /* 0x000000ff0000720c */ /* 0x000fe20003f04110 */
[----:B------:R-:W-:Y:S01]  /*1b970*/  IMAD.MOV.U32 R25, RZ, RZ, R2 ;  /* 0x000000ffff197224 */ /* 0x000fe200078e0002 */
[--C-:B------:R-:W-:Y:S02]  /*1b980*/  SHF.R.U64 R15, R15, 0x1, R0.reuse ;  /* 0x000000010f0f7819 */ /* 0x100fe40000001200 */
[----:B------:R-:W-:Y:S02]  /*1b990*/  SHF.R.U32.HI R0, RZ, 0x1, R0 ;  /* 0x00000001ff007819 */ /* 0x000fe40000011600 */
[----:B------:R-:W-:-:S07]  /*1b9a0*/  IADD3 R26, PT, PT, R3, -R17, R30 ;  /* 0x80000011031a7210 */ /* 0x000fce0007ffe01e */
[----:B------:R-:W-:Y:S05]  /*1b9b0*/  @P0 BRA `(.L_x_496) ;  /* 0xfffffffc00340947 */ /* 0x000fea000383ffff */
.L_x_493:
[----:B------:R-:W-:Y:S05]  /*1b9c0*/  BSYNC.RECONVERGENT B1 ;  /* 0x0000000000017941 */ /* 0x000fea0003800200 */
.L_x_492:
        /* <DEDUP_REMOVED lines=21> */
[----:B------:R-:W0:Y:S01]  /*1bb20*/  LDC R0, c[0x0][0x3e8] ;  /* 0x0000fa00ff007b82 */ /* 0x000e220000000800 */
[----:B------:R-:W-:Y:S01]  /*1bb30*/  MOV R3, RZ ;  /* 0x000000ff00037202 */ /* 0x000fe20000000f00 */
[----:B------:R-:W-:Y:S01]  /*1bb40*/  IMAD.MOV.U32 R15, RZ, RZ, RZ ;  /* 0x000000ffff0f7224 */ /* 0x000fe200078e00ff */
[----:B0-----:R-:W-:-:S07]  /*1bb50*/  LOP3.LUT R0, R0, 0x7ffffffc, RZ, 0xc0, !PT ;  /* 0x7ffffffc00007812 */ /* 0x001fce00078ec0ff */
.L_x_514:
        /* <DEDUP_REMOVED lines=34> */
.L_x_499:
[----:B------:R-:W-:Y:S05]  /*1bd80*/  BSYNC.RECONVERGENT B1 ;  /* 0x0000000000017941 */ /* 0x000fea0003800200 */
.L_x_498:
        /* <DEDUP_REMOVED lines=30> */
.L_x_501:
[----:B------:R-:W-:Y:S05]  /*1bf70*/  BSYNC.RECONVERGENT B1 ;  /* 0x0000000000017941 */ /* 0x000fea0003800200 */
.L_x_500:
        /* <DEDUP_REMOVED lines=36> */
.L_x_503:
[----:B------:R-:W-:Y:S05]  /*1c1c0*/  BSYNC.RECONVERGENT B1 ;  /* 0x0000000000017941 */ /* 0x000fea0003800200 */
.L_x_502:
        /* <DEDUP_REMOVED lines=30> */
.L_x_505:
[----:B------:R-:W-:Y:S05]  /*1c3b0*/  BSYNC.RECONVERGENT B1 ;  /* 0x0000000000017941 */ /* 0x000fea0003800200 */
.L_x_504:
        /* <DEDUP_REMOVED lines=37> */
.L_x_507:
[----:B------:R-:W-:Y:S05]  /*1c610*/  BSYNC.RECONVERGENT B1 ;  /* 0x0000000000017941 */ /* 0x000fea0003800200 */
.L_x_506:
        /* <DEDUP_REMOVED lines=30> */
.L_x_509:
[----:B------:R-:W-:Y:S05]  /*1c800*/  BSYNC.RECONVERGENT B1 ;  /* 0x0000000000017941 */ /* 0x000fea0003800200 */
.L_x_508:
        /* <DEDUP_REMOVED lines=36> */
.L_x_511:
[----:B------:R-:W-:Y:S05]  /*1ca50*/  BSYNC.RECONVERGENT B1 ;  /* 0x0000000000017941 */ /* 0x000fea0003800200 */
.L_x_510:
        /* <DEDUP_REMOVED lines=30> */
.L_x_513:
[----:B------:R-:W-:Y:S05]  /*1cc40*/  BSYNC.RECONVERGENT B1 ;  /* 0x0000000000017941 */ /* 0x000fea0003800200 */
.L_x_512:
[----:B------:R-:W-:-:S08]  /*1cc50*/  DMUL R48, R48, R48 ;  /* 0x0000003030307228 */ /* 0x000fd00000000000 */
[----:B------:R-:W-:-:S08]  /*1cc60*/  DFMA R48, R22, R22, R48 ;  /* 0x000000161630722b */ /* 0x000fd00000000030 */
[----:B------:R-:W-:-:S06]  /*1cc70*/  DSETP.GTU.AND P1, PT, R48, 1, PT ;  /* 0x3ff000003000742a */ /* 0x000fcc0003f2c000 */
[----:B------:R-:W-:-:S04]  /*1cc80*/  SEL R17, RZ, 0x1, P1 ;  /* 0x00000001ff117807 */ /* 0x000fc80000800000 */
[----:B------:R-:W-:Y:S01]  /*1cc90*/  IADD3 R15, PT, PT, R17, R18, R15 ;  /* 0x00000012110f7210 */ /* 0x000fe20007ffe00f */
[----:B------:R-:W-:Y:S06]  /*1cca0*/  @P0 BRA `(.L_x_514) ;  /* 0xffffffec00ac0947 */ /* 0x000fec000383ffff */
.L_x_497:
        /* <DEDUP_REMOVED lines=11> */
[----:B------:R-:W-:Y:S01]  /*1cd60*/  IMAD.MOV.U32 R2, RZ, RZ, -0x800000 ;  /* 0xff800000ff027424 */ /* 0x000fe200078e00ff */
        /* <DEDUP_REMOVED lines=22> */
.L_x_517:
[----:B------:R-:W-:Y:S05]  /*1ced0*/  BSYNC.RECONVERGENT B1 ;  /* 0x0000000000017941 */ /* 0x000fea0003800200 */
.L_x_516:
        /* <DEDUP_REMOVED lines=30> */
.L_x_519:
[----:B------:R-:W-:Y:S05]  /*1d0c0*/  BSYNC.RECONVERGENT B1 ;  /* 0x0000000000017941 */ /* 0x000fea0003800200 */
.L_x_518:
        /* <DEDUP_REMOVED lines=39> */
.L_x_521:
[----:B------:R-:W-:Y:S05]  /*1d340*/  BSYNC.RECONVERGENT B1 ;  /* 0x0000000000017941 */ /* 0x000fea0003800200 */
.L_x_520:
        /* <DEDUP_REMOVED lines=30> */
.L_x_523:
[----:B------:R-:W-:Y:S05]  /*1d530*/  BSYNC.RECONVERGENT B1 ;  /* 0x0000000000017941 */ /* 0x000fea0003800200 */
.L_x_522:
        /* <DEDUP_REMOVED lines=39> */
.L_x_525:
[----:B------:R-:W-:Y:S05]  /*1d7b0*/  BSYNC.RECONVERGENT B1 ;  /* 0x0000000000017941 */ /* 0x000fea0003800200 */
.L_x_524:
        /* <DEDUP_REMOVED lines=29> */
.L_x_527:
[----:B------:R-:W-:Y:S05]  /*1d990*/  BSYNC.RECONVERGENT B1 ;  /* 0x0000000000017941 */ /* 0x000fea0003800200 */
.L_x_526:
[----:B------:R-:W-:-:S08]  /*1d9a0*/  DMUL R48, R48, R48 ;  /* 0x0000003030307228 */ /* 0x000fd00000000000 */
[----:B------:R-:W-:-:S08]  /*1d9b0*/  DFMA R48, R2, R2, R48 ;  /* 0x000000020230722b */ /* 0x000fd00000000030 */
[----:B------:R-:W-:-:S06]  /*1d9c0*/  DSETP.GTU.AND P0, PT, R48, 1, PT ;  /* 0x3ff000003000742a */ /* 0x000fcc0003f0c000 */
[----:B------:R-:W-:-:S05]  /*1d9d0*/  SEL R0, RZ, 0x1, P0 ;  /* 0x00000001ff007807 */ /* 0x000fca0000000000 */
[----:B------:R-:W-:-:S07]  /*1d9e0*/  IMAD.IADD R15, R0, 0x1, R15 ;  /* 0x00000001000f7824 */ /* 0x000fce00078e020f */
.L_x_515:
        /* <DEDUP_REMOVED lines=12> */
.L_x_532:
        /* <DEDUP_REMOVED lines=44> */
.L_x_531:
[----:B------:R-:W-:Y:S05]  /*1dd70*/  BSYNC.RECONVERGENT B2 ;  /* 0x0000000000027941 */ /* 0x000fea0003800200 */
.L_x_530:
[----:B------:R-:W-:Y:S01]  /*1dd80*/  ISETP.GT.U32.AND.EX P0, PT, R0, RZ, PT, P0 ;  /* 0x000000ff0000720c */ /* 0x000fe20003f04100 */
[----:B------:R-:W-:Y:S01]  /*1dd90*/  IMAD.MOV.U32 R18, RZ, RZ, R2 ;  /* 0x000000ffff127224 */ /* 0x000fe200078e0002 */
[--C-:B------:R-:W-:Y:S02]  /*1dda0*/  SHF.R.U64 R19, R19, 0x1, R0.reuse ;  /* 0x0000000113137819 */ /* 0x100fe40000001200 */
[----:B------:R-:W-:Y:S02]  /*1ddb0*/  SHF.R.U32.HI R0, RZ, 0x1, R0 ;  /* 0x00000001ff007819 */ /* 0x000fe40000011600 */
[----:B------:R-:W-:-:S07]  /*1ddc0*/  IADD3 R27, PT, PT, R3, -R25, R28 ;  /* 0x80000019031b7210 */ /* 0x000fce0007ffe01c */
[----:B------:R-:W-:Y:S05]  /*1ddd0*/  @P0 BRA `(.L_x_532) ;  /* 0xfffffffc00340947 */ /* 0x000fea000383ffff */
.L_x_529:
[----:B------:R-:W-:Y:S05]  /*1dde0*/  BSYNC.RECONVERGENT B1 ;  /* 0x0000000000017941 */ /* 0x000fea0003800200 */
.L_x_528:
        /* <DEDUP_REMOVED lines=24> */
.L_x_550:
        /* <DEDUP_REMOVED lines=34> */
.L_x_535:
[----:B------:R-:W-:Y:S05]  /*1e190*/  BSYNC.RECONVERGENT B1 ;  /* 0x0000000000017941 */ /* 0x000fea0003800200 */
.L_x_534:
        /* <DEDUP_REMOVED lines=30> */
.L_x_537:
[----:B------:R-:W-:Y:S05]  /*1e380*/  BSYNC.RECONVERGENT B1 ;  /* 0x0000000000017941 */ /* 0x000fea0003800200 */
.L_x_536:
        /* <DEDUP_REMOVED lines=36> */
.L_x_539:
[----:B------:R-:W-:Y:S05]  /*1e5d0*/  BSYNC.RECONVERGENT B1 ;  /* 0x0000000000017941 */ /* 0x000fea0003800200 */
.L_x_538:
        /* <DEDUP_REMOVED lines=30> */
.L_x_541:
[----:B------:R-:W-:Y:S05]  /*1e7c0*/  BSYNC.RECONVERGENT B1 ;  /* 0x0000000000017941 */ /* 0x000fea0003800200 */
.L_x_540:
        /* <DEDUP_REMOVED lines=37> */
.L_x_543:
[----:B------:R-:W-:Y:S05]  /*1ea20*/  BSYNC.RECONVERGENT B1 ;  /* 0x0000000000017941 */ /* 0x000fea0003800200 */
.L_x_542:
        /* <DEDUP_REMOVED lines=30> */
.L_x_545:
[----:B------:R-:W-:Y:S05]  /*1ec10*/  BSYNC.RECONVERGENT B1 ;  /* 0x0000000000017941 */ /* 0x000fea0003800200 */
.L_x_544:
        /* <DEDUP_REMOVED lines=36> */
.L_x_547:
[----:B------:R-:W-:Y:S05]  /*1ee60*/  BSYNC.RECONVERGENT B1 ;  /* 0x0000000000017941 */ /* 0x000fea0003800200 */
.L_x_546:
        /* <DEDUP_REMOVED lines=30> */
.L_x_549:
[----:B------:R-:W-:Y:S05]  /*1f050*/  BSYNC.RECONVERGENT B1 ;  /* 0x0000000000017941 */ /* 0x000fea0003800200 */
.L_x_548:
[----:B------:R-:W-:-:S08]  /*1f060*/  DMUL R48, R48, R48 ;  /* 0x0000003030307228 */ /* 0x000fd00000000000 */
[----:B------:R-:W-:-:S08]  /*1f070*/  DFMA R48, R20, R20, R48 ;  /* 0x000000141430722b */ /* 0x000fd00000000030 */
[----:B------:R-:W-:-:S06]  /*1f080*/  DSETP.GTU.AND P1, PT, R48, 1, PT ;  /* 0x3ff000003000742a */ /* 0x000fcc0003f2c000 */
[----:B------:R-:W-:-:S04]  /*1f090*/  SEL R18, RZ, 0x1, P1 ;  /* 0x00000001ff127807 */ /* 0x000fc80000800000 */
[----:B------:R-:W-:Y:S01]  /*1f0a0*/  IADD3 R16, PT, PT, R18, R17, R16 ;  /* 0x0000001112107210 */ /* 0x000fe20007ffe010 */
[----:B------:R-:W-:Y:S06]  /*1f0b0*/  @P0 BRA `(.L_x_550) ;  /* 0xffffffec00ac0947 */ /* 0x000fec000383ffff */
.L_x_533:
        /* <DEDUP_REMOVED lines=15> */
[----:B------:R-:W-:-:S04]  /*1f1b0*/  @P0 IMAD.MOV R23, RZ, RZ, -R17 ;  /* 0x000000ffff170224 */ /* 0x000fc800078e0a11 */
[----:B------:R-:W-:Y:S02]  /*1f1c0*/  IMAD.IADD R0, R0, 0x1, R23 ;  /* 0x0000000100007824 */ /* 0x000fe400078e0217 */
[----:B------:R-:W-:-:S03]  /*1f1d0*/  DFMA R20, R18, R20, R18 ;  /* 0x000000141214722b */ /* 0x000fc60000000012 */
[----:B------:R-:W-:-:S05]  /*1f1e0*/  IADD3 R30, PT, PT, R0, -0x1, RZ ;  /* 0xffffffff001e7810 */ /* 0x000fca0007ffe0ff */
        /* <DEDUP_REMOVED lines=14> */
.L_x_553:
[----:B------:R-:W-:Y:S05]  /*1f2d0*/  BSYNC.RECONVERGENT B1 ;  /* 0x0000000000017941 */ /* 0x000fea0003800200 */
.L_x_552:
        /* <DEDUP_REMOVED lines=30> */
.L_x_555:
[----:B------:R-:W-:Y:S05]  /*1f4c0*/  BSYNC.RECONVERGENT B1 ;  /* 0x0000000000017941 */ /* 0x000fea0003800200 */
.L_x_554:
        /* <DEDUP_REMOVED lines=39> */
.L_x_557:
[----:B------:R-:W-:Y:S05]  /*1f740*/  BSYNC.RECONVERGENT B1 ;  /* 0x0000000000017941 */ /* 0x000fea0003800200 */
.L_x_556:
        /* <DEDUP_REMOVED lines=30> */
.L_x_559:
[----:B------:R-:W-:Y:S05]  /*1f930*/  BSYNC.RECONVERGENT B1 ;  /* 0x0000000000017941 */ /* 0x000fea0003800200 */
.L_x_558:
        /* <DEDUP_REMOVED lines=39> */
.L_x_561:
[----:B------:R-:W-:Y:S05]  /*1fbb0*/  BSYNC.RECONVERGENT B1 ;  /* 0x0000000000017941 */ /* 0x000fea0003800200 */
.L_x_560:
        /* <DEDUP_REMOVED lines=29> */
.L_x_563:
[----:B------:R-:W-:Y:S05]  /*1fd90*/  BSYNC.RECONVERGENT B1 ;  /* 0x0000000000017941 */ /* 0x000fea0003800200 */
.L_x_562:
[----:B------:R-:W-:-:S08]  /*1fda0*/  DMUL R48, R48, R48 ;  /* 0x0000003030307228 */ /* 0x000fd00000000000 */
[----:B------:R-:W-:-:S08]  /*1fdb0*/  DFMA R48, R2, R2, R48 ;  /* 0x000000020230722b */ /* 0x000fd00000000030 */
[----:B------:R-:W-:-:S06]  /*1fdc0*/  DSETP.GTU.AND P0, PT, R48, 1, PT ;  /* 0x3ff000003000742a */ /* 0x000fcc0003f0c000 */
[----:B------:R-:W-:-:S05]  /*1fdd0*/  SEL R3, RZ, 0x1, P0 ;  /* 0x00000001ff037807 */ /* 0x000fca0000000000 */
[----:B------:R-:W-:-:S07]  /*1fde0*/  IMAD.IADD R16, R3, 0x1, R16 ;  /* 0x0000000103107824 */ /* 0x000fce00078e0210 */
.L_x_551:
        /* <DEDUP_REMOVED lines=13> */
.L_x_568:
        /* <DEDUP_REMOVED lines=44> */
.L_x_567:
[----:B------:R-:W-:Y:S05]  /*20180*/  BSYNC.RECONVERGENT B2 ;  /* 0x0000000000027941 */ /* 0x000fea0003800200 */
.L_x_566:
[----:B------:R-:W-:Y:S01]  /*20190*/  ISETP.GT.U32.AND.EX P0, PT, R17, RZ, PT, P0 ;  /* 0x000000ff1100720c */ /* 0x000fe20003f04100 */
[----:B------:R-:W-:Y:S01]  /*201a0*/  IMAD.MOV.U32 R26, RZ, RZ, R2 ;  /* 0x000000ffff1a7224 */ /* 0x000fe200078e0002 */
[--C-:B------:R-:W-:Y:S02]  /*201b0*/  SHF.R.U64 R0, R0, 0x1, R17.reuse ;  /* 0x0000000100007819 */ /* 0x100fe40000001211 */
[----:B------:R-:W-:Y:S02]  /*201c0*/  SHF.R.U32.HI R17, RZ, 0x1, R17 ;  /* 0x00000001ff117819 */ /* 0x000fe40000011611 */
[----:B------:R-:W-:-:S07]  /*201d0*/  IADD3 R27, PT, PT, R3, -R25, R30 ;  /* 0x80000019031b7210 */ /* 0x000fce0007ffe01e */
[----:B------:R-:W-:Y:S05]  /*201e0*/  @P0 BRA `(.L_x_568) ;  /* 0xfffffffc00340947 */ /* 0x000fea000383ffff */
.L_x_565:
[----:B------:R-:W-:Y:S05]  /*201f0*/  BSYNC.RECONVERGENT B1 ;  /* 0x0000000000017941 */ /* 0x000fea0003800200 */
.L_x_564:
        /* <DEDUP_REMOVED lines=24> */
.L_x_586:
[----:B------:R-:W-:Y:S01]  /*20380*/  IMAD.HI.U32 R18, R2, -0x4370ec6f, RZ ;  /* 0xbc8f139102127827 */ /* 0x000fe200078e00ff */
[----:B------:R-:W0:Y:S01]  /*20390*/  MUFU.RCP64H R21, 2.14748262400000000000e+09 ;  /* 0x41dfffff00157908 */ /* 0x000e220000001800 */
[----:B------:R-:W-:Y:S01]  /*203a0*/  MOV R20, 0x1 ;  /* 0x0000000100147802 */ /* 0x000fe20000000f00 */
[----:B------:R-:W-:Y:S01]  /*203b0*/  BSSY.RECONVERGENT B1, `(.L_x_570) ;  /* 0x000001f000017945 */ /* 0x000fe20003800200 */
[----:B------:R-:W-:Y:S01]  /*203c0*/  IMAD.MOV.U32 R19, RZ, RZ, 0x41dfffff ;  /* 0x41dfffffff137424 */ /* 0x000fe200078e00ff */
[----:B------:R-:W-:Y:S01]  /*203d0*/  SHF.R.U32.HI R23, RZ, 0xf, R18 ;  /* 0x0000000fff177819 */ /* 0x000fe20000011612 */
[----:B------:R-:W-:Y:S02]  /*203e0*/  IMAD.MOV.U32 R18, RZ, RZ, -0x800000 ;  /* 0xff800000ff127424 */ /* 0x000fe400078e00ff */
        /* <DEDUP_REMOVED lines=27> */
.L_x_571:
[----:B------:R-:W-:Y:S05]  /*205a0*/  BSYNC.RECONVERGENT B1 ;  /* 0x0000000000017941 */ /* 0x000fea0003800200 */
.L_x_570:
        /* <DEDUP_REMOVED lines=30> */
.L_x_573:
[----:B------:R-:W-:Y:S05]  /*20790*/  BSYNC.RECONVERGENT B1 ;  /* 0x0000000000017941 */ /* 0x000fea0003800200 */
.L_x_572:
        /* <DEDUP_REMOVED lines=36> */
.L_x_575:
[----:B------:R-:W-:Y:S05]  /*209e0*/  BSYNC.RECONVERGENT B1 ;  /* 0x0000000000017941 */ /* 0x000fea0003800200 */
.L_x_574:
        /* <DEDUP_REMOVED lines=30> */
.L_x_577:
[----:B------:R-:W-:Y:S05]  /*20bd0*/  BSYNC.RECONVERGENT B1 ;  /* 0x0000000000017941 */ /* 0x000fea0003800200 */
.L_x_576:
        /* <DEDUP_REMOVED lines=37> */
.L_x_579:
[----:B------:R-:W-:Y:S05]  /*20e30*/  BSYNC.RECONVERGENT B1 ;  /* 0x0000000000017941 */ /* 0x000fea0003800200 */
.L_x_578:
        /* <DEDUP_REMOVED lines=30> */
.L_x_581:
[----:B------:R-:W-:Y:S05]  /*21020*/  BSYNC.RECONVERGENT B1 ;  /* 0x0000000000017941 */ /* 0x000fea0003800200 */
.L_x_580:
        /* <DEDUP_REMOVED lines=36> */
.L_x_583:
[----:B------:R-:W-:Y:S05]  /*21270*/  BSYNC.RECONVERGENT B1 ;  /* 0x0000000000017941 */ /* 0x000fea0003800200 */
.L_x_582:
        /* <DEDUP_REMOVED lines=30> */
.L_x_585:
[----:B------:R-:W-:Y:S05]  /*21460*/  BSYNC.RECONVERGENT B1 ;  /* 0x0000000000017941 */ /* 0x000fea0003800200 */
.L_x_584:
[----:B------:R-:W-:-:S08]  /*21470*/  DMUL R48, R48, R48 ;  /* 0x0000003030307228 */ /* 0x000fd00000000000 */
[----:B------:R-:W-:-:S08]  /*21480*/  DFMA R48, R22, R22, R48 ;  /* 0x000000161630722b */ /* 0x000fd00000000030 */
[----:B------:R-:W-:-:S06]  /*21490*/  DSETP.GTU.AND P1, PT, R48, 1, PT ;  /* 0x3ff000003000742a */ /* 0x000fcc0003f2c000 */
[----:B------:R-:W-:-:S04]  /*214a0*/  SEL R19, RZ, 0x1, P1 ;  /* 0x00000001ff137807 */ /* 0x000fc80000800000 */
[----:B------:R-:W-:Y:S01]  /*214b0*/  IADD3 R17, PT, PT, R19, R18, R17 ;  /* 0x0000001213117210 */ /* 0x000fe20007ffe011 */
[----:B------:R-:W-:Y:S06]  /*214c0*/  @P0 BRA `(.L_x_586) ;  /* 0xffffffec00ac0947 */ /* 0x000fec000383ffff */
.L_x_569:
        /* <DEDUP_REMOVED lines=33> */
.L_x_589:
[----:B------:R-:W-:Y:S05]  /*216e0*/  BSYNC.RECONVERGENT B1 ;  /* 0x0000000000017941 */ /* 0x000fea0003800200 */
.L_x_588:
        /* <DEDUP_REMOVED lines=30> */
.L_x_591:
[----:B------:R-:W-:Y:S05]  /*218d0*/  BSYNC.RECONVERGENT B1 ;  /* 0x0000000000017941 */ /* 0x000fea0003800200 */
.L_x_590:
        /* <DEDUP_REMOVED lines=39> */
.L_x_593:
[----:B------:R-:W-:Y:S05]  /*21b50*/  BSYNC.RECONVERGENT B1 ;  /* 0x0000000000017941 */ /* 0x000fea0003800200 */
.L_x_592:
        /* <DEDUP_REMOVED lines=30> */
.L_x_595:
[----:B------:R-:W-:Y:S05]  /*21d40*/  BSYNC.RECONVERGENT B1 ;  /* 0x0000000000017941 */ /* 0x000fea0003800200 */
.L_x_594:
        /* <DEDUP_REMOVED lines=39> */
.L_x_597:
[----:B------:R-:W-:Y:S05]  /*21fc0*/  BSYNC.RECONVERGENT B1 ;  /* 0x0000000000017941 */ /* 0x000fea0003800200 */
.L_x_596:
[----:B------:R-:W0:Y:S01]  /*21fd0*/  MUFU.RCP64H R21, 2.14748262400000000000e+09 ;  /* 0x41dfffff00157908 */ /* 0x000e220000001800 */
[----:B------:R-:W-:Y:S01]  /*21fe0*/  IMAD.HI.U32 R18, R0, -0x4370ec6f, RZ ;  /* 0xbc8f139100127827 */ /* 0x000fe200078e00ff */
[----:B------:R-:W-:Y:S03]  /*21ff0*/  BSSY.RECONVERGENT B1, `(.L_x_598) ;  /* 0x000001b000017945 */ /* 0x000fe60003800200 */
[----:B------:R-:W-:Y:S01]  /*22000*/  IMAD.MOV.U32 R19, RZ, RZ, 0x41dfffff ;  /* 0x41dfffffff137424 */ /* 0x000fe200078e00ff */
[----:B------:R-:W-:Y:S01]  /*22010*/  SHF.R.U32.HI R23, RZ, 0xf, R18 ;  /* 0x0000000fff177819 */ /* 0x000fe20000011612 */
[----:B------:R-:W-:Y:S01]  /*22020*/  IMAD.MOV.U32 R20, RZ, RZ, 0x1 ;  /* 0x00000001ff147424 */ /* 0x000fe200078e00ff */
[----:B------:R-:W-:-:S03]  /*22030*/  MOV R18, 0xff800000 ;  /* 0xff80000000127802 */ /* 0x000fc60000000f00 */
        /* <DEDUP_REMOVED lines=22> */
.L_x_599:
[----:B------:R-:W-:Y:S05]  /*221a0*/  BSYNC.RECONVERGENT B1 ;  /* 0x0000000000017941 */ /* 0x000fea0003800200 */
.L_x_598:
[----:B------:R-:W-:-:S08]  /*221b0*/  DMUL R48, R48, R48 ;  /* 0x0000003030307228 */ /* 0x000fd00000000000 */
[----:B------:R-:W-:-:S08]  /*221c0*/  DFMA R48, R2, R2, R48 ;  /* 0x000000020230722b */ /* 0x000fd00000000030 */
[----:B------:R-:W-:-:S06]  /*221d0*/  DSETP.GTU.AND P0, PT, R48, 1, PT ;  /* 0x3ff000003000742a */ /* 0x000fcc0003f0c000 */
[----:B------:R-:W-:-:S05]  /*221e0*/  SEL R0, RZ, 0x1, P0 ;  /* 0x00000001ff007807 */ /* 0x000fca0000000000 */
[----:B------:R-:W-:-:S07]  /*221f0*/  IMAD.IADD R17, R0, 0x1, R17 ;  /* 0x0000000100117824 */ /* 0x000fce00078e0211 */
.L_x_587:
        /* <DEDUP_REMOVED lines=12> */
.L_x_604:
        /* <DEDUP_REMOVED lines=44> */
.L_x_603:
[----:B------:R-:W-:Y:S05]  /*22580*/  BSYNC.RECONVERGENT B2 ;  /* 0x0000000000027941 */ /* 0x000fea0003800200 */
.L_x_602:
[----:B------:R-:W-:Y:S02]  /*22590*/  ISETP.GT.U32.AND.EX P0, PT, R0, RZ, PT, P0 ;  /* 0x000000ff0000720c */ /* 0x000fe40003f04100 */
[--C-:B------:R-:W-:Y:S02]  /*225a0*/  SHF.R.U64 R21, R21, 0x1, R0.reuse ;  /* 0x0000000115157819 */ /* 0x100fe40000001200 */
[----:B------:R-:W-:Y:S02]  /*225b0*/  SHF.R.U32.HI R0, RZ, 0x1, R0 ;  /* 0x00000001ff007819 */ /* 0x000fe40000011600 */
[----:B------:R-:W-:Y:S02]  /*225c0*/  IADD3 R25, PT, PT, R3, -R23, R22 ;  /* 0x8000001703197210 */ /* 0x000fe40007ffe016 */
[----:B------:R-:W-:-:S05]  /*225d0*/  MOV R20, R2 ;  /* 0x0000000200147202 */ /* 0x000fca0000000f00 */
[----:B------:R-:W-:Y:S05]  /*225e0*/  @P0 BRA `(.L_x_604) ;  /* 0xfffffffc00340947 */ /* 0x000fea000383ffff */
.L_x_601:
[----:B------:R-:W-:Y:S05]  /*225f0*/  BSYNC.RECONVERGENT B1 ;  /* 0x0000000000017941 */ /* 0x000fea0003800200 */
.L_x_600:
[----:B------:R-:W-:Y:S02]  /*22600*/  IMAD R25, R31, UR7, RZ ;  /* 0x000000071f197c24 */ /* 0x000fe4000f8e02ff */
        /* <DEDUP_REMOVED lines=23> */
.L_x_622:
        /* <DEDUP_REMOVED lines=34> */
.L_x_607:
[----:B------:R-:W-:Y:S05]  /*229a0*/  BSYNC.RECONVERGENT B1 ;  /* 0x0000000000017941 */ /* 0x000fea0003800200 */
.L_x_606:
        /* <DEDUP_REMOVED lines=30> */
.L_x_609:
[----:B------:R-:W-:Y:S05]  /*22b90*/  BSYNC.RECONVERGENT B1 ;  /* 0x0000000000017941 */ /* 0x000fea0003800200 */
.L_x_608:
        /* <DEDUP_REMOVED lines=36> */
.L_x_611:
[----:B------:R-:W-:Y:S05]  /*22de0*/  BSYNC.RECONVERGENT B1 ;  /* 0x0000000000017941 */ /* 0x000fea0003800200 */
.L_x_610:
        /* <DEDUP_REMOVED lines=30> */
.L_x_613:
[----:B------:R-:W-:Y:S05]  /*22fd0*/  BSYNC.RECONVERGENT B1 ;  /* 0x0000000000017941 */ /* 0x000fea0003800200 */
.L_x_612:
        /* <DEDUP_REMOVED lines=37> */
.L_x_615:
[----:B------:R-:W-:Y:S05]  /*23230*/  BSYNC.RECONVERGENT B1 ;  /* 0x0000000000017941 */ /* 0x000fea0003800200 */
.L_x_614:
        /* <DEDUP_REMOVED lines=30> */
.L_x_617:
[----:B------:R-:W-:Y:S05]  /*23420*/  BSYNC.RECONVERGENT B1 ;  /* 0x0000000000017941 */ /* 0x000fea0003800200 */
.L_x_616:
        /* <DEDUP_REMOVED lines=36> */
.L_x_619:
[----:B------:R-:W-:Y:S05]  /*23670*/  BSYNC.RECONVERGENT B1 ;  /* 0x0000000000017941 */ /* 0x000fea0003800200 */
.L_x_618:
        /* <DEDUP_REMOVED lines=30> */
.L_x_621:
[----:B------:R-:W-:Y:S05]  /*23860*/  BSYNC.RECONVERGENT B1 ;  /* 0x0000000000017941 */ /* 0x000fea0003800200 */
.L_x_620:
[----:B------:R-:W-:-:S08]  /*23870*/  DMUL R48, R48, R48 ;  /* 0x0000003030307228 */ /* 0x000fd00000000000 */
[----:B------:R-:W-:-:S08]  /*23880*/  DFMA R48, R22, R22, R48 ;  /* 0x000000161630722b */ /* 0x000fd00000000030 */
[----:B------:R-:W-:-:S06]  /*23890*/  DSETP.GTU.AND P1, PT, R48, 1, PT ;  /* 0x3ff000003000742a */ /* 0x000fcc0003f2c000 */
[----:B------:R-:W-:-:S04]  /*238a0*/  SEL R20, RZ, 0x1, P1 ;  /* 0x00000001ff147807 */ /* 0x000fc80000800000 */
[----:B------:R-:W-:Y:S01]  /*238b0*/  IADD3 R18, PT, PT, R20, R19, R18 ;  /* 0x0000001314127210 */ /* 0x000fe20007ffe012 */
[----:B------:R-:W-:Y:S06]  /*238c0*/  @P0 BRA `(.L_x_622) ;  /* 0xffffffec00ac0947 */ /* 0x000fec000383ffff */
.L_x_605:
[----:B------:R-:W-:Y:S05]  /*238d0*/  @!P5 BRA `(.L_x_623) ;  /* 0x0000000c0048d947 */ /* 0x000fea0003800000 */
[----:B------:R-:W-:Y:S01]  /*238e0*/  IMAD.HI.U32 R0, R2, -0x4370ec6f, RZ ;  /* 0xbc8f139102007827 */ /* 0x000fe200078e00ff */
[----:B------:R-:W0:Y:S01]  /*238f0*/  MUFU.RCP64H R21, 2.14748262400000000000e+09 ;  /* 0x41dfffff00157908 */ /* 0x000e220000001800 */
[----:B------:R-:W-:Y:S02]  /*23900*/  BSSY.RECONVERGENT B1, `(.L_x_624) ;  /* 0x000001e000017945 */ /* 0x000fe40003800200 */
[----:B------:R-:W-:Y:S01]  /*23910*/  IMAD.MOV.U32 R3, RZ, RZ, 0x41dfffff ;  /* 0x41dfffffff037424 */ /* 0x000fe200078e00ff */
[----:B------:R-:W-:Y:S01]  /*23920*/  SHF.R.U32.HI R19, RZ, 0xf, R0 ;  /* 0x0000000fff137819 */ /* 0x000fe20000011600 */
[----:B------:R-:W-:-:S04]  /*23930*/  IMAD.MOV.U32 R20, RZ, RZ, 0x1 ;  /* 0x00000001ff147424 */ /* 0x000fc800078e00ff */
[C---:B------:R-:W-:Y:S01]  /*23940*/  IMAD R0, R19.reuse, -0xadc8, R2 ;  /* 0xffff523813007824 */ /* 0x040fe200078e0202 */
[----:B------:R-:W-:Y:S01]  /*23950*/  MOV R2, 0xff800000 ;  /* 0xff80000000027802 */ /* 0x000fe20000000f00 */
        /* <DEDUP_REMOVED lines=24> */
.L_x_625:
[----:B------:R-:W-:Y:S05]  /*23ae0*/  BSYNC.RECONVERGENT B1 ;  /* 0x0000000000017941 */ /* 0x000fea0003800200 */
.L_x_624:
        /* <DEDUP_REMOVED lines=30> */
.L_x_627:
[----:B------:R-:W-:Y:S05]  /*23cd0*/  BSYNC.RECONVERGENT B1 ;  /* 0x0000000000017941 */ /* 0x000fea0003800200 */
.L_x_626:
        /* <DEDUP_REMOVED lines=39> */
.L_x_629:
[----:B------:R-:W-:Y:S05]  /*23f50*/  BSYNC.RECONVERGENT B1 ;  /* 0x0000000000017941 */ /* 0x000fea0003800200 */
.L_x_628:
        /* <DEDUP_REMOVED lines=30> */
.L_x_631:
[----:B------:R-:W-:Y:S05]  /*24140*/  BSYNC.RECONVERGENT B1 ;  /* 0x0000000000017941 */ /* 0x000fea0003800200 */
.L_x_630:
        /* <DEDUP_REMOVED lines=39> */
.L_x_633:
[----:B------:R-:W-:Y:S05]  /*243c0*/  BSYNC.RECONVERGENT B1 ;  /* 0x0000000000017941 */ /* 0x000fea0003800200 */
.L_x_632:
        /* <DEDUP_REMOVED lines=29> */
.L_x_635:
[----:B------:R-:W-:Y:S05]  /*245a0*/  BSYNC.RECONVERGENT B1 ;  /* 0x0000000000017941 */ /* 0x000fea0003800200 */
.L_x_634:
[----:B------:R-:W-:-:S08]  /*245b0*/  DMUL R48, R48, R48 ;  /* 0x0000003030307228 */ /* 0x000fd00000000000 */
[----:B------:R-:W-:-:S08]  /*245c0*/  DFMA R48, R2, R2, R48 ;  /* 0x000000020230722b */ /* 0x000fd00000000030 */
[----:B------:R-:W-:-:S06]  /*245d0*/  DSETP.GTU.AND P0, PT, R48, 1, PT ;  /* 0x3ff000003000742a */ /* 0x000fcc0003f0c000 */
[----:B------:R-:W-:-:S04]  /*245e0*/  SEL R3, RZ, 0x1, P0 ;  /* 0x00000001ff037807 */ /* 0x000fc80000000000 */
[----:B------:R-:W-:-:S07]  /*245f0*/  IADD3 R18, PT, PT, R3, R18, RZ ;  /* 0x0000001203127210 */ /* 0x000fce0007ffe0ff */
.L_x_623:
        /* <DEDUP_REMOVED lines=13> */
.L_x_640:
        /* <DEDUP_REMOVED lines=44> */
.L_x_639:
[----:B------:R-:W-:Y:S05]  /*24990*/  BSYNC.RECONVERGENT B2 ;  /* 0x0000000000027941 */ /* 0x000fea0003800200 */
.L_x_638:
[----:B------:R-:W-:Y:S02]  /*249a0*/  ISETP.GT.U32.AND.EX P0, PT, R0, RZ, PT, P0 ;  /* 0x000000ff0000720c */ /* 0x000fe40003f04100 */
[--C-:B------:R-:W-:Y:S02]  /*249b0*/  SHF.R.U64 R19, R19, 0x1, R0.reuse ;  /* 0x0000000113137819 */ /* 0x100fe40000001200 */
[----:B------:R-:W-:Y:S02]  /*249c0*/  SHF.R.U32.HI R0, RZ, 0x1, R0 ;  /* 0x00000001ff007819 */ /* 0x000fe40000011600 */
[----:B------:R-:W-:Y:S02]  /*249d0*/  IADD3 R28, PT, PT, R3, -R23, R34 ;  /* 0x80000017031c7210 */ /* 0x000fe40007ffe022 */
[----:B------:R-:W-:-:S05]  /*249e0*/  MOV R25, R2 ;  /* 0x0000000200197202 */ /* 0x000fca0000000f00 */
[----:B------:R-:W-:Y:S05]  /*249f0*/  @P0 BRA `(.L_x_640) ;  /* 0xfffffffc00340947 */ /* 0x000fea000383ffff */
.L_x_637:
[----:B------:R-:W-:Y:S05]  /*24a00*/  BSYNC.RECONVERGENT B1 ;  /* 0x0000000000017941 */ /* 0x000fea0003800200 */
.L_x_636:
        /* <DEDUP_REMOVED lines=24> */
.L_x_658:
[----:B------:R-:W-:Y:S01]  /*24b90*/  IMAD.HI.U32 R20, R2, -0x4370ec6f, RZ ;  /* 0xbc8f139102147827 */ /* 0x000fe200078e00ff */
[----:B------:R-:W0:Y:S01]  /*24ba0*/  MUFU.RCP64H R23, 2.14748262400000000000e+09 ;  /* 0x41dfffff00177908 */ /* 0x000e220000001800 */
[----:B------:R-:W-:Y:S01]  /*24bb0*/  IADD3 R3, PT, PT, R3, 0x4, RZ ;  /* 0x0000000403037810 */ /* 0x000fe20007ffe0ff */
[----:B------:R-:W-:Y:S01]  /*24bc0*/  BSSY.RECONVERGENT B1, `(.L_x_642) ;  /* 0x000001f000017945 */ /* 0x000fe20003800200 */
        /* <DEDUP_REMOVED lines=30> */
.L_x_643:
[----:B------:R-:W-:Y:S05]  /*24db0*/  BSYNC.RECONVERGENT B1 ;  /* 0x0000000000017941 */ /* 0x000fea0003800200 */
.L_x_642:
        /* <DEDUP_REMOVED lines=30> */
.L_x_645:
[----:B------:R-:W-:Y:S05]  /*24fa0*/  BSYNC.RECONVERGENT B1 ;  /* 0x0000000000017941 */ /* 0x000fea0003800200 */
.L_x_644:
        /* <DEDUP_REMOVED lines=36> */
.L_x_647:
[----:B------:R-:W-:Y:S05]  /*251f0*/  BSYNC.RECONVERGENT B1 ;  /* 0x0000000000017941 */ /* 0x000fea0003800200 */
.L_x_646:
        /* <DEDUP_REMOVED lines=30> */
.L_x_649:
[----:B------:R-:W-:Y:S05]  /*253e0*/  BSYNC.RECONVERGENT B1 ;  /* 0x0000000000017941 */ /* 0x000fea0003800200 */
.L_x_648:
        /* <DEDUP_REMOVED lines=37> */
.L_x_651:
[----:B------:R-:W-:Y:S05]  /*25640*/  BSYNC.RECONVERGENT B1 ;  /* 0x0000000000017941 */ /* 0x000fea0003800200 */
.L_x_650:
        /* <DEDUP_REMOVED lines=30> */
.L_x_653:
[----:B------:R-:W-:Y:S05]  /*25830*/  BSYNC.RECONVERGENT B1 ;  /* 0x0000000000017941 */ /* 0x000fea0003800200 */
.L_x_652:
        /* <DEDUP_REMOVED lines=36> */
.L_x_655:
[----:B------:R-:W-:Y:S05]  /*25a80*/  BSYNC.RECONVERGENT B1 ;  /* 0x0000000000017941 */ /* 0x000fea0003800200 */
.L_x_654:
        /* <DEDUP_REMOVED lines=30> */
.L_x_657:
[----:B------:R-:W-:Y:S05]  /*25c70*/  BSYNC.RECONVERGENT B1 ;  /* 0x0000000000017941 */ /* 0x000fea0003800200 */
.L_x_656:
[----:B------:R-:W-:-:S08]  /*25c80*/  DMUL R48, R48, R48 ;  /* 0x0000003030307228 */ /* 0x000fd00000000000 */
[----:B------:R-:W-:-:S08]  /*25c90*/  DFMA R48, R40, R40, R48 ;  /* 0x000000282830722b */ /* 0x000fd00000000030 */
[----:B------:R-:W-:-:S06]  /*25ca0*/  DSETP.GTU.AND P1, PT, R48, 1, PT ;  /* 0x3ff000003000742a */ /* 0x000fcc0003f2c000 */
[----:B------:R-:W-:-:S04]  /*25cb0*/  SEL R21, RZ, 0x1, P1 ;  /* 0x00000001ff157807 */ /* 0x000fc80000800000 */
[----:B------:R-:W-:Y:S01]  /*25cc0*/  IADD3 R19, PT, PT, R21, R20, R19 ;  /* 0x0000001415137210 */ /* 0x000fe20007ffe013 */
[----:B------:R-:W-:Y:S06]  /*25cd0*/  @P0 BRA `(.L_x_658) ;  /* 0xffffffec00ac0947 */ /* 0x000fec000383ffff */
.L_x_641:
        /* <DEDUP_REMOVED lines=33> */
.L_x_661:
[----:B------:R-:W-:Y:S05]  /*25ef0*/  BSYNC.RECONVERGENT B1 ;  /* 0x0000000000017941 */ /* 0x000fea0003800200 */
.L_x_660:
        /* <DEDUP_REMOVED lines=30> */
.L_x_663:
[----:B------:R-:W-:Y:S05]  /*260e0*/  BSYNC.RECONVERGENT B1 ;  /* 0x0000000000017941 */ /* 0x000fea0003800200 */
.L_x_662:
        /* <DEDUP_REMOVED lines=39> */
.L_x_665:
[----:B------:R-:W-:Y:S05]  /*26360*/  BSYNC.RECONVERGENT B1 ;  /* 0x0000000000017941 */ /* 0x000fea0003800200 */
.L_x_664:
        /* <DEDUP_REMOVED lines=30> */
.L_x_667:
[----:B------:R-:W-:Y:S05]  /*26550*/  BSYNC.RECONVERGENT B1 ;  /* 0x0000000000017941 */ /* 0x000fea0003800200 */
.L_x_666:
        /* <DEDUP_REMOVED lines=39> */
.L_x_669:
[----:B------:R-:W-:Y:S05]  /*267d0*/  BSYNC.RECONVERGENT B1 ;  /* 0x0000000000017941 */ /* 0x000fea0003800200 */
.L_x_668:
        /* <DEDUP_REMOVED lines=16> */
[----:B------:R-:W-:-:S05]  /*268e0*/  IADD3 R31, PT, PT, R31, -0x1, R0 ;  /* 0xffffffff1f1f7810 */ /* 0x000fca0007ffe000 */
        /* <DEDUP_REMOVED lines=12> */
.L_x_671:
[----:B------:R-:W-:Y:S05]  /*269b0*/  BSYNC.RECONVERGENT B1 ;  /* 0x0000000000017941 */ /* 0x000fea0003800200 */
.L_x_670:
[----:B------:R-:W-:-:S08]  /*269c0*/  DMUL R48, R48, R48 ;  /* 0x0000003030307228 */ /* 0x000fd00000000000 */
[----:B------:R-:W-:-:S08]  /*269d0*/  DFMA R48, R2, R2, R48 ;  /* 0x000000020230722b */ /* 0x000fd00000000030 */
[----:B------:R-:W-:-:S06]  /*269e0*/  DSETP.GTU.AND P0, PT, R48, 1, PT ;  /* 0x3ff000003000742a */ /* 0x000fcc0003f0c000 */
[----:B------:R-:W-:-:S04]  /*269f0*/  SEL R0, RZ, 0x1, P0 ;  /* 0x00000001ff007807 */ /* 0x000fc80000000000 */
[----:B------:R-:W-:-:S07]  /*26a00*/  IADD3 R19, PT, PT, R0, R19, RZ ;  /* 0x0000001300137210 */ /* 0x000fce0007ffe0ff */
.L_x_659:
        /* <DEDUP_REMOVED lines=12> */
.L_x_676:
        /* <DEDUP_REMOVED lines=44> */
.L_x_675:
[----:B------:R-:W-:Y:S05]  /*26d90*/  BSYNC.RECONVERGENT B2 ;  /* 0x0000000000027941 */ /* 0x000fea0003800200 */
.L_x_674:
[----:B------:R-:W-:Y:S01]  /*26da0*/  ISETP.GT.U32.AND.EX P0, PT, R0, RZ, PT, P1 ;  /* 0x000000ff0000720c */ /* 0x000fe20003f04110 */
[----:B------:R-:W-:Y:S01]  /*26db0*/  IMAD.MOV.U32 R4, RZ, RZ, R2 ;  /* 0x000000ffff047224 */ /* 0x000fe200078e0002 */
[--C-:B------:R-:W-:Y:S02]  /*26dc0*/  SHF.R.U64 R23, R23, 0x1, R0.reuse ;  /* 0x0000000117177819 */ /* 0x100fe40000001200 */
[----:B------:R-:W-:Y:S02]  /*26dd0*/  SHF.R.U32.HI R0, RZ, 0x1, R0 ;  /* 0x00000001ff007819 */ /* 0x000fe40000011600 */
[----:B------:R-:W-:-:S07]  /*26de0*/  IADD3 R33, PT, PT, R3, -R25, R28 ;  /* 0x8000001903217210 */ /* 0x000fce0007ffe01c */
[----:B------:R-:W-:Y:S05]  /*26df0*/  @P0 BRA `(.L_x_676) ;  /* 0xfffffffc00340947 */ /* 0x000fea000383ffff */
.L_x_673:
[----:B------:R-:W-:Y:S05]  /*26e00*/  BSYNC.RECONVERGENT B1 ;  /* 0x0000000000017941 */ /* 0x000fea0003800200 */
.L_x_672:
[----:B------:R-:W-:Y:S02]  /*26e10*/  IMAD R25, R35, UR7, RZ ;  /* 0x0000000723197c24 */ /* 0x000fe4000f8e02ff */
[----:B------:R-:W-:-:S04]  /*26e20*/  IMAD.WIDE.U32 R2, R22, UR7, RZ ;  /* 0x0000000716027c25 */ /* 0x000fc8000f8e00ff */
[----:B------:R-:W-:Y:S01]  /*26e30*/  IMAD.MOV.U32 R4, RZ, RZ, RZ ;  /* 0x000000ffff047224 */ /* 0x000fe200078e00ff */
        /* <DEDUP_REMOVED lines=14> */
[----:B------:R-:W-:-:S05]  /*26f20*/  SHF.R.U64 R3, R3, 0x1e, R20 ;  /* 0x0000001e03037819 */ /* 0x000fca0000001214 */
[----:B------:R-:W-:Y:S01]  /*26f30*/  IMAD R2, R3, -0x7fffffff, R2 ;  /* 0x8000000103027824 */ /* 0x000fe200078e0202 */
[----:B------:R-:W-:Y:S06]  /*26f40*/  BRA.U !UP0, `(.L_x_677) ;  /* 0x0000001108647547 */ /* 0x000fec000b800000 */
[----:B------:R-:W0:Y:S01]  /*26f50*/  LDC R0, c[0x0][0x3e8] ;  /* 0x0000fa00ff007b82 */ /* 0x000e220000000800 */
[----:B------:R-:W-:Y:S02]  /*26f60*/  HFMA2 R21, -RZ, RZ, 0, 0 ;  /* 0x00000000ff157431 */ /* 0x000fe400000001ff */
[----:B------:R-:W-:Y:S01]  /*26f70*/  IMAD.MOV.U32 R4, RZ, RZ, RZ ;  /* 0x000000ffff047224 */ /* 0x000fe200078e00ff */
[----:B0-----:R-:W-:-:S07]  /*26f80*/  LOP3.LUT R0, R0, 0x7ffffffc, RZ, 0xc0, !PT ;  /* 0x7ffffffc00007812 */ /* 0x001fce00078ec0ff */
.L_x_694:
[----:B------:R-:W-:Y:S01]  /*26f90*/  IMAD.HI.U32 R20, R2, -0x4370ec6f, RZ ;  /* 0xbc8f139102147827 */ /* 0x000fe200078e00ff */
[----:B------:R-:W0:Y:S01]  /*26fa0*/  MUFU.RCP64H R3, 2.14748262400000000000e+09 ;  /* 0x41dfffff00037908 */ /* 0x000e220000001800 */
[----:B------:R-:W-:Y:S01]  /*26fb0*/  MOV R23, 0x41dfffff ;  /* 0x41dfffff00177802 */ /* 0x000fe20000000f00 */
[----:B------:R-:W-:Y:S01]  /*26fc0*/  BSSY.RECONVERGENT B1, `(.L_x_678) ;  /* 0x000001f000017945 */ /* 0x000fe20003800200 */
[----:B------:R-:W-:Y:S01]  /*26fd0*/  IMAD.MOV.U32 R22, RZ, RZ, -0x800000 ;  /* 0xff800000ff167424 */ /* 0x000fe200078e00ff */
[----:B------:R-:W-:Y:S01]  /*26fe0*/  SHF.R.U32.HI R25, RZ, 0xf, R20 ;  /* 0x0000000fff197819 */ /* 0x000fe20000011614 */
[----:B------:R-:W-:-:S04]  /*26ff0*/  VIADD R21, R21, 0x4 ;  /* 0x0000000415157836 */ /* 0x000fc80000000000 */
        /* <DEDUP_REMOVED lines=8> */
[----:B------:R-:W-:Y:S01]  /*27080*/  @P0 IMAD.MOV R31, RZ, RZ, -R25 ;  /* 0x000000ffff1f0224 */ /* 0x000fe200078e0a19 */
[----:B------:R-:W-:-:S05]  /*27090*/  ISETP.NE.AND P0, PT, R21, R0, PT ;  /* 0x000000001500720c */ /* 0x000fca0003f05270 */
        /* <DEDUP_REMOVED lines=17> */
.L_x_679:
[----:B------:R-:W-:Y:S05]  /*271b0*/  BSYNC.RECONVERGENT B1 ;  /* 0x0000000000017941 */ /* 0x000fea0003800200 */
.L_x_678:
        /* <DEDUP_REMOVED lines=30> */
.L_x_681:
[----:B------:R-:W-:Y:S05]  /*273a0*/  BSYNC.RECONVERGENT B1 ;  /* 0x0000000000017941 */ /* 0x000fea0003800200 */
.L_x_680:
[----:B------:R-:W-:Y:S01]  /*273b0*/  IMAD.HI.U32 R20, R2, -0x4370ec6f, RZ ;  /* 0xbc8f139102147827 */ /* 0x000fe200078e00ff */
[----:B------:R-:W0:Y:S01]  /*273c0*/  MUFU.RCP64H R3, 2.14748262400000000000e+09 ;  /* 0x41dfffff00037908 */ /* 0x000e220000001800 */
[----:B------:R-:W-:Y:S01]  /*273d0*/  MOV R27, 0x41dfffff ;  /* 0x41dfffff001b7802 */ /* 0x000fe20000000f00 */
[----:B------:R-:W-:Y:S01]  /*273e0*/  DMUL R48, R48, R48 ;  /* 0x0000003030307228 */ /* 0x000fe20000000000 */
[----:B------:R-:W-:Y:S01]  /*273f0*/  IMAD.MOV.U32 R26, RZ, RZ, -0x800000 ;  /* 0xff800000ff1a7424 */ /* 0x000fe200078e00ff */
        /* <DEDUP_REMOVED lines=11> */
[----:B------:R-:W-:Y:S01]  /*274b0*/  @P1 IMAD.MOV R35, RZ, RZ, -R25 ;  /* 0x000000ffff231224 */ /* 0x000fe200078e0a19 */
[----:B------:R-:W-:-:S05]  /*274c0*/  DSETP.GTU.AND P1, PT, R48, 1, PT ;  /* 0x3ff000003000742a */ /* 0x000fca0003f2c000 */
        /* <DEDUP_REMOVED lines=18> */
.L_x_683:
[----:B------:R-:W-:Y:S05]  /*275f0*/  BSYNC.RECONVERGENT B1 ;  /* 0x0000000000017941 */ /* 0x000fea0003800200 */
.L_x_682:
        /* <DEDUP_REMOVED lines=30> */
.L_x_685:
[----:B------:R-:W-:Y:S05]  /*277e0*/  BSYNC.RECONVERGENT B1 ;  /* 0x0000000000017941 */ /* 0x000fea0003800200 */
.L_x_684:
        /* <DEDUP_REMOVED lines=37> */
.L_x_687:
[----:B------:R-:W-:Y:S05]  /*27a40*/  BSYNC.RECONVERGENT B1 ;  /* 0x0000000000017941 */ /* 0x000fea0003800200 */
.L_x_686:
        /* <DEDUP_REMOVED lines=30> */
.L_x_689:
[----:B------:R-:W-:Y:S05]  /*27c30*/  BSYNC.RECONVERGENT B1 ;  /* 0x0000000000017941 */ /* 0x000fea0003800200 */
.L_x_688:
        /* <DEDUP_REMOVED lines=36> */
.L_x_691:
[----:B------:R-:W-:Y:S05]  /*27e80*/  BSYNC.RECONVERGENT B1 ;  /* 0x0000000000017941 */ /* 0x000fea0003800200 */
.L_x_690:
        /* <DEDUP_REMOVED lines=30> */
.L_x_693:
[----:B------:R-:W-:Y:S05]  /*28070*/  BSYNC.RECONVERGENT B1 ;  /* 0x0000000000017941 */ /* 0x000fea0003800200 */
.L_x_692:
[----:B------:R-:W-:-:S08]  /*28080*/  DMUL R48, R48, R48 ;  /* 0x0000003030307228 */ /* 0x000fd00000000000 */
[----:B------:R-:W-:-:S08]  /*28090*/  DFMA R48, R40, R40, R48 ;  /* 0x000000282830722b */ /* 0x000fd00000000030 */
[----:B------:R-:W-:-:S06]  /*280a0*/  DSETP.GTU.AND P1, PT, R48, 1, PT ;  /* 0x3ff000003000742a */ /* 0x000fcc0003f2c000 */
[----:B------:R-:W-:-:S04]  /*280b0*/  SEL R20, RZ, 0x1, P1 ;  /* 0x00000001ff147807 */ /* 0x000fc80000800000 */
[----:B------:R-:W-:Y:S01]  /*280c0*/  IADD3 R4, PT, PT, R20, R4, R3 ;  /* 0x0000000414047210 */ /* 0x000fe20007ffe003 */
[----:B------:R-:W-:Y:S06]  /*280d0*/  @P0 BRA `(.L_x_694) ;  /* 0xffffffec00ac0947 */ /* 0x000fec000383ffff */
.L_x_677:
        /* <DEDUP_REMOVED lines=34> */
.L_x_697:
[----:B------:R-:W-:Y:S05]  /*28300*/  BSYNC.RECONVERGENT B1 ;  /* 0x0000000000017941 */ /* 0x000fea0003800200 */
.L_x_696:
        /* <DEDUP_REMOVED lines=30> */
.L_x_699:
[----:B------:R-:W-:Y:S05]  /*284f0*/  BSYNC.RECONVERGENT B1 ;  /* 0x0000000000017941 */ /* 0x000fea0003800200 */
.L_x_698:
        /* <DEDUP_REMOVED lines=39> */
.L_x_701:
[----:B------:R-:W-:Y:S05]  /*28770*/  BSYNC.RECONVERGENT B1 ;  /* 0x0000000000017941 */ /* 0x000fea0003800200 */
.L_x_700:
        /* <DEDUP_REMOVED lines=30> */
.L_x_703:
[----:B------:R-:W-:Y:S05]  /*28960*/  BSYNC.RECONVERGENT B1 ;  /* 0x0000000000017941 */ /* 0x000fea0003800200 */
.L_x_702:
        /* <DEDUP_REMOVED lines=39> */
.L_x_705:
[----:B------:R-:W-:Y:S05]  /*28be0*/  BSYNC.RECONVERGENT B1 ;  /* 0x0000000000017941 */ /* 0x000fea0003800200 */
.L_x_704:
        /* <DEDUP_REMOVED lines=29> */
.L_x_707:
[----:B------:R-:W-:Y:S05]  /*28dc0*/  BSYNC.RECONVERGENT B1 ;  /* 0x0000000000017941 */ /* 0x000fea0003800200 */
.L_x_706:
[----:B------:R-:W-:-:S08]  /*28dd0*/  DMUL R48, R48, R48 ;  /* 0x0000003030307228 */ /* 0x000fd00000000000 */
[----:B------:R-:W-:-:S08]  /*28de0*/  DFMA R48, R2, R2, R48 ;  /* 0x000000020230722b */ /* 0x000fd00000000030 */
[----:B------:R-:W-:-:S06]  /*28df0*/  DSETP.GTU.AND P0, PT, R48, 1, PT ;  /* 0x3ff000003000742a */ /* 0x000fcc0003f0c000 */
[----:B------:R-:W-:-:S05]  /*28e00*/  SEL R3, RZ, 0x1, P0 ;  /* 0x00000001ff037807 */ /* 0x000fca0000000000 */
[----:B------:R-:W-:-:S07]  /*28e10*/  IMAD.IADD R4, R3, 0x1, R4 ;  /* 0x0000000103047824 */ /* 0x000fce00078e0204 */
.L_x_695:
[----:B------:R-:W-:-:S04]  /*28e20*/  IADD3 R5, PT, PT, R7, R6, R5 ;  /* 0x0000000607057210 */ /* 0x000fc80007ffe005 */
[----:B------:R-:W-:-:S04]  /*28e30*/  IADD3 R5, PT, PT, R9, R5, R8 ;  /* 0x0000000509057210 */ /* 0x000fc80007ffe008 */
[----:B------:R-:W-:-:S04]  /*28e40*/  IADD3 R5, PT, PT, R11, R5, R10 ;  /* 0x000000050b057210 */ /* 0x000fc80007ffe00a */
[----:B------:R-:W-:-:S04]  /*28e50*/  IADD3 R5, PT, PT, R13, R5, R12 ;  /* 0x000000050d057210 */ /* 0x000fc80007ffe00c */
[----:B------:R-:W-:-:S04]  /*28e60*/  IADD3 R5, PT, PT, R15, R5, R14 ;  /* 0x000000050f057210 */ /* 0x000fc80007ffe00e */
[----:B------:R-:W-:-:S04]  /*28e70*/  IADD3 R5, PT, PT, R17, R5, R16 ;  /* 0x0000000511057210 */ /* 0x000fc80007ffe010 */
[----:B------:R-:W-:-:S04]  /*28e80*/  IADD3 R5, PT, PT, R19, R5, R18 ;  /* 0x0000000513057210 */ /* 0x000fc80007ffe012 */
[----:B------:R-:W-:-:S07]  /*28e90*/  IADD3 R23, PT, PT, R5, R4, RZ ;  /* 0x0000000405177210 */ /* 0x000fce0007ffe0ff */
.L_x_131:
[----:B------:R-:W0:Y:S02]  /*28ea0*/  LDC.64 R26, c[0x0][0x3b8] ;  /* 0x0000ee00ff1a7b82 */ /* 0x000e240000000a00 */
[----:B0-----:R-:W-:-:S04]  /*28eb0*/  IADD3 R0, P1, PT, R26, -UR6, RZ ;  /* 0x800000061a007c10 */ /* 0x001fc8000ff3e0ff */
[----:B------:R-:W-:Y:S02]  /*28ec0*/  ISETP.GE.U32.AND P0, PT, R0, UR5, PT ;  /* 0x0000000500007c0c */ /* 0x000fe4000bf06070 */
[----:B------:R-:W-:-:S04]  /*28ed0*/  IADD3.X R0, PT, PT, R27, -0x1, RZ, P1, !PT ;  /* 0xffffffff1b007810 */ /* 0x000fc80000ffe4ff */
[----:B------:R-:W-:-:S13]  /*28ee0*/  ISETP.GE.U32.AND.EX P0, PT, R0, UR11, PT, P0 ;  /* 0x0000000b00007c0c */ /* 0x000fda000bf06100 */
[----:B------:R-:W-:Y:S05]  /*28ef0*/  @!P0 BRA `(.L_x_708) ;  /* 0x0000026400fc8947 */ /* 0x000fea0003800000 */
[----:B------:R-:W0:Y:S01]  /*28f00*/  LDC R16, c[0x0][0x3e8] ;  /* 0x0000fa00ff107b82 */ /* 0x000e220000000800 */
[----:B------:R-:W-:-:S04]  /*28f10*/  IADD3 R22, P1, PT, R26, -0x1000, RZ ;  /* 0xfffff0001a167810 */ /* 0x000fc80007f3e0ff */
[----:B------:R-:W-:Y:S02]  /*28f20*/  IADD3.X R21, PT, PT, R27, -0x1, RZ, P1, !PT ;  /* 0xffffffff1b157810 */ /* 0x000fe40000ffe4ff */
[----:B0-----:R-:W-:-:S13]  /*28f30*/  ISETP.GT.AND P0, PT, R16, RZ, PT ;  /* 0x000000ff1000720c */ /* 0x001fda0003f04270 */
[----:B------:R-:W-:Y:S05]  /*28f40*/  @P0 BRA `(.L_x_709) ;  /* 0x0000000000500947 */ /* 0x000fea0003800000 */
[----:B------:R-:W-:-:S04]  /*28f50*/  UIADD3 UR6, UP0, UPT, UR6, UR5, URZ ;  /* 0x0000000506067290 */ /* 0x000fc8000ff1e0ff */
[----:B------:R-:W-:Y:S02]  /*28f60*/  UIADD3.X UR4, UPT, UPT, URZ, UR11, URZ, UP0, !UPT ;  /* 0x0000000bff047290 */ /* 0x000fe400087fe4ff */
[----:B------:R-:W-:Y:S01]  /*28f70*/  ISETP.LT.U32.AND P0, PT, R22, UR6, PT ;  /* 0x0000000616007c0c */ /* 0x000fe2000bf01070 */
[----:B------:R-:W-:-:S03]  /*28f80*/  IMAD.U32 R19, RZ, RZ, UR6 ;  /* 0x00000006ff137e24 */ /* 0x000fc6000f8e00ff */
[----:B------:R-:W-:Y:S01]  /*28f90*/  IMAD.U32 R0, RZ, RZ, UR4 ;  /* 0x00000004ff007e24 */ /* 0x000fe2000f8e00ff */
[----:B------:R-:W-:-:S04]  /*28fa0*/  MOV R20, UR4 ;  /* 0x0000000400147c02 */ /* 0x000fc80008000f00 */
[----:B------:R-:W-:-:S13]  /*28fb0*/  ISETP.GT.U32.AND.EX P0, PT, R0, R21, PT, P0 ;  /* 0x000000150000720c */ /* 0x000fda0003f04100 */
[----:B------:R-:W-:Y:S05]  /*28fc0*/  @P0 BRA `(.L_x_710) ;  /* 0x0000024000740947 */ /* 0x000fea0003800000 */
[----:B------:R-:W0:Y:S02]  /*28fd0*/  LDC.64 R26, c[0x0][0x3b8] ;  /* 0x0000ee00ff1a7b82 */ /* 0x000e240000000a00 */
.L_x_711:
[----:B0-----:R-:W-:-:S04]  /*28fe0*/  IADD3 R0, P1, PT, -R19, R26, RZ ;  /* 0x0000001a13007210 */ /* 0x001fc80007f3e1ff */
[----:B------:R-:W-:Y:S01]  /*28ff0*/  ISETP.GE.U32.AND P0, PT, R0, UR5, PT ;  /* 0x0000000500007c0c */ /* 0x000fe2000bf06070 */
[----:B------:R-:W-:-:S05]  /*29000*/  IMAD.X R0, R27, 0x1, ~R20, P1 ;  /* 0x000000011b007824 */ /* 0x000fca00008e0e14 */
[----:B------:R-:W-:-:S13]  /*29010*/  ISETP.GE.U32.AND.EX P0, PT, R0, UR11, PT, P0 ;  /* 0x0000000b00007c0c */ /* 0x000fda000bf06100 */
[----:B------:R-:W-:Y:S05]  /*29020*/  @!P0 BRA `(.L_x_708) ;  /* 0x0000026400b08947 */ /* 0x000fea0003800000 */
[----:B------:R-:W-:-:S04]  /*29030*/  IADD3 R19, P0, PT, R19, UR5, RZ ;  /* 0x0000000513137c10 */ /* 0x000fc8000ff1e0ff */
[----:B------:R-:W-:Y:S02]  /*29040*/  IADD3.X R20, PT, PT, R20, UR11, RZ, P0, !PT ;  /* 0x0000000b14147c10 */ /* 0x000fe400087fe4ff */
[----:B------:R-:W-:-:S04]  /*29050*/  ISETP.GT.U32.AND P0, PT, R19, R22, PT ;  /* 0x000000161300720c */ /* 0x000fc80003f04070 */
[----:B------:R-:W-:-:S13]  /*29060*/  ISETP.GT.U32.AND.EX P0, PT, R20, R21, PT, P0 ;  /* 0x000000151400720c */ /* 0x000fda0003f04100 */
[----:B------:R-:W-:Y:S05]  /*29070*/  @!P0 BRA `(.L_x_711) ;  /* 0xfffffffc00d88947 */ /* 0x000fea000383ffff */
[----:B------:R-:W-:Y:S05]  /*29080*/  BRA `(.L_x_710) ;  /* 0x0000024000447947 */ /* 0x000fea0003800000 */
.L_x_709:
[----:B------:R-:W-:-:S04]  /*29090*/  UIADD3 UR6, UP0, UPT, UR6, UR5, URZ ;  /* 0x0000000506067290 */ /* 0x000fc8000ff1e0ff */
[----:B------:R-:W-:Y:S02]  /*290a0*/  UIADD3.X UR4, UPT, UPT, URZ, UR11, URZ, UP0, !UPT ;  /* 0x0000000bff047290 */ /* 0x000fe400087fe4ff */
[----:B------:R-:W-:Y:S02]  /*290b0*/  ISETP.LT.U32.AND P0, PT, R22, UR6, PT ;  /* 0x0000000616007c0c */ /* 0x000fe4000bf01070 */
[----:B------:R-:W-:Y:S02]  /*290c0*/  MOV R19, UR6 ;  /* 0x0000000600137c02 */ /* 0x000fe40008000f00 */
[----:B------:R-:W-:Y:S02]  /*290d0*/  IMAD.U32 R0, RZ, RZ, UR4 ;  /* 0x00000004ff007e24 */ /* 0x000fe4000f8e00ff */
[----:B------:R-:W-:-:S03]  /*290e0*/  IMAD.U32 R20, RZ, RZ, UR4 ;  /* 0x00000004ff147e24 */ /* 0x000fc6000f8e00ff */
[----:B------:R-:W-:-:S13]  /*290f0*/  ISETP.GT.U32.AND.EX P0, PT, R0, R21, PT, P0 ;  /* 0x000000150000720c */ /* 0x000fda0003f04100 */
[----:B------:R-:W-:Y:S05]  /*29100*/  @P0 BRA `(.L_x_710) ;  /* 0x0000024000240947 */ /* 0x000fea0003800000 */
[----:B------:R-:W0:Y:S01]  /*29110*/  LDC R3, c[0x0][0x380] ;  /* 0x0000e000ff037b82 */ /* 0x000e220000000800 */
[C---:B------:R-:W-:Y:S01]  /*29120*/  VIADD R18, R16.reuse, 0xffffffff ;  /* 0xffffffff10127836 */ /* 0x040fe20000000000 */
[C---:B------:R-:W-:Y:S02]  /*29130*/  LOP3.LUT R17, R16.reuse, 0x3, RZ, 0xc0, !PT ;  /* 0x0000000310117812 */ /* 0x040fe400078ec0ff */
[----:B------:R-:W-:Y:S02]  /*29140*/  LOP3.LUT R16, R16, 0x7ffffffc, RZ, 0xc0, !PT ;  /* 0x7ffffffc10107812 */ /* 0x000fe400078ec0ff */
[----:B0-----:R-:W-:-:S07]  /*29150*/  IADD3 R14, PT, PT, R24, R3, RZ ;  /* 0x00000003180e7210 */ /* 0x001fce0007ffe0ff */
.L_x_1288:
[----:B------:R-:W-:Y:S01]  /*29160*/  IMAD.IADD R41, R14, 0x1, R19 ;  /* 0x000000010e297824 */ /* 0x000fe200078e0213 */
[----:B------:R-:W-:Y:S01]  /*29170*/  BSSY.RECONVERGENT B1, `(.L_x_712) ;  /* 0x000003f000017945 */ /* 0x000fe20003800200 */
[----:B------:R-:W-:Y:S01]  /*29180*/  IMAD.MOV.U32 R12, RZ, RZ, 0x1 ;  /* 0x00000001ff0c7424 */ /* 0x000fe200078e00ff */
[----:B------:R-:W-:Y:S01]  /*29190*/  MOV R25, RZ ;  /* 0x000000ff00197202 */ /* 0x000fe20000000f00 */
        /* <DEDUP_REMOVED lines=9> */
.L_x_716:
        /* <DEDUP_REMOVED lines=44> */
.L_x_715:
[----:B------:R-:W-:Y:S05]  /*294f0*/  BSYNC.RECONVERGENT B2 ;  /* 0x0000000000027941 */ /* 0x000fea0003800200 */
.L_x_714:
[----:B------:R-:W-:Y:S02]  /*29500*/  ISETP.GT.U32.AND.EX P0, PT, R0, RZ, PT, P1 ;  /* 0x000000ff0000720c */ /* 0x000fe40003f04110 */
[--C-:B------:R-:W-:Y:S02]  /*29510*/  SHF.R.U64 R7, R7, 0x1, R0.reuse ;  /* 0x0000000107077819 */ /* 0x100fe40000001200 */
[----:B------:R-:W-:Y:S02]  /*29520*/  SHF.R.U32.HI R0, RZ, 0x1, R0 ;  /* 0x00000001ff007819 */ /* 0x000fe40000011600 */
[----:B------:R-:W-:Y:S02]  /*29530*/  IADD3 R13, PT, PT, R3, -R15, R26 ;  /* 0x8000000f030d7210 */ /* 0x000fe40007ffe01a */
[----:B------:R-:W-:-:S05]  /*29540*/  MOV R6, R2 ;  /* 0x0000000200067202 */ /* 0x000fca0000000f00 */
[----:B------:R-:W-:Y:S05]  /*29550*/  @P0 BRA `(.L_x_716) ;  /* 0xfffffffc00340947 */ /* 0x000fea000383ffff */
.L_x_713:
[----:B------:R-:W-:Y:S05]  /*29560*/  BSYNC.RECONVERGENT B1 ;  /* 0x0000000000017941 */ /* 0x000fea0003800200 */
.L_x_712:
[----:B------:R-:W-:Y:S02]  /*29570*/  IMAD R11, R25, UR7, RZ ;  /* 0x00000007190b7c24 */ /* 0x000fe4000f8e02ff */
[----:B------:R-:W-:Y:S02]  /*29580*/  HFMA2 R15, -RZ, RZ, 0, 0 ;  /* 0x00000000ff0f7431 */ /* 0x000fe400000001ff */
        /* <DEDUP_REMOVED lines=14> */
[----:B------:R-:W-:Y:S01]  /*29670*/  IMAD.X R4, R7, 0x1, R5, P0 ;  /* 0x0000000107047824 */ /* 0x000fe200000e0605 */
[----:B------:R-:W-:-:S04]  /*29680*/  ISETP.GE.U32.AND P0, PT, R18, 0x3, PT ;  /* 0x000000031200780c */ /* 0x000fc80003f06070 */
[----:B------:R-:W-:-:S05]  /*29690*/  SHF.R.U64 R3, R3, 0x1e, R4 ;  /* 0x0000001e03037819 */ /* 0x000fca0000001204 */
[----:B------:R-:W-:-:S04]  /*296a0*/  IMAD R0, R3, -0x7fffffff, R2 ;  /* 0x8000000103007824 */ /* 0x000fc800078e0202 */
[----:B------:R-:W-:Y:S05]  /*296b0*/  @!P0 BRA `(.L_x_717) ;  /* 0x00000010005c8947 */ /* 0x000fea0003800000 */
[----:B------:R-:W-:Y:S02]  /*296c0*/  IMAD.MOV.U32 R3, RZ, RZ, RZ ;  /* 0x000000ffff037224 */ /* 0x000fe400078e00ff */
[----:B------:R-:W-:-:S07]  /*296d0*/  IMAD.MOV.U32 R15, RZ, RZ, RZ ;  /* 0x000000ffff0f7224 */ /* 0x000fce00078e00ff */
.L_x_734:
        /* <DEDUP_REMOVED lines=34> */
.L_x_719:
[----:B------:R-:W-:Y:S05]  /*29900*/  BSYNC.RECONVERGENT B1 ;  /* 0x0000000000017941 */ /* 0x000fea0003800200 */
.L_x_718:
        /* <DEDUP_REMOVED lines=30> */
.L_x_721:
[----:B------:R-:W-:Y:S05]  /*29af0*/  BSYNC.RECONVERGENT B1 ;  /* 0x0000000000017941 */ /* 0x000fea0003800200 */
.L_x_720:
        /* <DEDUP_REMOVED lines=36> */
.L_x_723:
[----:B------:R-:W-:Y:S05]  /*29d40*/  BSYNC.RECONVERGENT B1 ;  /* 0x0000000000017941 */ /* 0x000fea0003800200 */
.L_x_722:
        /* <DEDUP_REMOVED lines=30> */
.L_x_725:
[----:B------:R-:W-:Y:S05]  /*29f30*/  BSYNC.RECONVERGENT B1 ;  /* 0x0000000000017941 */ /* 0x000fea0003800200 */
.L_x_724:
        /* <DEDUP_REMOVED lines=37> */
.L_x_727:
[----:B------:R-:W-:Y:S05]  /*2a190*/  BSYNC.RECONVERGENT B1 ;  /* 0x0000000000017941 */ /* 0x000fea0003800200 */
.L_x_726:
        /* <DEDUP_REMOVED lines=30> */
.L_x_729:
[----:B------:R-:W-:Y:S05]  /*2a380*/  BSYNC.RECONVERGENT B1 ;  /* 0x0000000000017941 */ /* 0x000fea0003800200 */
.L_x_728:
        /* <DEDUP_REMOVED lines=36> */
.L_x_731:
[----:B------:R-:W-:Y:S05]  /*2a5d0*/  BSYNC.RECONVERGENT B1 ;  /* 0x0000000000017941 */ /* 0x000fea0003800200 */
.L_x_730:
        /* <DEDUP_REMOVED lines=30> */
.L_x_733:
[----:B------:R-:W-:Y:S05]  /*2a7c0*/  BSYNC.RECONVERGENT B1 ;  /* 0x0000000000017941 */ /* 0x000fea0003800200 */
.L_x_732:
[----:B------:R-:W-:-:S08]  /*2a7d0*/  DMUL R48, R48, R48 ;  /* 0x0000003030307228 */ /* 0x000fd00000000000 */
[----:B------:R-:W-:-:S08]  /*2a7e0*/  DFMA R48, R6, R6, R48 ;  /* 0x000000060630722b */ /* 0x000fd00000000030 */
[----:B------:R-:W-:-:S06]  /*2a7f0*/  DSETP.GTU.AND P1, PT, R48, 1, PT ;  /* 0x3ff000003000742a */ /* 0x000fcc0003f2c000 */
[----:B------:R-:W-:-:S04]  /*2a800*/  SEL R4, RZ, 0x1, P1 ;  /* 0x00000001ff047807 */ /* 0x000fc80000800000 */
[----:B------:R-:W-:Y:S01]  /*2a810*/  IADD3 R15, PT, PT, R4, R2, R15 ;  /* 0x00000002040f7210 */ /* 0x000fe20007ffe00f */
[----:B------:R-:W-:Y:S06]  /*2a820*/  @P0 BRA `(.L_x_734) ;  /* 0xffffffec00ac0947 */ /* 0x000fec000383ffff */
.L_x_717:
[----:B------:R-:W-:-:S13]  /*2a830*/  ISETP.NE.AND P0, PT, R17, RZ, PT ;  /* 0x000000ff1100720c */ /* 0x000fda0003f05270 */
[----:B------:R-:W-:Y:S05]  /*2a840*/  @!P0 BRA `(.L_x_735) ;  /* 0x0000000c00488947 */ /* 0x000fea0003800000 */
        /* <DEDUP_REMOVED lines=16> */
[----:B------:R-:W-:Y:S02]  /*2a950*/  ISETP.NE.AND P0, PT, R17, 0x1, PT ;  /* 0x000000011100780c */ /* 0x000fe40003f05270 */
        /* <DEDUP_REMOVED lines=16> */
.L_x_737:
[----:B------:R-:W-:Y:S05]  /*2aa60*/  BSYNC.RECONVERGENT B1 ;  /* 0x0000000000017941 */ /* 0x000fea0003800200 */
.L_x_736:
        /* <DEDUP_REMOVED lines=30> */
.L_x_739:
[----:B------:R-:W-:Y:S05]  /*2ac50*/  BSYNC.RECONVERGENT B1 ;  /* 0x0000000000017941 */ /* 0x000fea0003800200 */
.L_x_738:
        /* <DEDUP_REMOVED lines=39> */
.L_x_741:
[----:B------:R-:W-:Y:S05]  /*2aed0*/  BSYNC.RECONVERGENT B1 ;  /* 0x0000000000017941 */ /* 0x000fea0003800200 */
.L_x_740:
        /* <DEDUP_REMOVED lines=30> */
.L_x_743:
[----:B------:R-:W-:Y:S05]  /*2b0c0*/  BSYNC.RECONVERGENT B1 ;  /* 0x0000000000017941 */ /* 0x000fea0003800200 */
.L_x_742:
        /* <DEDUP_REMOVED lines=38> */
.L_x_745:
[----:B------:R-:W-:Y:S05]  /*2b330*/  BSYNC.RECONVERGENT B1 ;  /* 0x0000000000017941 */ /* 0x000fea0003800200 */
.L_x_744:
        /* <DEDUP_REMOVED lines=29> */
.L_x_747:
[----:B------:R-:W-:Y:S05]  /*2b510*/  BSYNC.RECONVERGENT B1 ;  /* 0x0000000000017941 */ /* 0x000fea0003800200 */
.L_x_746:
[----:B------:R-:W-:-:S08]  /*2b520*/  DMUL R48, R48, R48 ;  /* 0x0000003030307228 */ /* 0x000fd00000000000 */
[----:B------:R-:W-:-:S08]  /*2b530*/  DFMA R48, R2, R2, R48 ;  /* 0x000000020230722b */ /* 0x000fd00000000030 */
[----:B------:R-:W-:-:S06]  /*2b540*/  DSETP.GTU.AND P0, PT, R48, 1, PT ;  /* 0x3ff000003000742a */ /* 0x000fcc0003f0c000 */
[----:B------:R-:W-:-:S04]  /*2b550*/  SEL R0, RZ, 0x1, P0 ;  /* 0x00000001ff007807 */ /* 0x000fc80000000000 */
[----:B------:R-:W-:-:S07]  /*2b560*/  IADD3 R15, PT, PT, R0, R15, RZ ;  /* 0x0000000f000f7210 */ /* 0x000fce0007ffe0ff */
.L_x_735:
        /* <DEDUP_REMOVED lines=12> */
.L_x_752:
        /* <DEDUP_REMOVED lines=44> */
.L_x_751:
[----:B------:R-:W-:Y:S05]  /*2b8f0*/  BSYNC.RECONVERGENT B2 ;  /* 0x0000000000027941 */ /* 0x000fea0003800200 */
.L_x_750:
[----:B------:R-:W-:Y:S01]  /*2b900*/  ISETP.GT.U32.AND.EX P0, PT, R0, RZ, PT, P1 ;  /* 0x000000ff0000720c */ /* 0x000fe20003f04110 */
[----:B------:R-:W-:Y:S01]  /*2b910*/  IMAD.MOV.U32 R6, RZ, RZ, R2 ;  /* 0x000000ffff067224 */ /* 0x000fe200078e0002 */
[--C-:B------:R-:W-:Y:S02]  /*2b920*/  SHF.R.U64 R7, R7, 0x1, R0.reuse ;  /* 0x0000000107077819 */ /* 0x100fe40000001200 */
[----:B------:R-:W-:Y:S02]  /*2b930*/  SHF.R.U32.HI R0, RZ, 0x1, R0 ;  /* 0x00000001ff007819 */ /* 0x000fe40000011600 */
[----:B------:R-:W-:-:S07]  /*2b940*/  IADD3 R13, PT, PT, R3, -R25, R26 ;  /* 0x80000019030d7210 */ /* 0x000fce0007ffe01a */
[----:B------:R-:W-:Y:S05]  /*2b950*/  @P0 BRA `(.L_x_752) ;  /* 0xfffffffc00340947 */ /* 0x000fea000383ffff */
.L_x_749:
[----:B------:R-:W-:Y:S05]  /*2b960*/  BSYNC.RECONVERGENT B1 ;  /* 0x0000000000017941 */ /* 0x000fea0003800200 */
.L_x_748:
        /* <DEDUP_REMOVED lines=21> */
[----:B------:R-:W-:Y:S02]  /*2bac0*/  HFMA2 R3, -RZ, RZ, 0, 0 ;  /* 0x00000000ff037431 */ /* 0x000fe400000001ff */
[----:B------:R-:W-:-:S07]  /*2bad0*/  IMAD.MOV.U32 R12, RZ, RZ, RZ ;  /* 0x000000ffff0c7224 */ /* 0x000fce00078e00ff */
.L_x_770:
        /* <DEDUP_REMOVED lines=34> */
.L_x_755:
[----:B------:R-:W-:Y:S05]  /*2bd00*/  BSYNC.RECONVERGENT B1 ;  /* 0x0000000000017941 */ /* 0x000fea0003800200 */
.L_x_754:
        /* <DEDUP_REMOVED lines=30> */
.L_x_757:
[----:B------:R-:W-:Y:S05]  /*2bef0*/  BSYNC.RECONVERGENT B1 ;  /* 0x0000000000017941 */ /* 0x000fea0003800200 */
.L_x_756:
        /* <DEDUP_REMOVED lines=36> */
.L_x_759:
[----:B------:R-:W-:Y:S05]  /*2c140*/  BSYNC.RECONVERGENT B1 ;  /* 0x0000000000017941 */ /* 0x000fea0003800200 */
.L_x_758:
        /* <DEDUP_REMOVED lines=30> */
.L_x_761:
[----:B------:R-:W-:Y:S05]  /*2c330*/  BSYNC.RECONVERGENT B1 ;  /* 0x0000000000017941 */ /* 0x000fea0003800200 */
.L_x_760:
        /* <DEDUP_REMOVED lines=37> */
.L_x_763:
[----:B------:R-:W-:Y:S05]  /*2c590*/  BSYNC.RECONVERGENT B1 ;  /* 0x0000000000017941 */ /* 0x000fea0003800200 */
.L_x_762:
        /* <DEDUP_REMOVED lines=30> */
.L_x_765:
[----:B------:R-:W-:Y:S05]  /*2c780*/  BSYNC.RECONVERGENT B1 ;  /* 0x0000000000017941 */ /* 0x000fea0003800200 */
.L_x_764:
        /* <DEDUP_REMOVED lines=34> */
[----:B------:R-:W-:Y:S01]  /*2c9b0*/  MOV R8, R48 ;  /* 0x0000003000087202 */ /* 0x000fe20000000f00 */
[----:B------:R-:W-:-:S07]  /*2c9c0*/  IMAD.MOV.U32 R9, RZ, RZ, R49 ;  /* 0x000000ffff097224 */ /* 0x000fce00078e0031 */
.L_x_767:
[----:B------:R-:W-:Y:S05]  /*2c9d0*/  BSYNC.RECONVERGENT B1 ;  /* 0x0000000000017941 */ /* 0x000fea0003800200 */
.L_x_766:
        /* <DEDUP_REMOVED lines=30> */
.L_x_769:
[----:B------:R-:W-:Y:S05]  /*2cbc0*/  BSYNC.RECONVERGENT B1 ;  /* 0x0000000000017941 */ /* 0x000fea0003800200 */
.L_x_768:
[----:B------:R-:W-:-:S08]  /*2cbd0*/  DMUL R48, R48, R48 ;  /* 0x0000003030307228 */ /* 0x000fd00000000000 */
[----:B------:R-:W-:-:S08]  /*2cbe0*/  DFMA R48, R8, R8, R48 ;  /* 0x000000080830722b */ /* 0x000fd00000000030 */
[----:B------:R-:W-:-:S06]  /*2cbf0*/  DSETP.GTU.AND P1, PT, R48, 1, PT ;  /* 0x3ff000003000742a */ /* 0x000fcc0003f2c000 */
[----:B------:R-:W-:-:S04]  /*2cc00*/  SEL R2, RZ, 0x1, P1 ;  /* 0x00000001ff027807 */ /* 0x000fc80000800000 */
[----:B------:R-:W-:Y:S01]  /*2cc10*/  IADD3 R12, PT, PT, R2, R5, R12 ;  /* 0x00000005020c7210 */ /* 0x000fe20007ffe00c */
[----:B------:R-:W-:Y:S06]  /*2cc20*/  @P0 BRA `(.L_x_770) ;  /* 0xffffffec00ac0947 */ /* 0x000fec000383ffff */
.L_x_753:
[----:B------:R-:W-:-:S13]  /*2cc30*/  ISETP.NE.AND P0, PT, R17, RZ, PT ;  /* 0x000000ff1100720c */ /* 0x000fda0003f05270 */
[----:B------:R-:W-:Y:S05]  /*2cc40*/  @!P0 BRA `(.L_x_771) ;  /* 0x0000000c00488947 */ /* 0x000fea0003800000 */
        /* <DEDUP_REMOVED lines=14> */
[----:B------:R-:W-:Y:S01]  /*2cd30*/  @P0 IMAD.MOV R11, RZ, RZ, -R9 ;  /* 0x000000ffff0b0224 */ /* 0x000fe200078e0a09 */
[----:B------:R-:W-:Y:S01]  /*2cd40*/  ISETP.NE.AND P0, PT, R17, 0x1, PT ;  /* 0x000000011100780c */ /* 0x000fe20003f05270 */
        /* <DEDUP_REMOVED lines=17> */
.L_x_773:
[----:B------:R-:W-:Y:S05]  /*2ce60*/  BSYNC.RECONVERGENT B1 ;  /* 0x0000000000017941 */ /* 0x000fea0003800200 */
.L_x_772:
        /* <DEDUP_REMOVED lines=30> */
.L_x_775:
[----:B------:R-:W-:Y:S05]  /*2d050*/  BSYNC.RECONVERGENT B1 ;  /* 0x0000000000017941 */ /* 0x000fea0003800200 */
.L_x_774:
        /* <DEDUP_REMOVED lines=39> */
.L_x_777:
[----:B------:R-:W-:Y:S05]  /*2d2d0*/  BSYNC.RECONVERGENT B1 ;  /* 0x0000000000017941 */ /* 0x000fea0003800200 */
.L_x_776:
        /* <DEDUP_REMOVED lines=30> */
.L_x_779:
[----:B------:R-:W-:Y:S05]  /*2d4c0*/  BSYNC.RECONVERGENT B1 ;  /* 0x0000000000017941 */ /* 0x000fea0003800200 */
.L_x_778:
        /* <DEDUP_REMOVED lines=38> */
.L_x_781:
[----:B------:R-:W-:Y:S05]  /*2d730*/  BSYNC.RECONVERGENT B1 ;  /* 0x0000000000017941 */ /* 0x000fea0003800200 */
.L_x_780:
[----:B------:R-:W0:Y:S01]  /*2d740*/  MUFU.RCP64H R7, 2.14748262400000000000e+09 ;  /* 0x41dfffff00077908 */ /* 0x000e220000001800 */
[----:B------:R-:W-:-:S04]  /*2d750*/  IMAD.HI.U32 R4, R0, -0x4370ec6f, RZ ;  /* 0xbc8f139100047827 */ /* 0x000fc800078e00ff */
[----:B------:R-:W-:Y:S01]  /*2d760*/  HFMA2 R6, -RZ, RZ, 0, 5.9604644775390625e-08 ;  /* 0x00000001ff067431 */ /* 0x000fe200000001ff */
[----:B------:R-:W-:Y:S01]  /*2d770*/  BSSY.RECONVERGENT B1, `(.L_x_782) ;  /* 0x000001a000017945 */ /* 0x000fe20003800200 */
[----:B------:R-:W-:Y:S01]  /*2d780*/  IMAD.MOV.U32 R5, RZ, RZ, 0x41dfffff ;  /* 0x41dfffffff057424 */ /* 0x000fe200078e00ff */
[----:B------:R-:W-:Y:S01]  /*2d790*/  SHF.R.U32.HI R9, RZ, 0xf, R4 ;  /* 0x0000000fff097819 */ /* 0x000fe20000011604 */
[----:B------:R-:W-:-:S04]  /*2d7a0*/  IMAD.MOV.U32 R4, RZ, RZ, -0x800000 ;  /* 0xff800000ff047424 */ /* 0x000fc800078e00ff */
        /* <DEDUP_REMOVED lines=22> */
.L_x_783:
[----:B------:R-:W-:Y:S05]  /*2d910*/  BSYNC.RECONVERGENT B1 ;  /* 0x0000000000017941 */ /* 0x000fea0003800200 */
.L_x_782:
[----:B------:R-:W-:-:S08]  /*2d920*/  DMUL R48, R48, R48 ;  /* 0x0000003030307228 */ /* 0x000fd00000000000 */
[----:B------:R-:W-:-:S08]  /*2d930*/  DFMA R48, R2, R2, R48 ;  /* 0x000000020230722b */ /* 0x000fd00000000030 */
[----:B------:R-:W-:-:S06]  /*2d940*/  DSETP.GTU.AND P0, PT, R48, 1, PT ;  /* 0x3ff000003000742a */ /* 0x000fcc0003f0c000 */
[----:B------:R-:W-:-:S05]  /*2d950*/  SEL R3, RZ, 0x1, P0 ;  /* 0x00000001ff037807 */ /* 0x000fca0000000000 */
[----:B------:R-:W-:-:S07]  /*2d960*/  IMAD.IADD R12, R3, 0x1, R12 ;  /* 0x00000001030c7824 */ /* 0x000fce00078e020c */
.L_x_771:
        /* <DEDUP_REMOVED lines=13> */
.L_x_788:
        /* <DEDUP_REMOVED lines=44> */
.L_x_787:
[----:B------:R-:W-:Y:S05]  /*2dd00*/  BSYNC.RECONVERGENT B2 ;  /* 0x0000000000027941 */ /* 0x000fea0003800200 */
.L_x_786:
[----:B------:R-:W-:Y:S01]  /*2dd10*/  ISETP.GT.U32.AND.EX P0, PT, R7, RZ, PT, P1 ;  /* 0x000000ff0700720c */ /* 0x000fe20003f04110 */
[----:B------:R-:W-:Y:S01]  /*2dd20*/  IMAD.MOV.U32 R25, RZ, RZ, R2 ;  /* 0x000000ffff197224 */ /* 0x000fe200078e0002 */
[--C-:B------:R-:W-:Y:S02]  /*2dd30*/  SHF.R.U64 R6, R6, 0x1, R7.reuse ;  /* 0x0000000106067819 */ /* 0x100fe40000001207 */
[----:B------:R-:W-:Y:S02]  /*2dd40*/  SHF.R.U32.HI R7, RZ, 0x1, R7 ;  /* 0x00000001ff077819 */ /* 0x000fe40000011607 */
[----:B------:R-:W-:-:S07]  /*2dd50*/  IADD3 R26, PT, PT, R3, -R13, R30 ;  /* 0x8000000d031a7210 */ /* 0x000fce0007ffe01e */
[----:B------:R-:W-:Y:S05]  /*2dd60*/  @P0 BRA `(.L_x_788) ;  /* 0xfffffffc00340947 */ /* 0x000fea000383ffff */
.L_x_785:
[----:B------:R-:W-:Y:S05]  /*2dd70*/  BSYNC.RECONVERGENT B1 ;  /* 0x0000000000017941 */ /* 0x000fea0003800200 */
.L_x_784:
        /* <DEDUP_REMOVED lines=21> */
[----:B------:R-:W-:Y:S01]  /*2ded0*/  MOV R3, RZ ;  /* 0x000000ff00037202 */ /* 0x000fe20000000f00 */
[----:B------:R-:W-:-:S07]  /*2dee0*/  IMAD.MOV.U32 R13, RZ, RZ, RZ ;  /* 0x000000ffff0d7224 */ /* 0x000fce00078e00ff */
.L_x_806:
        /* <DEDUP_REMOVED lines=34> */
.L_x_791:
[----:B------:R-:W-:Y:S05]  /*2e110*/  BSYNC.RECONVERGENT B1 ;  /* 0x0000000000017941 */ /* 0x000fea0003800200 */
.L_x_790:
        /* <DEDUP_REMOVED lines=30> */
.L_x_793:
[----:B------:R-:W-:Y:S05]  /*2e300*/  BSYNC.RECONVERGENT B1 ;  /* 0x0000000000017941 */ /* 0x000fea0003800200 */
.L_x_792:
        /* <DEDUP_REMOVED lines=36> */
.L_x_795:
[----:B------:R-:W-:Y:S05]  /*2e550*/  BSYNC.RECONVERGENT B1 ;  /* 0x0000000000017941 */ /* 0x000fea0003800200 */
.L_x_794:
        /* <DEDUP_REMOVED lines=30> */
.L_x_797:
[----:B------:R-:W-:Y:S05]  /*2e740*/  BSYNC.RECONVERGENT B1 ;  /* 0x0000000000017941 */ /* 0x000fea0003800200 */
.L_x_796:
        /* <DEDUP_REMOVED lines=37> */
.L_x_799:
[----:B------:R-:W-:Y:S05]  /*2e9a0*/  BSYNC.RECONVERGENT B1 ;  /* 0x0000000000017941 */ /* 0x000fea0003800200 */
.L_x_798:
        /* <DEDUP_REMOVED lines=30> */
.L_x_801:
[----:B------:R-:W-:Y:S05]  /*2eb90*/  BSYNC.RECONVERGENT B1 ;  /* 0x0000000000017941 */ /* 0x000fea0003800200 */
.L_x_800:
        /* <DEDUP_REMOVED lines=36> */
.L_x_803:
[----:B------:R-:W-:Y:S05]  /*2ede0*/  BSYNC.RECONVERGENT B1 ;  /* 0x0000000000017941 */ /* 0x000fea0003800200 */
.L_x_802:
        /* <DEDUP_REMOVED lines=30> */
.L_x_805:
[----:B------:R-:W-:Y:S05]  /*2efd0*/  BSYNC.RECONVERGENT B1 ;  /* 0x0000000000017941 */ /* 0x000fea0003800200 */
.L_x_804:
[----:B------:R-:W-:-:S08]  /*2efe0*/  DMUL R48, R48, R48 ;  /* 0x0000003030307228 */ /* 0x000fd00000000000 */
[----:B------:R-:W-:-:S08]  /*2eff0*/  DFMA R48, R8, R8, R48 ;  /* 0x000000080830722b */ /* 0x000fd00000000030 */
[----:B------:R-:W-:-:S06]  /*2f000*/  DSETP.GTU.AND P1, PT, R48, 1, PT ;  /* 0x3ff000003000742a */ /* 0x000fcc0003f2c000 */
[----:B------:R-:W-:-:S04]  /*2f010*/  SEL R5, RZ, 0x1, P1 ;  /* 0x00000001ff057807 */ /* 0x000fc80000800000 */
[----:B------:R-:W-:Y:S01]  /*2f020*/  IADD3 R13, PT, PT, R5, R4, R13 ;  /* 0x00000004050d7210 */ /* 0x000fe20007ffe00d */
[----:B------:R-:W-:Y:S06]  /*2f030*/  @P0 BRA `(.L_x_806) ;  /* 0xffffffec00ac0947 */ /* 0x000fec000383ffff */
.L_x_789:
[----:B------:R-:W-:-:S13]  /*2f040*/  ISETP.NE.AND P0, PT, R17, RZ, PT ;  /* 0x000000ff1100720c */ /* 0x000fda0003f05270 */
[----:B------:R-:W-:Y:S05]  /*2f050*/  @!P0 BRA `(.L_x_807) ;  /* 0x0000000c00488947 */ /* 0x000fea0003800000 */
[----:B------:R-:W-:Y:S01]  /*2f060*/  IMAD.HI.U32 R4, R2, -0x4370ec6f, RZ ;  /* 0xbc8f139102047827 */ /* 0x000fe200078e00ff */
[----:B------:R-:W0:Y:S01]  /*2f070*/  MUFU.RCP64H R3, 2.14748262400000000000e+09 ;  /* 0x41dfffff00037908 */ /* 0x000e220000001800 */
[----:B------:R-:W-:Y:S01]  /*2f080*/  MOV R5, 0x41dfffff ;  /* 0x41dfffff00057802 */ /* 0x000fe20000000f00 */
[----:B------:R-:W-:Y:S02]  /*2f090*/  BSSY.RECONVERGENT B1, `(.L_x_808) ;  /* 0x000001e000017945 */ /* 0x000fe40003800200 */
[----:B------:R-:W-:Y:S01]  /*2f0a0*/  SHF.R.U32.HI R7, RZ, 0xf, R4 ;  /* 0x0000000fff077819 */ /* 0x000fe20000011604 */
[----:B------:R-:W-:-:S04]  /*2f0b0*/  IMAD.MOV.U32 R4, RZ, RZ, -0x800000 ;  /* 0xff800000ff047424 */ /* 0x000fc800078e00ff */
        /* <DEDUP_REMOVED lines=9> */
[----:B------:R-:W-:-:S05]  /*2f150*/  ISETP.NE.AND P0, PT, R17, 0x1, PT ;  /* 0x000000011100780c */ /* 0x000fca0003f05270 */
        /* <DEDUP_REMOVED lines=17> */
.L_x_809:
[----:B------:R-:W-:Y:S05]  /*2f270*/  BSYNC.RECONVERGENT B1 ;  /* 0x0000000000017941 */ /* 0x000fea0003800200 */
.L_x_808:
[----:B------:R-:W-:Y:S01]  /*2f280*/  IMAD.HI.U32 R6, R2, -0x4370ec6f, RZ ;  /* 0xbc8f139102067827 */ /* 0x000fe200078e00ff */
[----:B------:R-:W0:Y:S01]  /*2f290*/  MUFU.RCP64H R3, 2.14748262400000000000e+09 ;  /* 0x41dfffff00037908 */ /* 0x000e220000001800 */
[----:B------:R-:W-:Y:S02]  /*2f2a0*/  BSSY.RECONVERGENT B1, `(.L_x_810) ;  /* 0x000001c000017945 */ /* 0x000fe40003800200 */
[----:B------:R-:W-:Y:S01]  /*2f2b0*/  IMAD.MOV.U32 R7, RZ, RZ, 0x41dfffff ;  /* 0x41dfffffff077424 */ /* 0x000fe200078e00ff */
[----:B------:R-:W-:Y:S01]  /*2f2c0*/  SHF.R.U32.HI R9, RZ, 0xf, R6 ;  /* 0x0000000fff097819 */ /* 0x000fe20000011606 */
[----:B------:R-:W-:-:S04]  /*2f2d0*/  IMAD.MOV.U32 R6, RZ, RZ, -0x800000 ;  /* 0xff800000ff067424 */ /* 0x000fc800078e00ff */
        /* <DEDUP_REMOVED lines=24> */
.L_x_811:
[----:B------:R-:W-:Y:S05]  /*2f460*/  BSYNC.RECONVERGENT B1 ;  /* 0x0000000000017941 */ /* 0x000fea0003800200 */
.L_x_810:
        /* <DEDUP_REMOVED lines=39> */
.L_x_813:
[----:B------:R-:W-:Y:S05]  /*2f6e0*/  BSYNC.RECONVERGENT B1 ;  /* 0x0000000000017941 */ /* 0x000fea0003800200 */
.L_x_812:
        /* <DEDUP_REMOVED lines=30> */
.L_x_815:
[----:B------:R-:W-:Y:S05]  /*2f8d0*/  BSYNC.RECONVERGENT B1 ;  /* 0x0000000000017941 */ /* 0x000fea0003800200 */
.L_x_814:
        /* <DEDUP_REMOVED lines=38> */
.L_x_817:
[----:B------:R-:W-:Y:S05]  /*2fb40*/  BSYNC.RECONVERGENT B1 ;  /* 0x0000000000017941 */ /* 0x000fea0003800200 */
.L_x_816:
[----:B------:R-:W-:Y:S01]  /*2fb50*/  IMAD.HI.U32 R6, R2, -0x4370ec6f, RZ ;  /* 0xbc8f139102067827 */ /* 0x000fe200078e00ff */
[----:B------:R-:W0:Y:S01]  /*2fb60*/  MUFU.RCP64H R3, 2.14748262400000000000e+09 ;  /* 0x41dfffff00037908 */ /* 0x000e220000001800 */
[----:B------:R-:W-:Y:S02]  /*2fb70*/  BSSY.RECONVERGENT B1, `(.L_x_818) ;  /* 0x000001b000017945 */ /* 0x000fe40003800200 */
[----:B------:R-:W-:Y:S01]  /*2fb80*/  IMAD.MOV.U32 R7, RZ, RZ, 0x41dfffff ;  /* 0x41dfffffff077424 */ /* 0x000fe200078e00ff */
[----:B------:R-:W-:Y:S01]  /*2fb90*/  SHF.R.U32.HI R9, RZ, 0xf, R6 ;  /* 0x0000000fff097819 */ /* 0x000fe20000011606 */
[----:B------:R-:W-:-:S04]  /*2fba0*/  IMAD.MOV.U32 R6, RZ, RZ, -0x800000 ;  /* 0xff800000ff067424 */ /* 0x000fc800078e00ff */
[C---:B------:R-:W-:Y:S02]  /*2fbb0*/  IMAD R8, R9.reuse, -0xadc8, R2 ;  /* 0xffff523809087824 */ /* 0x040fe400078e0202 */
[----:B------:R-:W-:Y:S02]  /*2fbc0*/  HFMA2 R2, -RZ, RZ, 0, 5.9604644775390625e-08 ;  /* 0x00000001ff027431 */ /* 0x000fe400000001ff */
        /* <DEDUP_REMOVED lines=8> */
[----:B------:R-:W-:-:S04]  /*2fc50*/  IADD3 R25, PT, PT, R25, -0x1, R10 ;  /* 0xffffffff19197810 */ /* 0x000fc80007ffe00a */
[----:B------:R-:W0:Y:S01]  /*2fc60*/  I2F.F64.U32 R30, R25 ;  /* 0x00000019001e7312 */ /* 0x000e220000201800 */
[----:B------:R-:W-:-:S08]  /*2fc70*/  DFMA R2, R8, -R6, 1 ;  /* 0x3ff000000802742b */ /* 0x000fd00000000806 */
[----:B------:R-:W-:Y:S01]  /*2fc80*/  DFMA R2, R8, R2, R8 ;  /* 0x000000020802722b */ /* 0x000fe20000000008 */
[----:B0-----:R-:W-:-:S07]  /*2fc90*/  FSETP.GEU.AND P1, PT, |R31|, 6.5827683646048100446e-37, PT ;  /* 0x036000001f00780b */ /* 0x001fce0003f2e200 */
[----:B------:R-:W-:-:S08]  /*2fca0*/  DMUL R48, R2, R30 ;  /* 0x0000001e02307228 */ /* 0x000fd00000000000 */
[----:B------:R-:W-:-:S08]  /*2fcb0*/  DFMA R6, R48, -R6, R30 ;  /* 0x800000063006722b */ /* 0x000fd0000000001e */
[----:B------:R-:W-:-:S10]  /*2fcc0*/  DFMA R48, R2, R6, R48 ;  /* 0x000000060230722b */ /* 0x000fd40000000030 */
[----:B------:R-:W-:-:S05]  /*2fcd0*/  FFMA R2, RZ, 27.999998092651367188, R49 ;  /* 0x41dfffffff027823 */ /* 0x000fca0000000031 */
[----:B------:R-:W-:-:S13]  /*2fce0*/  FSETP.GT.AND P0, PT, |R2|, 1.469367938527859385e-39, PT ;  /* 0x001000000200780b */ /* 0x000fda0003f04200 */
[----:B------:R-:W-:Y:S05]  /*2fcf0*/  @P0 BRA P1, `(.L_x_819) ;  /* 0x0000000000080947 */ /* 0x000fea0000800000 */
[----:B------:R-:W-:-:S07]  /*2fd00*/  MOV R38, 0x2fd20 ;  /* 0x0002fd2000267802 */ /* 0x000fce0000000f00 */
[----:B------:R-:W-:Y:S05]  /*2fd10*/  CALL.REL.NOINC `($__internal_0_$__cuda_sm20_div_rn_f64_full) ;  /* 0x000001fc003c7944 */ /* 0x000fea0003c00000 */
.L_x_819:
[----:B------:R-:W-:Y:S05]  /*2fd20*/  BSYNC.RECONVERGENT B1 ;  /* 0x0000000000017941 */ /* 0x000fea0003800200 */
.L_x_818:
[----:B------:R-:W-:-:S08]  /*2fd30*/  DMUL R48, R48, R48 ;  /* 0x0000003030307228 */ /* 0x000fd00000000000 */
[----:B------:R-:W-:-:S08]  /*2fd40*/  DFMA R48, R4, R4, R48 ;  /* 0x000000040430722b */ /* 0x000fd00000000030 */
[----:B------:R-:W-:-:S06]  /*2fd50*/  DSETP.GTU.AND P0, PT, R48, 1, PT ;  /* 0x3ff000003000742a */ /* 0x000fcc0003f0c000 */
[----:B------:R-:W-:-:S05]  /*2fd60*/  SEL R2, RZ, 0x1, P0 ;  /* 0x00000001ff027807 */ /* 0x000fca0000000000 */
[----:B------:R-:W-:-:S07]  /*2fd70*/  IMAD.IADD R13, R2, 0x1, R13 ;  /* 0x00000001020d7824 */ /* 0x000fce00078e020d */
.L_x_807:
        /* <DEDUP_REMOVED lines=12> */
.L_x_824:
        /* <DEDUP_REMOVED lines=44> */
.L_x_823:
[----:B------:R-:W-:Y:S05]  /*30100*/  BSYNC.RECONVERGENT B2 ;  /* 0x0000000000027941 */ /* 0x000fea0003800200 */
.L_x_822:
[----:B------:R-:W-:Y:S01]  /*30110*/  ISETP.GT.U32.AND.EX P0, PT, R7, RZ, PT, P1 ;  /* 0x000000ff0700720c */ /* 0x000fe20003f04110 */
[----:B------:R-:W-:Y:S01]  /*30120*/  IMAD.MOV.U32 R6, RZ, RZ, R2 ;  /* 0x000000ffff067224 */ /* 0x000fe200078e0002 */
[--C-:B------:R-:W-:Y:S02]  /*30130*/  SHF.R.U64 R0, R0, 0x1, R7.reuse ;  /* 0x0000000100007819 */ /* 0x100fe40000001207 */
[----:B------:R-:W-:Y:S02]  /*30140*/  SHF.R.U32.HI R7, RZ, 0x1, R7 ;  /* 0x00000001ff077819 */ /* 0x000fe40000011607 */
[----:B------:R-:W-:-:S07]  /*30150*/  IADD3 R27, PT, PT, R3, -R25, R28 ;  /* 0x80000019031b7210 */ /* 0x000fce0007ffe01c */
[----:B------:R-:W-:Y:S05]  /*30160*/  @P0 BRA `(.L_x_824) ;  /* 0xfffffffc00340947 */ /* 0x000fea000383ffff */
.L_x_821:
[----:B------:R-:W-:Y:S05]  /*30170*/  BSYNC.RECONVERGENT B1 ;  /* 0x0000000000017941 */ /* 0x000fea0003800200 */
.L_x_820:
[----:B------:R-:W-:Y:S02]  /*30180*/  IMAD R11, R31, UR7, RZ ;  /* 0x000000071f0b7c24 */ /* 0x000fe4000f8e02ff */
[----:B------:R-:W-:-:S04]  /*30190*/  IMAD.WIDE.U32 R2, R26, UR7, RZ ;  /* 0x000000071a027c25 */ /* 0x000fc8000f8e00ff */
[----:B------:R-:W-:Y:S02]  /*301a0*/  IMAD.IADD R11, R3, 0x1, R11 ;  /* 0x00000001030b7824 */ /* 0x000fe400078e020b */
[----:B------:R-:W-:Y:S02]  /*301b0*/  IMAD.MOV.U32 R10, RZ, RZ, RZ ;  /* 0x000000ffff0a7224 */ /* 0x000fe400078e00ff */
        /* <DEDUP_REMOVED lines=12> */
[----:B------:R-:W-:Y:S02]  /*30280*/  IADD3.X R4, PT, PT, R7, R5, RZ, P0, !PT ;  /* 0x0000000507047210 */ /* 0x000fe400007fe4ff */
[----:B------:R-:W-:Y:S02]  /*30290*/  ISETP.GE.U32.AND P0, PT, R18, 0x3, PT ;  /* 0x000000031200780c */ /* 0x000fe40003f06070 */
[----:B------:R-:W-:-:S05]  /*302a0*/  SHF.R.U64 R3, R3, 0x1e, R4 ;  /* 0x0000001e03037819 */ /* 0x000fca0000001204 */
[----:B------:R-:W-:-:S06]  /*302b0*/  IMAD R0, R3, -0x7fffffff, R2 ;  /* 0x8000000103007824 */ /* 0x000fcc00078e0202 */
[----:B------:R-:W-:Y:S05]  /*302c0*/  @!P0 BRA `(.L_x_825) ;  /* 0x00000010005c8947 */ /* 0x000fea0003800000 */
[----:B------:R-:W-:Y:S02]  /*302d0*/  HFMA2 R10, -RZ, RZ, 0, 0 ;  /* 0x00000000ff0a7431 */ /* 0x000fe400000001ff */
[----:B------:R-:W-:-:S07]  /*302e0*/  IMAD.MOV.U32 R3, RZ, RZ, RZ ;  /* 0x000000ffff037224 */ /* 0x000fce00078e00ff */
.L_x_842:
        /* <DEDUP_REMOVED lines=34> */
.L_x_827:
[----:B------:R-:W-:Y:S05]  /*30510*/  BSYNC.RECONVERGENT B1 ;  /* 0x0000000000017941 */ /* 0x000fea0003800200 */
.L_x_826:
        /* <DEDUP_REMOVED lines=30> */
.L_x_829:
[----:B------:R-:W-:Y:S05]  /*30700*/  BSYNC.RECONVERGENT B1 ;  /* 0x0000000000017941 */ /* 0x000fea0003800200 */
.L_x_828:
        /* <DEDUP_REMOVED lines=36> */
.L_x_831:
[----:B------:R-:W-:Y:S05]  /*30950*/  BSYNC.RECONVERGENT B1 ;  /* 0x0000000000017941 */ /* 0x000fea0003800200 */
.L_x_830:
        /* <DEDUP_REMOVED lines=30> */
.L_x_833:
[----:B------:R-:W-:Y:S05]  /*30b40*/  BSYNC.RECONVERGENT B1 ;  /* 0x0000000000017941 */ /* 0x000fea0003800200 */
.L_x_832:
        /* <DEDUP_REMOVED lines=37> */
.L_x_835:
[----:B------:R-:W-:Y:S05]  /*30da0*/  BSYNC.RECONVERGENT B1 ;  /* 0x0000000000017941 */ /* 0x000fea0003800200 */
.L_x_834:
        /* <DEDUP_REMOVED lines=30> */
.L_x_837:
[----:B------:R-:W-:Y:S05]  /*30f90*/  BSYNC.RECONVERGENT B1 ;  /* 0x0000000000017941 */ /* 0x000fea0003800200 */
.L_x_836:
        /* <DEDUP_REMOVED lines=36> */
.L_x_839:
[----:B------:R-:W-:Y:S05]  /*311e0*/  BSYNC.RECONVERGENT B1 ;  /* 0x0000000000017941 */ /* 0x000fea0003800200 */
.L_x_838:
        /* <DEDUP_REMOVED lines=30> */
.L_x_841:
[----:B------:R-:W-:Y:S05]  /*313d0*/  BSYNC.RECONVERGENT B1 ;  /* 0x0000000000017941 */ /* 0x000fea0003800200 */
.L_x_840:
[----:B------:R-:W-:-:S08]  /*313e0*/  DMUL R48, R48, R48 ;  /* 0x0000003030307228 */ /* 0x000fd00000000000 */
[----:B------:R-:W-:-:S08]  /*313f0*/  DFMA R48, R8, R8, R48 ;  /* 0x000000080830722b */ /* 0x000fd00000000030 */
[----:B------:R-:W-:-:S06]  /*31400*/  DSETP.GTU.AND P1, PT, R48, 1, PT ;  /* 0x3ff000003000742a */ /* 0x000fcc0003f2c000 */
[----:B------:R-:W-:-:S04]  /*31410*/  SEL R2, RZ, 0x1, P1 ;  /* 0x00000001ff027807 */ /* 0x000fc80000800000 */
[----:B------:R-:W-:Y:S01]  /*31420*/  IADD3 R10, PT, PT, R2, R5, R10 ;  /* 0x00000005020a7210 */ /* 0x000fe20007ffe00a */
[----:B------:R-:W-:Y:S06]  /*31430*/  @P0 BRA `(.L_x_842) ;  /* 0xffffffec00ac0947 */ /* 0x000fec000383ffff */
.L_x_825:
        /* <DEDUP_REMOVED lines=35> */
.L_x_845:
[----:B------:R-:W-:Y:S05]  /*31670*/  BSYNC.RECONVERGENT B1 ;  /* 0x0000000000017941 */ /* 0x000fea0003800200 */
.L_x_844:
        /* <DEDUP_REMOVED lines=30> */
.L_x_847:
[----:B------:R-:W-:Y:S05]  /*31860*/  BSYNC.RECONVERGENT B1 ;  /* 0x0000000000017941 */ /* 0x000fea0003800200 */
.L_x_846:
[----:B------:R-:W-:-:S08]  /*31870*/  DMUL R48, R48, R48 ;  /* 0x0000003030307228 */ /* 0x000fd00000000000 */
[----:B------:R-:W-:-:S08]  /*31880*/  DFMA R48, R2, R2, R48 ;  /* 0x000000020230722b */ /* 0x000fd00000000030 */
[----:B------:R-:W-:-:S06]  /*31890*/  DSETP.GTU.AND P1, PT, R48, 1, PT ;  /* 0x3ff000003000742a */ /* 0x000fcc0003f2c000 */
[----:B------:R-:W-:-:S04]  /*318a0*/  SEL R3, RZ, 0x1, P1 ;  /* 0x00000001ff037807 */ /* 0x000fc80000800000 */
[----:B------:R-:W-:Y:S01]  /*318b0*/  IADD3 R10, PT, PT, R3, R10, RZ ;  /* 0x0000000a030a7210 */ /* 0x000fe20007ffe0ff */
[----:B------:R-:W-:Y:S06]  /*318c0*/  @!P0 BRA `(.L_x_843) ;  /* 0x00000008002c8947 */ /* 0x000fec0003800000 */
        /* <DEDUP_REMOVED lines=33> */
.L_x_849:
[----:B------:R-:W-:Y:S05]  /*31ae0*/  BSYNC.RECONVERGENT B1 ;  /* 0x0000000000017941 */ /* 0x000fea0003800200 */
.L_x_848:
        /* <DEDUP_REMOVED lines=30> */
.L_x_851:
[----:B------:R-:W-:Y:S05]  /*31cd0*/  BSYNC.RECONVERGENT B1 ;  /* 0x0000000000017941 */ /* 0x000fea0003800200 */
.L_x_850:
        /* <DEDUP_REMOVED lines=38> */
.L_x_853:
[----:B------:R-:W-:Y:S05]  /*31f40*/  BSYNC.RECONVERGENT B1 ;  /* 0x0000000000017941 */ /* 0x000fea0003800200 */
.L_x_852:
        /* <DEDUP_REMOVED lines=29> */
.L_x_855:
[----:B------:R-:W-:Y:S05]  /*32120*/  BSYNC.RECONVERGENT B1 ;  /* 0x0000000000017941 */ /* 0x000fea0003800200 */
.L_x_854:
[----:B------:R-:W-:-:S08]  /*32130*/  DMUL R48, R48, R48 ;  /* 0x0000003030307228 */ /* 0x000fd00000000000 */
[----:B------:R-:W-:-:S08]  /*32140*/  DFMA R48, R2, R2, R48 ;  /* 0x000000020230722b */ /* 0x000fd00000000030 */
[----:B------:R-:W-:-:S06]  /*32150*/  DSETP.GTU.AND P0, PT, R48, 1, PT ;  /* 0x3ff000003000742a */ /* 0x000fcc0003f0c000 */
[----:B------:R-:W-:-:S05]  /*32160*/  SEL R3, RZ, 0x1, P0 ;  /* 0x00000001ff037807 */ /* 0x000fca0000000000 */
[----:B------:R-:W-:-:S07]  /*32170*/  IMAD.IADD R10, R3, 0x1, R10 ;  /* 0x00000001030a7824 */ /* 0x000fce00078e020a */
.L_x_843:
        /* <DEDUP_REMOVED lines=13> */
.L_x_860:
        /* <DEDUP_REMOVED lines=44> */
.L_x_859:
[----:B------:R-:W-:Y:S05]  /*32510*/  BSYNC.RECONVERGENT B2 ;  /* 0x0000000000027941 */ /* 0x000fea0003800200 */
.L_x_858:
[----:B------:R-:W-:Y:S01]  /*32520*/  ISETP.GT.U32.AND.EX P0, PT, R6, RZ, PT, P1 ;  /* 0x000000ff0600720c */ /* 0x000fe20003f04110 */
[----:B------:R-:W-:Y:S01]  /*32530*/  IMAD.MOV.U32 R11, RZ, RZ, R2 ;  /* 0x000000ffff0b7224 */ /* 0x000fe200078e0002 */
[--C-:B------:R-:W-:Y:S02]  /*32540*/  SHF.R.U64 R7, R7, 0x1, R6.reuse ;  /* 0x0000000107077819 */ /* 0x100fe40000001206 */
[----:B------:R-:W-:Y:S02]  /*32550*/  SHF.R.U32.HI R6, RZ, 0x1, R6 ;  /* 0x00000001ff067819 */ /* 0x000fe40000011606 */
[----:B------:R-:W-:-:S07]  /*32560*/  IADD3 R28, PT, PT, R3, -R9, R34 ;  /* 0x80000009031c7210 */ /* 0x000fce0007ffe022 */
[----:B------:R-:W-:Y:S05]  /*32570*/  @P0 BRA `(.L_x_860) ;  /* 0xfffffffc00340947 */ /* 0x000fea000383ffff */
.L_x_857:
[----:B------:R-:W-:Y:S05]  /*32580*/  BSYNC.RECONVERGENT B1 ;  /* 0x0000000000017941 */ /* 0x000fea0003800200 */
.L_x_856:
[----:B------:R-:W-:Y:S01]  /*32590*/  IMAD R11, R30, UR7, RZ ;  /* 0x000000071e0b7c24 */ /* 0x000fe2000f8e02ff */
[----:B------:R-:W-:Y:S01]  /*325a0*/  ISETP.GE.U32.AND P6, PT, R18, 0x3, PT ;  /* 0x000000031200780c */ /* 0x000fe20003fc6070 */
        /* <DEDUP_REMOVED lines=10> */
[----:B------:R-:W-:Y:S02]  /*32650*/  IMAD.X R6, R11, 0x1, ~R5, P0 ;  /* 0x000000010b067824 */ /* 0x000fe400000e0e05 */
[----:B------:R-:W-:-:S03]  /*32660*/  IMAD.MOV.U32 R11, RZ, RZ, RZ ;  /* 0x000000ffff0b7224 */ /* 0x000fc600078e00ff */
[--C-:B------:R-:W-:Y:S02]  /*32670*/  SHF.R.U64 R3, R3, 0x1, R6.reuse ;  /* 0x0000000103037819 */ /* 0x100fe40000001206 */
[----:B------:R-:W-:Y:S02]  /*32680*/  SHF.R.U32.HI R7, RZ, 0x1, R6 ;  /* 0x00000001ff077819 */ /* 0x000fe40000011606 */
[----:B------:R-:W-:-:S04]  /*32690*/  IADD3 R3, P0, PT, R3, R4, RZ ;  /* 0x0000000403037210 */ /* 0x000fc80007f1e0ff */
[----:B------:R-:W-:-:S04]  /*326a0*/  IADD3.X R4, PT, PT, R7, R5, RZ, P0, !PT ;  /* 0x0000000507047210 */ /* 0x000fc800007fe4ff */
[----:B------:R-:W-:-:S05]  /*326b0*/  SHF.R.U64 R3, R3, 0x1e, R4 ;  /* 0x0000001e03037819 */ /* 0x000fca0000001204 */
[----:B------:R-:W-:Y:S01]  /*326c0*/  IMAD R2, R3, -0x7fffffff, R2 ;  /* 0x8000000103027824 */ /* 0x000fe200078e0202 */
[----:B------:R-:W-:Y:S06]  /*326d0*/  @!P6 BRA `(.L_x_861) ;  /* 0x00000010005ce947 */ /* 0x000fec0003800000 */
[----:B------:R-:W-:Y:S02]  /*326e0*/  HFMA2 R11, -RZ, RZ, 0, 0 ;  /* 0x00000000ff0b7431 */ /* 0x000fe400000001ff */
[----:B------:R-:W-:-:S07]  /*326f0*/  IMAD.MOV.U32 R3, RZ, RZ, RZ ;  /* 0x000000ffff037224 */ /* 0x000fce00078e00ff */
.L_x_878:
        /* <DEDUP_REMOVED lines=34> */
.L_x_863:
[----:B------:R-:W-:Y:S05]  /*32920*/  BSYNC.RECONVERGENT B1 ;  /* 0x0000000000017941 */ /* 0x000fea0003800200 */
.L_x_862:
        /* <DEDUP_REMOVED lines=30> */
.L_x_865:
[----:B------:R-:W-:Y:S05]  /*32b10*/  BSYNC.RECONVERGENT B1 ;  /* 0x0000000000017941 */ /* 0x000fea0003800200 */
.L_x_864:
        /* <DEDUP_REMOVED lines=36> */
.L_x_867:
[----:B------:R-:W-:Y:S05]  /*32d60*/  BSYNC.RECONVERGENT B1 ;  /* 0x0000000000017941 */ /* 0x000fea0003800200 */
.L_x_866:
        /* <DEDUP_REMOVED lines=30> */
.L_x_869:
[----:B------:R-:W-:Y:S05]  /*32f50*/  BSYNC.RECONVERGENT B1 ;  /* 0x0000000000017941 */ /* 0x000fea0003800200 */
.L_x_868:
        /* <DEDUP_REMOVED lines=37> */
.L_x_871:
[----:B------:R-:W-:Y:S05]  /*331b0*/  BSYNC.RECONVERGENT B1 ;  /* 0x0000000000017941 */ /* 0x000fea0003800200 */
.L_x_870:
        /* <DEDUP_REMOVED lines=30> */
.L_x_873:
[----:B------:R-:W-:Y:S05]  /*333a0*/  BSYNC.RECONVERGENT B1 ;  /* 0x0000000000017941 */ /* 0x000fea0003800200 */
.L_x_872:
        /* <DEDUP_REMOVED lines=36> */
.L_x_875:
[----:B------:R-:W-:Y:S05]  /*335f0*/  BSYNC.RECONVERGENT B1 ;  /* 0x0000000000017941 */ /* 0x000fea0003800200 */
.L_x_874:
        /* <DEDUP_REMOVED lines=30> */
.L_x_877:
[----:B------:R-:W-:Y:S05]  /*337e0*/  BSYNC.RECONVERGENT B1 ;  /* 0x0000000000017941 */ /* 0x000fea0003800200 */
.L_x_876:
[----:B------:R-:W-:-:S08]  /*337f0*/  DMUL R48, R48, R48 ;  /* 0x0000003030307228 */ /* 0x000fd00000000000 */
[----:B------:R-:W-:-:S08]  /*33800*/  DFMA R48, R8, R8, R48 ;  /* 0x000000080830722b */ /* 0x000fd00000000030 */
[----:B------:R-:W-:-:S06]  /*33810*/  DSETP.GTU.AND P1, PT, R48, 1, PT ;  /* 0x3ff000003000742a */ /* 0x000fcc0003f2c000 */
[----:B------:R-:W-:-:S04]  /*33820*/  SEL R5, RZ, 0x1, P1 ;  /* 0x00000001ff057807 */ /* 0x000fc80000800000 */
[----:B------:R-:W-:Y:S01]  /*33830*/  IADD3 R11, PT, PT, R5, R4, R11 ;  /* 0x00000004050b7210 */ /* 0x000fe20007ffe00b */
[----:B------:R-:W-:Y:S06]  /*33840*/  @P0 BRA `(.L_x_878) ;  /* 0xffffffec00ac0947 */ /* 0x000fec000383ffff */
.L_x_861:
[----:B------:R-:W-:-:S13]  /*33850*/  ISETP.NE.AND P5, PT, R17, RZ, PT ;  /* 0x000000ff1100720c */ /* 0x000fda0003fa5270 */
[----:B------:R-:W-:Y:S05]  /*33860*/  @!P5 BRA `(.L_x_879) ;  /* 0x0000000c0048d947 */ /* 0x000fea0003800000 */
        /* <DEDUP_REMOVED lines=15> */
[----:B------:R-:W-:-:S04]  /*33960*/  ISETP.NE.AND P0, PT, R17, 0x1, PT ;  /* 0x000000011100780c */ /* 0x000fc80003f05270 */
        /* <DEDUP_REMOVED lines=17> */
.L_x_881:
[----:B------:R-:W-:Y:S05]  /*33a80*/  BSYNC.RECONVERGENT B1 ;  /* 0x0000000000017941 */ /* 0x000fea0003800200 */
.L_x_880:
[----:B------:R-:W-:Y:S01]  /*33a90*/  IMAD.HI.U32 R6, R2, -0x4370ec6f, RZ ;  /* 0xbc8f139102067827 */ /* 0x000fe200078e00ff */
[----:B------:R-:W0:Y:S01]  /*33aa0*/  MUFU.RCP64H R3, 2.14748262400000000000e+09 ;  /* 0x41dfffff00037908 */ /* 0x000e220000001800 */
[----:B------:R-:W-:Y:S02]  /*33ab0*/  BSSY.RECONVERGENT B1, `(.L_x_882) ;  /* 0x000001c000017945 */ /* 0x000fe40003800200 */
[----:B------:R-:W-:Y:S01]  /*33ac0*/  IMAD.MOV.U32 R7, RZ, RZ, 0x41dfffff ;  /* 0x41dfffffff077424 */ /* 0x000fe200078e00ff */
[----:B------:R-:W-:Y:S02]  /*33ad0*/  SHF.R.U32.HI R9, RZ, 0xf, R6 ;  /* 0x0000000fff097819 */ /* 0x000fe40000011606 */
[----:B------:R-:W-:-:S03]  /*33ae0*/  MOV R6, 0xff800000 ;  /* 0xff80000000067802 */ /* 0x000fc60000000f00 */
        /* <DEDUP_REMOVED lines=24> */
.L_x_883:
[----:B------:R-:W-:Y:S05]  /*33c70*/  BSYNC.RECONVERGENT B1 ;  /* 0x0000000000017941 */ /* 0x000fea0003800200 */
.L_x_882:
        /* <DEDUP_REMOVED lines=39> */
.L_x_885:
[----:B------:R-:W-:Y:S05]  /*33ef0*/  BSYNC.RECONVERGENT B1 ;  /* 0x0000000000017941 */ /* 0x000fea0003800200 */
.L_x_884:
        /* <DEDUP_REMOVED lines=30> */
.L_x_887:
[----:B------:R-:W-:Y:S05]  /*340e0*/  BSYNC.RECONVERGENT B1 ;  /* 0x0000000000017941 */ /* 0x000fea0003800200 */
.L_x_886:
        /* <DEDUP_REMOVED lines=20> */
[----:B------:R-:W-:-:S05]  /*34230*/  @P0 IMAD.MOV R25, RZ, RZ, -R9 ;  /* 0x000000ffff190224 */ /* 0x000fca00078e0a09 */
        /* <DEDUP_REMOVED lines=17> */
.L_x_889:
[----:B------:R-:W-:Y:S05]  /*34350*/  BSYNC.RECONVERGENT B1 ;  /* 0x0000000000017941 */ /* 0x000fea0003800200 */
.L_x_888:
[----:B------:R-:W0:Y:S01]  /*34360*/  MUFU.RCP64H R3, 2.14748262400000000000e+09 ;  /* 0x41dfffff00037908 */ /* 0x000e220000001800 */
[----:B------:R-:W-:Y:S01]  /*34370*/  IMAD.HI.U32 R6, R2, -0x4370ec6f, RZ ;  /* 0xbc8f139102067827 */ /* 0x000fe200078e00ff */
[----:B------:R-:W-:Y:S03]  /*34380*/  BSSY.RECONVERGENT B1, `(.L_x_890) ;  /* 0x000001b000017945 */ /* 0x000fe60003800200 */
[----:B------:R-:W-:Y:S01]  /*34390*/  IMAD.MOV.U32 R7, RZ, RZ, 0x41dfffff ;  /* 0x41dfffffff077424 */ /* 0x000fe200078e00ff */
[----:B------:R-:W-:Y:S02]  /*343a0*/  SHF.R.U32.HI R9, RZ, 0xf, R6 ;  /* 0x0000000fff097819 */ /* 0x000fe40000011606 */
[----:B------:R-:W-:-:S03]  /*343b0*/  MOV R6, 0xff800000 ;  /* 0xff80000000067802 */ /* 0x000fc60000000f00 */
        /* <DEDUP_REMOVED lines=23> */
.L_x_891:
[----:B------:R-:W-:Y:S05]  /*34530*/  BSYNC.RECONVERGENT B1 ;  /* 0x0000000000017941 */ /* 0x000fea0003800200 */
.L_x_890:
[----:B------:R-:W-:-:S08]  /*34540*/  DMUL R48, R48, R48 ;  /* 0x0000003030307228 */ /* 0x000fd00000000000 */
[----:B------:R-:W-:-:S08]  /*34550*/  DFMA R48, R4, R4, R48 ;  /* 0x000000040430722b */ /* 0x000fd00000000030 */
[----:B------:R-:W-:-:S06]  /*34560*/  DSETP.GTU.AND P0, PT, R48, 1, PT ;  /* 0x3ff000003000742a */ /* 0x000fcc0003f0c000 */
[----:B------:R-:W-:-:S05]  /*34570*/  SEL R2, RZ, 0x1, P0 ;  /* 0x00000001ff027807 */ /* 0x000fca0000000000 */
[----:B------:R-:W-:-:S07]  /*34580*/  IMAD.IADD R11, R2, 0x1, R11 ;  /* 0x00000001020b7824 */ /* 0x000fce00078e020b */
.L_x_879:
        /* <DEDUP_REMOVED lines=12> */
.L_x_896:
        /* <DEDUP_REMOVED lines=44> */
.L_x_895:
[----:B------:R-:W-:Y:S05]  /*34910*/  BSYNC.RECONVERGENT B2 ;  /* 0x0000000000027941 */ /* 0x000fea0003800200 */
.L_x_894:
[----:B------:R-:W-:Y:S02]  /*34920*/  ISETP.GT.U32.AND.EX P0, PT, R6, RZ, PT, P0 ;  /* 0x000000ff0600720c */ /* 0x000fe40003f04100 */
[--C-:B------:R-:W-:Y:S02]  /*34930*/  SHF.R.U64 R7, R7, 0x1, R6.reuse ;  /* 0x0000000107077819 */ /* 0x100fe40000001206 */
[----:B------:R-:W-:Y:S02]  /*34940*/  SHF.R.U32.HI R6, RZ, 0x1, R6 ;  /* 0x00000001ff067819 */ /* 0x000fe40000011606 */
[----:B------:R-:W-:Y:S02]  /*34950*/  IADD3 R28, PT, PT, R3, -R9, R34 ;  /* 0x80000009031c7210 */ /* 0x000fe40007ffe022 */
[----:B------:R-:W-:-:S05]  /*34960*/  MOV R25, R2 ;  /* 0x0000000200197202 */ /* 0x000fca0000000f00 */
[----:B------:R-:W-:Y:S05]  /*34970*/  @P0 BRA `(.L_x_896) ;  /* 0xfffffffc00340947 */ /* 0x000fea000383ffff */
.L_x_893:
[----:B------:R-:W-:Y:S05]  /*34980*/  BSYNC.RECONVERGENT B1 ;  /* 0x0000000000017941 */ /* 0x000fea0003800200 */
.L_x_892:
        /* <DEDUP_REMOVED lines=9> */
[----:B------:R-:W-:-:S04]  /*34a20*/  IMAD.WIDE.U32.X R4, R25, 0x2, R8, P0 ;  /* 0x0000000219047825 */ /* 0x000fc800000e0408 */
[----:B------:R-:W-:Y:S01]  /*34a30*/  HFMA2 R8, -RZ, RZ, 0, 0 ;  /* 0x00000000ff087431 */ /* 0x000fe200000001ff */
[----:B------:R-:W-:-:S05]  /*34a40*/  IADD3 R3, P0, PT, R2, -R4, RZ ;  /* 0x8000000402037210 */ /* 0x000fca0007f1e0ff */
[----:B------:R-:W-:-:S05]  /*34a50*/  IMAD.X R6, R25, 0x1, ~R5, P0 ;  /* 0x0000000119067824 */ /* 0x000fca00000e0e05 */
[--C-:B------:R-:W-:Y:S02]  /*34a60*/  SHF.R.U64 R3, R3, 0x1, R6.reuse ;  /* 0x0000000103037819 */ /* 0x100fe40000001206 */
[----:B------:R-:W-:Y:S02]  /*34a70*/  SHF.R.U32.HI R7, RZ, 0x1, R6 ;  /* 0x00000001ff077819 */ /* 0x000fe40000011606 */
[----:B------:R-:W-:-:S05]  /*34a80*/  IADD3 R3, P0, PT, R3, R4, RZ ;  /* 0x0000000403037210 */ /* 0x000fca0007f1e0ff */
[----:B------:R-:W-:-:S05]  /*34a90*/  IMAD.X R4, R7, 0x1, R5, P0 ;  /* 0x0000000107047824 */ /* 0x000fca00000e0605 */
[----:B------:R-:W-:-:S05]  /*34aa0*/  SHF.R.U64 R3, R3, 0x1e, R4 ;  /* 0x0000001e03037819 */ /* 0x000fca0000001204 */
[----:B------:R-:W-:Y:S01]  /*34ab0*/  IMAD R2, R3, -0x7fffffff, R2 ;  /* 0x8000000103027824 */ /* 0x000fe200078e0202 */
[----:B------:R-:W-:Y:S06]  /*34ac0*/  @!P6 BRA `(.L_x_897) ;  /* 0x00000010005ce947 */ /* 0x000fec0003800000 */
[----:B------:R-:W-:Y:S02]  /*34ad0*/  IMAD.MOV.U32 R3, RZ, RZ, RZ ;  /* 0x000000ffff037224 */ /* 0x000fe400078e00ff */
[----:B------:R-:W-:-:S07]  /*34ae0*/  IMAD.MOV.U32 R8, RZ, RZ, RZ ;  /* 0x000000ffff087224 */ /* 0x000fce00078e00ff */
.L_x_914:
        /* <DEDUP_REMOVED lines=34> */
.L_x_899:
[----:B------:R-:W-:Y:S05]  /*34d10*/  BSYNC.RECONVERGENT B1 ;  /* 0x0000000000017941 */ /* 0x000fea0003800200 */
.L_x_898:
        /* <DEDUP_REMOVED lines=30> */
.L_x_901:
[----:B------:R-:W-:Y:S05]  /*34f00*/  BSYNC.RECONVERGENT B1 ;  /* 0x0000000000017941 */ /* 0x000fea0003800200 */
.L_x_900:
        /* <DEDUP_REMOVED lines=36> */
.L_x_903:
[----:B------:R-:W-:Y:S05]  /*35150*/  BSYNC.RECONVERGENT B1 ;  /* 0x0000000000017941 */ /* 0x000fea0003800200 */
.L_x_902:
        /* <DEDUP_REMOVED lines=30> */
.L_x_905:
[----:B------:R-:W-:Y:S05]  /*35340*/  BSYNC.RECONVERGENT B1 ;  /* 0x0000000000017941 */ /* 0x000fea0003800200 */
.L_x_904:
        /* <DEDUP_REMOVED lines=37> */
.L_x_907:
[----:B------:R-:W-:Y:S05]  /*355a0*/  BSYNC.RECONVERGENT B1 ;  /* 0x0000000000017941 */ /* 0x000fea0003800200 */
.L_x_906:
        /* <DEDUP_REMOVED lines=30> */
.L_x_909:
[----:B------:R-:W-:Y:S05]  /*35790*/  BSYNC.RECONVERGENT B1 ;  /* 0x0000000000017941 */ /* 0x000fea0003800200 */
.L_x_908:
        /* <DEDUP_REMOVED lines=36> */
.L_x_911:
[----:B------:R-:W-:Y:S05]  /*359e0*/  BSYNC.RECONVERGENT B1 ;  /* 0x0000000000017941 */ /* 0x000fea0003800200 */
.L_x_910:
        /* <DEDUP_REMOVED lines=30> */
.L_x_913:
[----:B------:R-:W-:Y:S05]  /*35bd0*/  BSYNC.RECONVERGENT B1 ;  /* 0x0000000000017941 */ /* 0x000fea0003800200 */
.L_x_912:
[----:B------:R-:W-:-:S08]  /*35be0*/  DMUL R48, R48, R48 ;  /* 0x0000003030307228 */ /* 0x000fd00000000000 */
[----:B------:R-:W-:-:S08]  /*35bf0*/  DFMA R48, R44, R44, R48 ;  /* 0x0000002c2c30722b */ /* 0x000fd00000000030 */
[----:B------:R-:W-:-:S06]  /*35c00*/  DSETP.GTU.AND P1, PT, R48, 1, PT ;  /* 0x3ff000003000742a */ /* 0x000fcc0003f2c000 */
[----:B------:R-:W-:-:S04]  /*35c10*/  SEL R4, RZ, 0x1, P1 ;  /* 0x00000001ff047807 */ /* 0x000fc80000800000 */
[----:B------:R-:W-:Y:S01]  /*35c20*/  IADD3 R8, PT, PT, R4, R5, R8 ;  /* 0x0000000504087210 */ /* 0x000fe20007ffe008 */
[----:B------:R-:W-:Y:S06]  /*35c30*/  @P0 BRA `(.L_x_914) ;  /* 0xffffffec00ac0947 */ /* 0x000fec000383ffff */
.L_x_897:
[----:B------:R-:W-:Y:S05]  /*35c40*/  @!P5 BRA `(.L_x_915) ;  /* 0x0000000c0048d947 */ /* 0x000fea0003800000 */
        /* <DEDUP_REMOVED lines=33> */
.L_x_917:
[----:B------:R-:W-:Y:S05]  /*35e60*/  BSYNC.RECONVERGENT B1 ;  /* 0x0000000000017941 */ /* 0x000fea0003800200 */
.L_x_916:
        /* <DEDUP_REMOVED lines=30> */
.L_x_919:
[----:B------:R-:W-:Y:S05]  /*36050*/  BSYNC.RECONVERGENT B1 ;  /* 0x0000000000017941 */ /* 0x000fea0003800200 */
.L_x_918:
        /* <DEDUP_REMOVED lines=39> */
.L_x_921:
[----:B------:R-:W-:Y:S05]  /*362d0*/  BSYNC.RECONVERGENT B1 ;  /* 0x0000000000017941 */ /* 0x000fea0003800200 */
.L_x_920:
        /* <DEDUP_REMOVED lines=30> */
.L_x_923:
[----:B------:R-:W-:Y:S05]  /*364c0*/  BSYNC.RECONVERGENT B1 ;  /* 0x0000000000017941 */ /* 0x000fea0003800200 */
.L_x_922:
        /* <DEDUP_REMOVED lines=38> */
.L_x_925:
[----:B------:R-:W-:Y:S05]  /*36730*/  BSYNC.RECONVERGENT B1 ;  /* 0x0000000000017941 */ /* 0x000fea0003800200 */
.L_x_924:
[----:B------:R-:W-:Y:S01]  /*36740*/  IMAD.HI.U32 R6, R2, -0x4370ec6f, RZ ;  /* 0xbc8f139102067827 */ /* 0x000fe200078e00ff */
[----:B------:R-:W0:Y:S01]  /*36750*/  MUFU.RCP64H R3, 2.14748262400000000000e+09 ;  /* 0x41dfffff00037908 */ /* 0x000e220000001800 */
[----:B------:R-:W-:Y:S01]  /*36760*/  MOV R7, 0x41dfffff ;  /* 0x41dfffff00077802 */ /* 0x000fe20000000f00 */
[----:B------:R-:W-:Y:S02]  /*36770*/  BSSY.RECONVERGENT B1, `(.L_x_926) ;  /* 0x000001a000017945 */ /* 0x000fe40003800200 */
[----:B------:R-:W-:Y:S01]  /*36780*/  SHF.R.U32.HI R9, RZ, 0xf, R6 ;  /* 0x0000000fff097819 */ /* 0x000fe20000011606 */
[----:B------:R-:W-:-:S04]  /*36790*/  IMAD.MOV.U32 R6, RZ, RZ, -0x800000 ;  /* 0xff800000ff067424 */ /* 0x000fc800078e00ff */
        /* <DEDUP_REMOVED lines=8> */
[----:B------:R-:W-:Y:S01]  /*36820*/  @P0 IMAD.MOV R30, RZ, RZ, -R28 ;  /* 0x000000ffff1e0224 */ /* 0x000fe200078e0a1c */
[----:B------:R-:W-:-:S04]  /*36830*/  DFMA R26, R2, R26, R2 ;  /* 0x0000001a021a722b */ /* 0x000fc80000000002 */
[----:B------:R-:W-:-:S04]  /*36840*/  IADD3 R30, PT, PT, R30, -0x1, R25 ;  /* 0xffffffff1e1e7810 */ /* 0x000fc80007ffe019 */
        /* <DEDUP_REMOVED lines=12> */
.L_x_927:
[----:B------:R-:W-:Y:S05]  /*36910*/  BSYNC.RECONVERGENT B1 ;  /* 0x0000000000017941 */ /* 0x000fea0003800200 */
.L_x_926:
[----:B------:R-:W-:-:S08]  /*36920*/  DMUL R48, R48, R48 ;  /* 0x0000003030307228 */ /* 0x000fd00000000000 */
[----:B------:R-:W-:-:S08]  /*36930*/  DFMA R48, R4, R4, R48 ;  /* 0x000000040430722b */ /* 0x000fd00000000030 */
[----:B------:R-:W-:-:S06]  /*36940*/  DSETP.GTU.AND P0, PT, R48, 1, PT ;  /* 0x3ff000003000742a */ /* 0x000fcc0003f0c000 */
[----:B------:R-:W-:-:S04]  /*36950*/  SEL R3, RZ, 0x1, P0 ;  /* 0x00000001ff037807 */ /* 0x000fc80000000000 */
[----:B------:R-:W-:-:S07]  /*36960*/  IADD3 R8, PT, PT, R3, R8, RZ ;  /* 0x0000000803087210 */ /* 0x000fce0007ffe0ff */
.L_x_915:
        /* <DEDUP_REMOVED lines=13> */
.L_x_932:
[-C--:B------:R-:W-:Y:S01]  /*36a40*/  IMAD R4, R28, R25.reuse, RZ ;  /* 0x000000191c047224 */ /* 0x080fe200078e02ff */
[----:B------:R-:W-:Y:S01]  /*36a50*/  LOP3.LUT R9, R7, 0x1, RZ, 0xc0, !PT ;  /* 0x0000000107097812 */ /* 0x000fe200078ec0ff */
[----:B------:R-:W-:Y:S01]  /*36a60*/  IMAD.WIDE.U32 R2, R25, R25, RZ ;  /* 0x0000001919027225 */ /* 0x000fe200078e00ff */
[----:B------:R-:W-:Y:S02]  /*36a70*/  BSSY.RECONVERGENT B2, `(.L_x_930) ;  /* 0x0000029000027945 */ /* 0x000fe40003800200 */
[----:B------:R-:W-:Y:S01]  /*36a80*/  ISETP.NE.U32.AND P1, PT, R9, 0x1, PT ;  /* 0x000000010900780c */ /* 0x000fe20003f25070 */
[----:B------:R-:W-:Y:S02]  /*36a90*/  IMAD R5, R25, R28, R4 ;  /* 0x0000001c19057224 */ /* 0x000fe400078e0204 */
[----:B------:R-:W-:Y:S01]  /*36aa0*/  IMAD.WIDE.U32 R26, R2, 0x3, RZ ;  /* 0x00000003021a7825 */ /* 0x000fe200078e00ff */
[----:B------:R-:W-:Y:S02]  /*36ab0*/  ISETP.NE.U32.AND.EX P1, PT, RZ, RZ, PT, P1 ;  /* 0x000000ffff00720c */ /* 0x000fe40003f25110 */
[----:B------:R-:W-:-:S05]  /*36ac0*/  IADD3 R3, PT, PT, R3, R5, RZ ;  /* 0x0000000503037210 */ /* 0x000fca0007ffe0ff */
[----:B------:R-:W-:-:S04]  /*36ad0*/  IMAD.WIDE.U32 R4, R3, 0x3, RZ ;  /* 0x0000000303047825 */ /* 0x000fc800078e00ff */
[----:B------:R-:W-:-:S04]  /*36ae0*/  IMAD.WIDE.U32 R4, P0, R2, -0x7fffffff, R4 ;  /* 0x8000000102047825 */ /* 0x000fc80007800004 */
[----:B------:R-:W-:Y:S01]  /*36af0*/  IMAD.X R31, RZ, RZ, RZ, P0 ;  /* 0x000000ffff1f7224 */ /* 0x000fe200000e06ff */
[----:B------:R-:W-:Y:S01]  /*36b00*/  IADD3 RZ, P0, PT, R27, R4, RZ ;  /* 0x000000041bff7210 */ /* 0x000fe20007f1e0ff */
[----:B------:R-:W-:-:S04]  /*36b10*/  IMAD.MOV.U32 R30, RZ, RZ, R5 ;  /* 0x000000ffff1e7224 */ /* 0x000fc800078e0005 */
        /* <DEDUP_REMOVED lines=30> */
.L_x_931:
[----:B------:R-:W-:Y:S05]  /*36d00*/  BSYNC.RECONVERGENT B2 ;  /* 0x0000000000027941 */ /* 0x000fea0003800200 */
.L_x_930:
[----:B------:R-:W-:Y:S02]  /*36d10*/  ISETP.GT.U32.AND.EX P0, PT, R6, RZ, PT, P0 ;  /* 0x000000ff0600720c */ /* 0x000fe40003f04100 */
[--C-:B------:R-:W-:Y:S02]  /*36d20*/  SHF.R.U64 R7, R7, 0x1, R6.reuse ;  /* 0x0000000107077819 */ /* 0x100fe40000001206 */
[----:B------:R-:W-:Y:S02]  /*36d30*/  SHF.R.U32.HI R6, RZ, 0x1, R6 ;  /* 0x00000001ff067819 */ /* 0x000fe40000011606 */
[----:B------:R-:W-:Y:S02]  /*36d40*/  IADD3 R28, PT, PT, R3, -R9, R35 ;  /* 0x80000009031c7210 */ /* 0x000fe40007ffe023 */
[----:B------:R-:W-:-:S05]  /*36d50*/  MOV R25, R2 ;  /* 0x0000000200197202 */ /* 0x000fca0000000f00 */
[----:B------:R-:W-:Y:S05]  /*36d60*/  @P0 BRA `(.L_x_932) ;  /* 0xfffffffc00340947 */ /* 0x000fea000383ffff */
.L_x_929:
[----:B------:R-:W-:Y:S05]  /*36d70*/  BSYNC.RECONVERGENT B1 ;  /* 0x0000000000017941 */ /* 0x000fea0003800200 */
.L_x_928:
        /* <DEDUP_REMOVED lines=11> */
[----:B------:R-:W-:Y:S02]  /*36e30*/  IMAD.X R6, R9, 0x1, ~R5, P0 ;  /* 0x0000000109067824 */ /* 0x000fe400000e0e05 */
[----:B------:R-:W-:-:S03]  /*36e40*/  HFMA2 R9, -RZ, RZ, 0, 0 ;  /* 0x00000000ff097431 */ /* 0x000fc600000001ff */
        /* <DEDUP_REMOVED lines=9> */
.L_x_950:
        /* <DEDUP_REMOVED lines=34> */
.L_x_935:
[----:B------:R-:W-:Y:S05]  /*37100*/  BSYNC.RECONVERGENT B1 ;  /* 0x0000000000017941 */ /* 0x000fea0003800200 */
.L_x_934:
        /* <DEDUP_REMOVED lines=30> */
.L_x_937:
[----:B------:R-:W-:Y:S05]  /*372f0*/  BSYNC.RECONVERGENT B1 ;  /* 0x0000000000017941 */ /* 0x000fea0003800200 */
.L_x_936:
        /* <DEDUP_REMOVED lines=36> */
.L_x_939:
[----:B------:R-:W-:Y:S05]  /*37540*/  BSYNC.RECONVERGENT B1 ;  /* 0x0000000000017941 */ /* 0x000fea0003800200 */
.L_x_938:
        /* <DEDUP_REMOVED lines=30> */
.L_x_941:
[----:B------:R-:W-:Y:S05]  /*37730*/  BSYNC.RECONVERGENT B1 ;  /* 0x0000000000017941 */ /* 0x000fea0003800200 */
.L_x_940:
        /* <DEDUP_REMOVED lines=37> */
.L_x_943:
[----:B------:R-:W-:Y:S05]  /*37990*/  BSYNC.RECONVERGENT B1 ;  /* 0x0000000000017941 */ /* 0x000fea0003800200 */
.L_x_942:
        /* <DEDUP_REMOVED lines=30> */
.L_x_945:
[----:B------:R-:W-:Y:S05]  /*37b80*/  BSYNC.RECONVERGENT B1 ;  /* 0x0000000000017941 */ /* 0x000fea0003800200 */
.L_x_944:
        /* <DEDUP_REMOVED lines=36> */
.L_x_947:
[----:B------:R-:W-:Y:S05]  /*37dd0*/  BSYNC.RECONVERGENT B1 ;  /* 0x0000000000017941 */ /* 0x000fea0003800200 */
.L_x_946:
        /* <DEDUP_REMOVED lines=30> */
.L_x_949:
[----:B------:R-:W-:Y:S05]  /*37fc0*/  BSYNC.RECONVERGENT B1 ;  /* 0x0000000000017941 */ /* 0x000fea0003800200 */
.L_x_948:
[----:B------:R-:W-:-:S08]  /*37fd0*/  DMUL R48, R48, R48 ;  /* 0x0000003030307228 */ /* 0x000fd00000000000 */
[----:B------:R-:W-:-:S08]  /*37fe0*/  DFMA R48, R44, R44, R48 ;  /* 0x0000002c2c30722b */ /* 0x000fd00000000030 */
[----:B------:R-:W-:-:S06]  /*37ff0*/  DSETP.GTU.AND P1, PT, R48, 1, PT ;  /* 0x3ff000003000742a */ /* 0x000fcc0003f2c000 */
[----:B------:R-:W-:-:S04]  /*38000*/  SEL R5, RZ, 0x1, P1 ;  /* 0x00000001ff057807 */ /* 0x000fc80000800000 */
[----:B------:R-:W-:Y:S01]  /*38010*/  IADD3 R9, PT, PT, R5, R4, R9 ;  /* 0x0000000405097210 */ /* 0x000fe20007ffe009 */
[----:B------:R-:W-:Y:S06]  /*38020*/  @P0 BRA `(.L_x_950) ;  /* 0xffffffec00ac0947 */ /* 0x000fec000383ffff */
.L_x_933:
        /* <DEDUP_REMOVED lines=34> */
.L_x_953:
[----:B------:R-:W-:Y:S05]  /*38250*/  BSYNC.RECONVERGENT B1 ;  /* 0x0000000000017941 */ /* 0x000fea0003800200 */
.L_x_952:
        /* <DEDUP_REMOVED lines=30> */
.L_x_955:
[----:B------:R-:W-:Y:S05]  /*38440*/  BSYNC.RECONVERGENT B1 ;  /* 0x0000000000017941 */ /* 0x000fea0003800200 */
.L_x_954:
        /* <DEDUP_REMOVED lines=39> */
.L_x_957:
[----:B------:R-:W-:Y:S05]  /*386c0*/  BSYNC.RECONVERGENT B1 ;  /* 0x0000000000017941 */ /* 0x000fea0003800200 */
.L_x_956:
        /* <DEDUP_REMOVED lines=30> */
.L_x_959:
[----:B------:R-:W-:Y:S05]  /*388b0*/  BSYNC.RECONVERGENT B1 ;  /* 0x0000000000017941 */ /* 0x000fea0003800200 */
.L_x_958:
        /* <DEDUP_REMOVED lines=38> */
.L_x_961:
[----:B------:R-:W-:Y:S05]  /*38b20*/  BSYNC.RECONVERGENT B1 ;  /* 0x0000000000017941 */ /* 0x000fea0003800200 */
.L_x_960:
        /* <DEDUP_REMOVED lines=29> */
.L_x_963:
[----:B------:R-:W-:Y:S05]  /*38d00*/  BSYNC.RECONVERGENT B1 ;  /* 0x0000000000017941 */ /* 0x000fea0003800200 */
.L_x_962:
[----:B------:R-:W-:-:S08]  /*38d10*/  DMUL R48, R48, R48 ;  /* 0x0000003030307228 */ /* 0x000fd00000000000 */
[----:B------:R-:W-:-:S08]  /*38d20*/  DFMA R48, R4, R4, R48 ;  /* 0x000000040430722b */ /* 0x000fd00000000030 */
[----:B------:R-:W-:-:S06]  /*38d30*/  DSETP.GTU.AND P0, PT, R48, 1, PT ;  /* 0x3ff000003000742a */ /* 0x000fcc0003f0c000 */
[----:B------:R-:W-:-:S04]  /*38d40*/  SEL R2, RZ, 0x1, P0 ;  /* 0x00000001ff027807 */ /* 0x000fc80000000000 */
[----:B------:R-:W-:-:S07]  /*38d50*/  IADD3 R9, PT, PT, R2, R9, RZ ;  /* 0x0000000902097210 */ /* 0x000fce0007ffe0ff */
.L_x_951:
        /* <DEDUP_REMOVED lines=12> */
.L_x_968:
[-C--:B------:R-:W-:Y:S01]  /*38e20*/  IMAD R4, R33, R6.reuse, RZ ;  /* 0x0000000621047224 */ /* 0x080fe200078e02ff */
[----:B------:R-:W-:Y:S01]  /*38e30*/  LOP3.LUT R25, R7, 0x1, RZ, 0xc0, !PT ;  /* 0x0000000107197812 */ /* 0x000fe200078ec0ff */
[C---:B------:R-:W-:Y:S01]  /*38e40*/  IMAD.WIDE.U32 R2, R6.reuse, R6, RZ ;  /* 0x0000000606027225 */ /* 0x040fe200078e00ff */
[----:B------:R-:W-:Y:S02]  /*38e50*/  BSSY.RECONVERGENT B2, `(.L_x_966) ;  /* 0x0000029000027945 */ /* 0x000fe40003800200 */
[----:B------:R-:W-:Y:S01]  /*38e60*/  ISETP.NE.U32.AND P1, PT, R25, 0x1, PT ;  /* 0x000000011900780c */ /* 0x000fe20003f25070 */
[----:B------:R-:W-:Y:S02]  /*38e70*/  IMAD R5, R6, R33, R4 ;  /* 0x0000002106057224 */ /* 0x000fe400078e0204 */
[----:B------:R-:W-:Y:S01]  /*38e80*/  IMAD.WIDE.U32 R26, R2, 0x3, RZ ;  /* 0x00000003021a7825 */ /* 0x000fe200078e00ff */
[----:B------:R-:W-:-:S03]  /*38e90*/  ISETP.NE.U32.AND.EX P1, PT, RZ, RZ, PT, P1 ;  /* 0x000000ffff00720c */ /* 0x000fc60003f25110 */
[----:B------:R-:W-:-:S04]  /*38ea0*/  IMAD.IADD R3, R3, 0x1, R5 ;  /* 0x0000000103037824 */ /* 0x000fc800078e0205 */
[----:B------:R-:W-:-:S04]  /*38eb0*/  IMAD.WIDE.U32 R4, R3, 0x3, RZ ;  /* 0x0000000303047825 */ /* 0x000fc800078e00ff */
[----:B------:R-:W-:-:S04]  /*38ec0*/  IMAD.WIDE.U32 R4, P0, R2, -0x7fffffff, R4 ;  /* 0x8000000102047825 */ /* 0x000fc80007800004 */
[----:B------:R-:W-:Y:S01]  /*38ed0*/  IMAD.MOV.U32 R30, RZ, RZ, R5 ;  /* 0x000000ffff1e7224 */ /* 0x000fe200078e0005 */
[----:B------:R-:W-:Y:S02]  /*38ee0*/  IADD3.X R31, PT, PT, RZ, RZ, RZ, P0, !PT ;  /* 0x000000ffff1f7210 */ /* 0x000fe400007fe4ff */
[----:B------:R-:W-:-:S05]  /*38ef0*/  IADD3 RZ, P0, PT, R27, R4, RZ ;  /* 0x000000041bff7210 */ /* 0x000fca0007f1e0ff */
        /* <DEDUP_REMOVED lines=30> */
.L_x_967:
[----:B------:R-:W-:Y:S05]  /*390e0*/  BSYNC.RECONVERGENT B2 ;  /* 0x0000000000027941 */ /* 0x000fea0003800200 */
.L_x_966:
[----:B------:R-:W-:Y:S01]  /*390f0*/  ISETP.GT.U32.AND.EX P0, PT, R0, RZ, PT, P0 ;  /* 0x000000ff0000720c */ /* 0x000fe20003f04100 */
[----:B------:R-:W-:Y:S01]  /*39100*/  IMAD.MOV.U32 R6, RZ, RZ, R2 ;  /* 0x000000ffff067224 */ /* 0x000fe200078e0002 */
[--C-:B------:R-:W-:Y:S02]  /*39110*/  SHF.R.U64 R7, R7, 0x1, R0.reuse ;  /* 0x0000000107077819 */ /* 0x100fe40000001200 */
[----:B------:R-:W-:Y:S02]  /*39120*/  SHF.R.U32.HI R0, RZ, 0x1, R0 ;  /* 0x00000001ff007819 */ /* 0x000fe40000011600 */
[----:B------:R-:W-:-:S07]  /*39130*/  IADD3 R33, PT, PT, R3, -R25, R34 ;  /* 0x8000001903217210 */ /* 0x000fce0007ffe022 */
[----:B------:R-:W-:Y:S05]  /*39140*/  @P0 BRA `(.L_x_968) ;  /* 0xfffffffc00340947 */ /* 0x000fea000383ffff */
.L_x_965:
[----:B------:R-:W-:Y:S05]  /*39150*/  BSYNC.RECONVERGENT B1 ;  /* 0x0000000000017941 */ /* 0x000fea0003800200 */
.L_x_964:
[----:B------:R-:W-:Y:S02]  /*39160*/  IMAD R25, R35, UR7, RZ ;  /* 0x0000000723197c24 */ /* 0x000fe4000f8e02ff */
[----:B------:R-:W-:-:S05]  /*39170*/  IMAD.WIDE.U32 R2, R28, UR7, RZ ;  /* 0x000000071c027c25 */ /* 0x000fca000f8e00ff */
[----:B------:R-:W-:-:S05]  /*39180*/  IADD3 R25, PT, PT, R3, R25, RZ ;  /* 0x0000001903197210 */ /* 0x000fca0007ffe0ff */
[----:B------:R-:W-:-:S04]  /*39190*/  IMAD.WIDE.U32 R4, R25, 0x5, RZ ;  /* 0x0000000519047825 */ /* 0x000fc800078e00ff */
[----:B------:R-:W-:-:S04]  /*391a0*/  IMAD.WIDE.U32 R6, P0, R2, 0x2, R4 ;  /* 0x0000000202067825 */ /* 0x000fc80007800004 */
[----:B------:R-:W-:-:S04]  /*391b0*/  IMAD.WIDE.U32 R4, R2, 0x5, RZ ;  /* 0x0000000502047825 */ /* 0x000fc800078e00ff */
[----:B------:R-:W-:Y:S01]  /*391c0*/  IMAD.X R27, RZ, RZ, RZ, P0 ;  /* 0x000000ffff1b7224 */ /* 0x000fe200000e06ff */
[----:B------:R-:W-:Y:S01]  /*391d0*/  IADD3 RZ, P0, PT, R5, R6, RZ ;  /* 0x0000000605ff7210 */ /* 0x000fe20007f1e0ff */
[----:B------:R-:W-:Y:S02]  /*391e0*/  IMAD.MOV.U32 R26, RZ, RZ, R7 ;  /* 0x000000ffff1a7224 */ /* 0x000fe400078e0007 */
[----:B------:R-:W-:Y:S02]  /*391f0*/  IMAD.MOV.U32 R6, RZ, RZ, RZ ;  /* 0x000000ffff067224 */ /* 0x000fe400078e00ff */
        /* <DEDUP_REMOVED lines=9> */
[----:B------:R-:W-:Y:S06]  /*39290*/  @!P6 BRA `(.L_x_969) ;  /* 0x00000010005ce947 */ /* 0x000fec0003800000 */
[----:B------:R-:W-:Y:S02]  /*392a0*/  HFMA2 R3, -RZ, RZ, 0, 0 ;  /* 0x00000000ff037431 */ /* 0x000fe400000001ff */
[----:B------:R-:W-:-:S07]  /*392b0*/  IMAD.MOV.U32 R6, RZ, RZ, RZ ;  /* 0x000000ffff067224 */ /* 0x000fce00078e00ff */
.L_x_986:
        /* <DEDUP_REMOVED lines=34> */
.L_x_971:
[----:B------:R-:W-:Y:S05]  /*394e0*/  BSYNC.RECONVERGENT B1 ;  /* 0x0000000000017941 */ /* 0x000fea0003800200 */
.L_x_970:
        /* <DEDUP_REMOVED lines=30> */
.L_x_973:
[----:B------:R-:W-:Y:S05]  /*396d0*/  BSYNC.RECONVERGENT B1 ;  /* 0x0000000000017941 */ /* 0x000fea0003800200 */
.L_x_972:
        /* <DEDUP_REMOVED lines=36> */
.L_x_975:
[----:B------:R-:W-:Y:S05]  /*39920*/  BSYNC.RECONVERGENT B1 ;  /* 0x0000000000017941 */ /* 0x000fea0003800200 */
.L_x_974:
        /* <DEDUP_REMOVED lines=30> */
.L_x_977:
[----:B------:R-:W-:Y:S05]  /*39b10*/  BSYNC.RECONVERGENT B1 ;  /* 0x0000000000017941 */ /* 0x000fea0003800200 */
.L_x_976:
        /* <DEDUP_REMOVED lines=37> */
.L_x_979:
[----:B------:R-:W-:Y:S05]  /*39d70*/  BSYNC.RECONVERGENT B1 ;  /* 0x0000000000017941 */ /* 0x000fea0003800200 */
.L_x_978:
        /* <DEDUP_REMOVED lines=30> */
.L_x_981:
[----:B------:R-:W-:Y:S05]  /*39f60*/  BSYNC.RECONVERGENT B1 ;  /* 0x0000000000017941 */ /* 0x000fea0003800200 */
.L_x_980:
        /* <DEDUP_REMOVED lines=36> */
.L_x_983:
[----:B------:R-:W-:Y:S05]  /*3a1b0*/  BSYNC.RECONVERGENT B1 ;  /* 0x0000000000017941 */ /* 0x000fea0003800200 */
.L_x_982:
        /* <DEDUP_REMOVED lines=30> */
.L_x_985:
[----:B------:R-:W-:Y:S05]  /*3a3a0*/  BSYNC.RECONVERGENT B1 ;  /* 0x0000000000017941 */ /* 0x000fea0003800200 */
.L_x_984:
[----:B------:R-:W-:-:S08]  /*3a3b0*/  DMUL R48, R48, R48 ;  /* 0x0000003030307228 */ /* 0x000fd00000000000 */
[----:B------:R-:W-:-:S08]  /*3a3c0*/  DFMA R48, R46, R46, R48 ;  /* 0x0000002e2e30722b */ /* 0x000fd00000000030 */
[----:B------:R-:W-:-:S06]  /*3a3d0*/  DSETP.GTU.AND P1, PT, R48, 1, PT ;  /* 0x3ff000003000742a */ /* 0x000fcc0003f2c000 */
[----:B------:R-:W-:-:S04]  /*3a3e0*/  SEL R2, RZ, 0x1, P1 ;  /* 0x00000001ff027807 */ /* 0x000fc80000800000 */
[----:B------:R-:W-:Y:S01]  /*3a3f0*/  IADD3 R6, PT, PT, R2, R5, R6 ;  /* 0x0000000502067210 */ /* 0x000fe20007ffe006 */
[----:B------:R-:W-:Y:S06]  /*3a400*/  @P0 BRA `(.L_x_986) ;  /* 0xffffffec00ac0947 */ /* 0x000fec000383ffff */
.L_x_969:
        /* <DEDUP_REMOVED lines=34> */
.L_x_989:
[----:B------:R-:W-:Y:S05]  /*3a630*/  BSYNC.RECONVERGENT B1 ;  /* 0x0000000000017941 */ /* 0x000fea0003800200 */
.L_x_988:
        /* <DEDUP_REMOVED lines=30> */
.L_x_991:
[----:B------:R-:W-:Y:S05]  /*3a820*/  BSYNC.RECONVERGENT B1 ;  /* 0x0000000000017941 */ /* 0x000fea0003800200 */
.L_x_990:
        /* <DEDUP_REMOVED lines=39> */
.L_x_993:
[----:B------:R-:W-:Y:S05]  /*3aaa0*/  BSYNC.RECONVERGENT B1 ;  /* 0x0000000000017941 */ /* 0x000fea0003800200 */
.L_x_992:
        /* <DEDUP_REMOVED lines=30> */
.L_x_995:
[----:B------:R-:W-:Y:S05]  /*3ac90*/  BSYNC.RECONVERGENT B1 ;  /* 0x0000000000017941 */ /* 0x000fea0003800200 */
.L_x_994:
        /* <DEDUP_REMOVED lines=38> */
.L_x_997:
[----:B------:R-:W-:Y:S05]  /*3af00*/  BSYNC.RECONVERGENT B1 ;  /* 0x0000000000017941 */ /* 0x000fea0003800200 */
.L_x_996:
        /* <DEDUP_REMOVED lines=29> */
.L_x_999:
[----:B------:R-:W-:Y:S05]  /*3b0e0*/  BSYNC.RECONVERGENT B1 ;  /* 0x0000000000017941 */ /* 0x000fea0003800200 */
.L_x_998:
[----:B------:R-:W-:-:S08]  /*3b0f0*/  DMUL R48, R48, R48 ;  /* 0x0000003030307228 */ /* 0x000fd00000000000 */
[----:B------:R-:W-:-:S08]  /*3b100*/  DFMA R48, R2, R2, R48 ;  /* 0x000000020230722b */ /* 0x000fd00000000030 */
[----:B------:R-:W-:-:S06]  /*3b110*/  DSETP.GTU.AND P0, PT, R48, 1, PT ;  /* 0x3ff000003000742a */ /* 0x000fcc0003f0c000 */
[----:B------:R-:W-:-:S05]  /*3b120*/  SEL R3, RZ, 0x1, P0 ;  /* 0x00000001ff037807 */ /* 0x000fca0000000000 */
[----:B------:R-:W-:-:S07]  /*3b130*/  IMAD.IADD R6, R3, 0x1, R6 ;  /* 0x0000000103067824 */ /* 0x000fce00078e0206 */
.L_x_987:
        /* <DEDUP_REMOVED lines=13> */
.L_x_1004:
        /* <DEDUP_REMOVED lines=44> */
.L_x_1003:
[----:B------:R-:W-:Y:S05]  /*3b4d0*/  BSYNC.RECONVERGENT B2 ;  /* 0x0000000000027941 */ /* 0x000fea0003800200 */
.L_x_1002:
[----:B------:R-:W-:Y:S01]  /*3b4e0*/  ISETP.GT.U32.AND.EX P0, PT, R0, RZ, PT, P0 ;  /* 0x000000ff0000720c */ /* 0x000fe20003f04100 */
[----:B------:R-:W-:Y:S01]  /*3b4f0*/  IMAD.MOV.U32 R28, RZ, RZ, R2 ;  /* 0x000000ffff1c7224 */ /* 0x000fe200078e0002 */
[--C-:B------:R-:W-:Y:S02]  /*3b500*/  SHF.R.U64 R7, R7, 0x1, R0.reuse ;  /* 0x0000000107077819 */ /* 0x100fe40000001200 */
[----:B------:R-:W-:Y:S02]  /*3b510*/  SHF.R.U32.HI R0, RZ, 0x1, R0 ;  /* 0x00000001ff007819 */ /* 0x000fe40000011600 */
[----:B------:R-:W-:-:S07]  /*3b520*/  IADD3 R33, PT, PT, R3, -R25, R34 ;  /* 0x8000001903217210 */ /* 0x000fce0007ffe022 */
[----:B------:R-:W-:Y:S05]  /*3b530*/  @P0 BRA `(.L_x_1004) ;  /* 0xfffffffc00340947 */ /* 0x000fea000383ffff */
.L_x_1001:
[----:B------:R-:W-:Y:S05]  /*3b540*/  BSYNC.RECONVERGENT B1 ;  /* 0x0000000000017941 */ /* 0x000fea0003800200 */
.L_x_1000:
        /* <DEDUP_REMOVED lines=19> */
[----:B------:R-:W-:Y:S06]  /*3b680*/  @!P6 BRA `(.L_x_1005) ;  /* 0x00000010005ce947 */ /* 0x000fec0003800000 */
[----:B------:R-:W-:Y:S01]  /*3b690*/  MOV R3, RZ ;  /* 0x000000ff00037202 */ /* 0x000fe20000000f00 */
[----:B------:R-:W-:-:S07]  /*3b6a0*/  IMAD.MOV.U32 R7, RZ, RZ, RZ ;  /* 0x000000ffff077224 */ /* 0x000fce00078e00ff */
.L_x_1022:
        /* <DEDUP_REMOVED lines=34> */
.L_x_1007:
[----:B------:R-:W-:Y:S05]  /*3b8d0*/  BSYNC.RECONVERGENT B1 ;  /* 0x0000000000017941 */ /* 0x000fea0003800200 */
.L_x_1006:
        /* <DEDUP_REMOVED lines=30> */
.L_x_1009:
[----:B------:R-:W-:Y:S05]  /*3bac0*/  BSYNC.RECONVERGENT B1 ;  /* 0x0000000000017941 */ /* 0x000fea0003800200 */
.L_x_1008:
        /* <DEDUP_REMOVED lines=36> */
.L_x_1011:
[----:B------:R-:W-:Y:S05]  /*3bd10*/  BSYNC.RECONVERGENT B1 ;  /* 0x0000000000017941 */ /* 0x000fea0003800200 */
.L_x_1010:
        /* <DEDUP_REMOVED lines=30> */
.L_x_1013:
[----:B------:R-:W-:Y:S05]  /*3bf00*/  BSYNC.RECONVERGENT B1 ;  /* 0x0000000000017941 */ /* 0x000fea0003800200 */
.L_x_1012:
[----:B------:R-:W-:Y:S01]  /*3bf10*/  IMAD.HI.U32 R4, R0, -0x4370ec6f, RZ ;  /* 0xbc8f139100047827 */ /* 0x000fe200078e00ff */
[----:B------:R-:W0:Y:S01]  /*3bf20*/  MUFU.RCP64H R5, 2.14748262400000000000e+09 ;  /* 0x41dfffff00057908 */ /* 0x000e220000001800 */
[----:B------:R-:W-:Y:S01]  /*3bf30*/  DMUL R32, R48, R48 ;  /* 0x0000003030207228 */ /* 0x000fe20000000000 */
[----:B------:R-:W-:Y:S01]  /*3bf40*/  BSSY.RECONVERGENT B1, `(.L_x_1014) ;  /* 0x0000022000017945 */ /* 0x000fe20003800200 */
[----:B------:R-:W-:Y:S01]  /*3bf50*/  IMAD.MOV.U32 R34, RZ, RZ, -0x800000 ;  /* 0xff800000ff227424 */ /* 0x000fe200078e00ff */
        /* <DEDUP_REMOVED lines=32> */
.L_x_1015:
[----:B------:R-:W-:Y:S05]  /*3c160*/  BSYNC.RECONVERGENT B1 ;  /* 0x0000000000017941 */ /* 0x000fea0003800200 */
.L_x_1014:
        /* <DEDUP_REMOVED lines=30> */
.L_x_1017:
[----:B------:R-:W-:Y:S05]  /*3c350*/  BSYNC.RECONVERGENT B1 ;  /* 0x0000000000017941 */ /* 0x000fea0003800200 */
.L_x_1016:
        /* <DEDUP_REMOVED lines=36> */
.L_x_1019:
[----:B------:R-:W-:Y:S05]  /*3c5a0*/  BSYNC.RECONVERGENT B1 ;  /* 0x0000000000017941 */ /* 0x000fea0003800200 */
.L_x_1018:
        /* <DEDUP_REMOVED lines=30> */
.L_x_1021:
[----:B------:R-:W-:Y:S05]  /*3c790*/  BSYNC.RECONVERGENT B1 ;  /* 0x0000000000017941 */ /* 0x000fea0003800200 */
.L_x_1020:
[----:B------:R-:W-:-:S08]  /*3c7a0*/  DMUL R48, R48, R48 ;  /* 0x0000003030307228 */ /* 0x000fd00000000000 */
[----:B------:R-:W-:-:S08]  /*3c7b0*/  DFMA R48, R44, R44, R48 ;  /* 0x0000002c2c30722b */ /* 0x000fd00000000030 */
[----:B------:R-:W-:-:S06]  /*3c7c0*/  DSETP.GTU.AND P1, PT, R48, 1, PT ;  /* 0x3ff000003000742a */ /* 0x000fcc0003f2c000 */
[----:B------:R-:W-:-:S04]  /*3c7d0*/  SEL R4, RZ, 0x1, P1 ;  /* 0x00000001ff047807 */ /* 0x000fc80000800000 */
[----:B------:R-:W-:Y:S01]  /*3c7e0*/  IADD3 R7, PT, PT, R4, R2, R7 ;  /* 0x0000000204077210 */ /* 0x000fe20007ffe007 */
[----:B------:R-:W-:Y:S06]  /*3c7f0*/  @P0 BRA `(.L_x_1022) ;  /* 0xffffffec00ac0947 */ /* 0x000fec000383ffff */
.L_x_1005:
        /* <DEDUP_REMOVED lines=34> */
.L_x_1025:
[----:B------:R-:W-:Y:S05]  /*3ca20*/  BSYNC.RECONVERGENT B1 ;  /* 0x0000000000017941 */ /* 0x000fea0003800200 */
.L_x_1024:
        /* <DEDUP_REMOVED lines=30> */
.L_x_1027:
[----:B------:R-:W-:Y:S05]  /*3cc10*/  BSYNC.RECONVERGENT B1 ;  /* 0x0000000000017941 */ /* 0x000fea0003800200 */
.L_x_1026:
        /* <DEDUP_REMOVED lines=39> */
.L_x_1029:
[----:B------:R-:W-:Y:S05]  /*3ce90*/  BSYNC.RECONVERGENT B1 ;  /* 0x0000000000017941 */ /* 0x000fea0003800200 */
.L_x_1028:
        /* <DEDUP_REMOVED lines=30> */
.L_x_1031:
[----:B------:R-:W-:Y:S05]  /*3d080*/  BSYNC.RECONVERGENT B1 ;  /* 0x0000000000017941 */ /* 0x000fea0003800200 */
.L_x_1030:
        /* <DEDUP_REMOVED lines=38> */
.L_x_1033:
[----:B------:R-:W-:Y:S05]  /*3d2f0*/  BSYNC.RECONVERGENT B1 ;  /* 0x0000000000017941 */ /* 0x000fea0003800200 */
.L_x_1032:
        /* <DEDUP_REMOVED lines=29> */
.L_x_1035:
[----:B------:R-:W-:Y:S05]  /*3d4d0*/  BSYNC.RECONVERGENT B1 ;  /* 0x0000000000017941 */ /* 0x000fea0003800200 */
.L_x_1034:
[----:B------:R-:W-:-:S08]  /*3d4e0*/  DMUL R48, R48, R48 ;  /* 0x0000003030307228 */ /* 0x000fd00000000000 */
[----:B------:R-:W-:-:S08]  /*3d4f0*/  DFMA R48, R2, R2, R48 ;  /* 0x000000020230722b */ /* 0x000fd00000000030 */
[----:B------:R-:W-:-:S06]  /*3d500*/  DSETP.GTU.AND P0, PT, R48, 1, PT ;  /* 0x3ff000003000742a */ /* 0x000fcc0003f0c000 */
[----:B------:R-:W-:-:S05]  /*3d510*/  SEL R0, RZ, 0x1, P0 ;  /* 0x00000001ff007807 */ /* 0x000fca0000000000 */
[----:B------:R-:W-:-:S07]  /*3d520*/  IMAD.IADD R7, R0, 0x1, R7 ;  /* 0x0000000100077824 */ /* 0x000fce00078e0207 */
.L_x_1023:
        /* <DEDUP_REMOVED lines=12> */
.L_x_1040:
[-C--:B------:R-:W-:Y:S01]  /*3d5f0*/  IMAD R4, R33, R28.reuse, RZ ;  /* 0x0000001c21047224 */ /* 0x080fe200078e02ff */
[----:B------:R-:W-:Y:S01]  /*3d600*/  BSSY.RECONVERGENT B2, `(.L_x_1038) ;  /* 0x000002b000027945 */ /* 0x000fe20003800200 */
[----:B------:R-:W-:-:S04]  /*3d610*/  IMAD.WIDE.U32 R2, R28, R28, RZ ;  /* 0x0000001c1c027225 */ /* 0x000fc800078e00ff */
[----:B------:R-:W-:Y:S02]  /*3d620*/  IMAD R5, R28, R33, R4 ;  /* 0x000000211c057224 */ /* 0x000fe400078e0204 */
[----:B------:R-:W-:Y:S01]  /*3d630*/  IMAD.WIDE.U32 R26, R2, 0x3, RZ ;  /* 0x00000003021a7825 */ /* 0x000fe200078e00ff */
[----:B------:R-:W-:-:S03]  /*3d640*/  LOP3.LUT R26, R25, 0x1, RZ, 0xc0, !PT ;  /* 0x00000001191a7812 */ /* 0x000fc600078ec0ff */
[----:B------:R-:W-:Y:S01]  /*3d650*/  IMAD.IADD R3, R3, 0x1, R5 ;  /* 0x0000000103037824 */ /* 0x000fe200078e0205 */
[----:B------:R-:W-:-:S03]  /*3d660*/  ISETP.NE.U32.AND P1, PT, R26, 0x1, PT ;  /* 0x000000011a00780c */ /* 0x000fc60003f25070 */
[----:B------:R-:W-:Y:S01]  /*3d670*/  IMAD.WIDE.U32 R4, R3, 0x3, RZ ;  /* 0x0000000303047825 */ /* 0x000fe200078e00ff */
[----:B------:R-:W-:-:S03]  /*3d680*/  ISETP.NE.U32.AND.EX P1, PT, RZ, RZ, PT, P1 ;  /* 0x000000ffff00720c */ /* 0x000fc60003f25110 */
[----:B------:R-:W-:-:S04]  /*3d690*/  IMAD.WIDE.U32 R4, P0, R2, -0x7fffffff, R4 ;  /* 0x8000000102047825 */ /* 0x000fc80007800004 */
[----:B------:R-:W-:Y:S01]  /*3d6a0*/  IMAD.X R31, RZ, RZ, RZ, P0 ;  /* 0x000000ffff1f7224 */ /* 0x000fe200000e06ff */
[----:B------:R-:W-:Y:S02]  /*3d6b0*/  IADD3 RZ, P0, PT, R27, R4, RZ ;  /* 0x000000041bff7210 */ /* 0x000fe40007f1e0ff */
[----:B------:R-:W-:-:S05]  /*3d6c0*/  MOV R30, R5 ;  /* 0x00000005001e7202 */ /* 0x000fca0000000f00 */
        /* <DEDUP_REMOVED lines=9> */
[----:B------:R-:W-:Y:S02]  /*3d760*/  IMAD R35, R33, R32, R35 ;  /* 0x0000002021237224 */ /* 0x000fe400078e0223 */
[----:B------:R-:W-:-:S04]  /*3d770*/  IMAD.WIDE.U32 R32, R4, 0x5, RZ ;  /* 0x0000000504207825 */ /* 0x000fc800078e00ff */
[----:B------:R-:W-:-:S04]  /*3d780*/  IMAD.IADD R5, R5, 0x1, R35 ;  /* 0x0000000105057824 */ /* 0x000fc800078e0223 */
[----:B------:R-:W-:-:S04]  /*3d790*/  IMAD.WIDE.U32 R26, R5, 0x5, RZ ;  /* 0x00000005051a7825 */ /* 0x000fc800078e00ff */
[----:B------:R-:W-:-:S04]  /*3d7a0*/  IMAD.WIDE.U32 R26, P1, R4, 0x2, R26 ;  /* 0x00000002041a7825 */ /* 0x000fc8000782001a */
[----:B------:R-:W-:Y:S01]  /*3d7b0*/  IMAD.X R35, RZ, RZ, RZ, P1 ;  /* 0x000000ffff237224 */ /* 0x000fe200008e06ff */
[----:B------:R-:W-:Y:S02]  /*3d7c0*/  IADD3 RZ, P1, PT, R33, R26, RZ ;  /* 0x0000001a21ff7210 */ /* 0x000fe40007f3e0ff */
[----:B------:R-:W-:-:S05]  /*3d7d0*/  MOV R34, R27 ;  /* 0x0000001b00227202 */ /* 0x000fca0000000f00 */
        /* <DEDUP_REMOVED lines=13> */
.L_x_1039:
[----:B------:R-:W-:Y:S05]  /*3d8b0*/  BSYNC.RECONVERGENT B2 ;  /* 0x0000000000027941 */ /* 0x000fea0003800200 */
.L_x_1038:
[----:B------:R-:W-:Y:S01]  /*3d8c0*/  ISETP.GT.U32.AND.EX P0, PT, R0, RZ, PT, P0 ;  /* 0x000000ff0000720c */ /* 0x000fe20003f04100 */
[----:B------:R-:W-:Y:S01]  /*3d8d0*/  IMAD.MOV.U32 R28, RZ, RZ, R2 ;  /* 0x000000ffff1c7224 */ /* 0x000fe200078e0002 */
[--C-:B------:R-:W-:Y:S02]  /*3d8e0*/  SHF.R.U64 R25, R25, 0x1, R0.reuse ;  /* 0x0000000119197819 */ /* 0x100fe40000001200 */
[----:B------:R-:W-:Y:S02]  /*3d8f0*/  SHF.R.U32.HI R0, RZ, 0x1, R0 ;  /* 0x00000001ff007819 */ /* 0x000fe40000011600 */
[----:B------:R-:W-:-:S07]  /*3d900*/  IADD3 R33, PT, PT, R3, -R31, R30 ;  /* 0x8000001f03217210 */ /* 0x000fce0007ffe01e */
[----:B------:R-:W-:Y:S05]  /*3d910*/  @P0 BRA `(.L_x_1040) ;  /* 0xfffffffc00340947 */ /* 0x000fea000383ffff */
.L_x_1037:
[----:B------:R-:W-:Y:S05]  /*3d920*/  BSYNC.RECONVERGENT B1 ;  /* 0x0000000000017941 */ /* 0x000fea0003800200 */
.L_x_1036:
        /* <DEDUP_REMOVED lines=19> */
[----:B------:R-:W-:Y:S06]  /*3da60*/  @!P6 BRA `(.L_x_1041) ;  /* 0x00000010005ce947 */ /* 0x000fec0003800000 */
[----:B------:R-:W-:Y:S02]  /*3da70*/  HFMA2 R4, -RZ, RZ, 0, 0 ;  /* 0x00000000ff047431 */ /* 0x000fe400000001ff */
[----:B------:R-:W-:-:S07]  /*3da80*/  IMAD.MOV.U32 R3, RZ, RZ, RZ ;  /* 0x000000ffff037224 */ /* 0x000fce00078e00ff */
.L_x_1058:
        /* <DEDUP_REMOVED lines=34> */
.L_x_1043:
[----:B------:R-:W-:Y:S05]  /*3dcb0*/  BSYNC.RECONVERGENT B1 ;  /* 0x0000000000017941 */ /* 0x000fea0003800200 */
.L_x_1042:
        /* <DEDUP_REMOVED lines=30> */
.L_x_1045:
[----:B------:R-:W-:Y:S05]  /*3dea0*/  BSYNC.RECONVERGENT B1 ;  /* 0x0000000000017941 */ /* 0x000fea0003800200 */
.L_x_1044:
        /* <DEDUP_REMOVED lines=20> */
[----:B------:R-:W-:Y:S02]  /*3dff0*/  DFMA R46, R26, R46, R26 ;  /* 0x0000002e1a2e722b */ /* 0x000fe4000000001a */
[----:B------:R-:W-:-:S08]  /*3e000*/  DMUL R26, R48, R48 ;  /* 0x00000030301a7228 */ /* 0x000fd00000000000 */
[----:B------:R-:W-:Y:S02]  /*3e010*/  DFMA R26, R44, R44, R26 ;  /* 0x0000002c2c1a722b */ /* 0x000fe4000000001a */
[----:B0-----:R-:W-:Y:S01]  /*3e020*/  DMUL R32, R46, R30 ;  /* 0x0000001e2e207228 */ /* 0x001fe20000000000 */
[----:B------:R-:W-:-:S05]  /*3e030*/  FSETP.GEU.AND P3, PT, |R31|, 6.5827683646048100446e-37, PT ;  /* 0x036000001f00780b */ /* 0x000fca0003f6e200 */
[----:B------:R-:W-:Y:S02]  /*3e040*/  DSETP.GTU.AND P1, PT, R26, 1, PT ;  /* 0x3ff000001a00742a */ /* 0x000fe40003f2c000 */
[----:B------:R-:W-:-:S04]  /*3e050*/  DFMA R34, R32, -R34, R30 ;  /* 0x800000222022722b */ /* 0x000fc8000000001e */
[----:B------:R-:W-:-:S04]  /*3e060*/  SEL R5, RZ, 0x1, P1 ;  /* 0x00000001ff057807 */ /* 0x000fc80000800000 */
        /* <DEDUP_REMOVED lines=8> */
.L_x_1047:
[----:B------:R-:W-:Y:S05]  /*3e0f0*/  BSYNC.RECONVERGENT B1 ;  /* 0x0000000000017941 */ /* 0x000fea0003800200 */
.L_x_1046:
        /* <DEDUP_REMOVED lines=30> */
.L_x_1049:
[----:B------:R-:W-:Y:S05]  /*3e2e0*/  BSYNC.RECONVERGENT B1 ;  /* 0x0000000000017941 */ /* 0x000fea0003800200 */
.L_x_1048:
        /* <DEDUP_REMOVED lines=37> */
.L_x_1051:
[----:B------:R-:W-:Y:S05]  /*3e540*/  BSYNC.RECONVERGENT B1 ;  /* 0x0000000000017941 */ /* 0x000fea0003800200 */
.L_x_1050:
        /* <DEDUP_REMOVED lines=30> */
.L_x_1053:
[----:B------:R-:W-:Y:S05]  /*3e730*/  BSYNC.RECONVERGENT B1 ;  /* 0x0000000000017941 */ /* 0x000fea0003800200 */
.L_x_1052:
        /* <DEDUP_REMOVED lines=36> */
.L_x_1055:
[----:B------:R-:W-:Y:S05]  /*3e980*/  BSYNC.RECONVERGENT B1 ;  /* 0x0000000000017941 */ /* 0x000fea0003800200 */
.L_x_1054:
        /* <DEDUP_REMOVED lines=30> */
.L_x_1057:
[----:B------:R-:W-:Y:S05]  /*3eb70*/  BSYNC.RECONVERGENT B1 ;  /* 0x0000000000017941 */ /* 0x000fea0003800200 */
.L_x_1056:
[----:B------:R-:W-:-:S08]  /*3eb80*/  DMUL R48, R48, R48 ;  /* 0x0000003030307228 */ /* 0x000fd00000000000 */
[----:B------:R-:W-:-:S08]  /*3eb90*/  DFMA R48, R46, R46, R48 ;  /* 0x0000002e2e30722b */ /* 0x000fd00000000030 */
[----:B------:R-:W-:-:S06]  /*3eba0*/  DSETP.GTU.AND P1, PT, R48, 1, PT ;  /* 0x3ff000003000742a */ /* 0x000fcc0003f2c000 */
[----:B------:R-:W-:-:S04]  /*3ebb0*/  SEL R2, RZ, 0x1, P1 ;  /* 0x00000001ff027807 */ /* 0x000fc80000800000 */
[----:B------:R-:W-:Y:S01]  /*3ebc0*/  IADD3 R4, PT, PT, R2, R5, R4 ;  /* 0x0000000502047210 */ /* 0x000fe20007ffe004 */
[----:B------:R-:W-:Y:S06]  /*3ebd0*/  @P0 BRA `(.L_x_1058) ;  /* 0xffffffec00ac0947 */ /* 0x000fec000383ffff */
.L_x_1041:
        /* <DEDUP_REMOVED lines=34> */
.L_x_1061:
[----:B------:R-:W-:Y:S05]  /*3ee00*/  BSYNC.RECONVERGENT B1 ;  /* 0x0000000000017941 */ /* 0x000fea0003800200 */
.L_x_1060:
        /* <DEDUP_REMOVED lines=30> */
.L_x_1063:
[----:B------:R-:W-:Y:S05]  /*3eff0*/  BSYNC.RECONVERGENT B1 ;  /* 0x0000000000017941 */ /* 0x000fea0003800200 */
.L_x_1062:
        /* <DEDUP_REMOVED lines=39> */
.L_x_1065:
[----:B------:R-:W-:Y:S05]  /*3f270*/  BSYNC.RECONVERGENT B1 ;  /* 0x0000000000017941 */ /* 0x000fea0003800200 */
.L_x_1064:
        /* <DEDUP_REMOVED lines=30> */
.L_x_1067:
[----:B------:R-:W-:Y:S05]  /*3f460*/  BSYNC.RECONVERGENT B1 ;  /* 0x0000000000017941 */ /* 0x000fea0003800200 */
.L_x_1066:
        /* <DEDUP_REMOVED lines=38> */
.L_x_1069:
[----:B------:R-:W-:Y:S05]  /*3f6d0*/  BSYNC.RECONVERGENT B1 ;  /* 0x0000000000017941 */ /* 0x000fea0003800200 */
.L_x_1068:
        /* <DEDUP_REMOVED lines=29> */
.L_x_1071:
[----:B------:R-:W-:Y:S05]  /*3f8b0*/  BSYNC.RECONVERGENT B1 ;  /* 0x0000000000017941 */ /* 0x000fea0003800200 */
.L_x_1070:
[----:B------:R-:W-:-:S08]  /*3f8c0*/  DMUL R48, R48, R48 ;  /* 0x0000003030307228 */ /* 0x000fd00000000000 */
[----:B------:R-:W-:-:S08]  /*3f8d0*/  DFMA R48, R2, R2, R48 ;  /* 0x000000020230722b */ /* 0x000fd00000000030 */
[----:B------:R-:W-:-:S06]  /*3f8e0*/  DSETP.GTU.AND P0, PT, R48, 1, PT ;  /* 0x3ff000003000742a */ /* 0x000fcc0003f0c000 */
[----:B------:R-:W-:-:S05]  /*3f8f0*/  SEL R3, RZ, 0x1, P0 ;  /* 0x00000001ff037807 */ /* 0x000fca0000000000 */
[----:B------:R-:W-:-:S07]  /*3f900*/  IMAD.IADD R4, R3, 0x1, R4 ;  /* 0x0000000103047824 */ /* 0x000fce00078e0204 */
.L_x_1059:
[----:B------:R-:W0:Y:S01]  /*3f910*/  LDC R0, c[0x0][0x3e8] ;  /* 0x0000fa00ff007b82 */ /* 0x000e220000000800 */
[----:B------:R-:W-:Y:S01]  /*3f920*/  BSSY.RECONVERGENT B1, `(.L_x_1072) ;  /* 0x000003f000017945 */ /* 0x000fe20003800200 */
[----:B------:R-:W-:Y:S01]  /*3f930*/  MOV R37, 0x1 ;  /* 0x0000000100257802 */ /* 0x000fe20000000f00 */
[----:B------:R-:W-:Y:S02]  /*3f940*/  IMAD.MOV.U32 R39, RZ, RZ, RZ ;  /* 0x000000ffff277224 */ /* 0x000fe400078e00ff */
[----:B0-----:R-:W-:-:S05]  /*3f950*/  IMAD R0, R0, 0x400, R41 ;  /* 0x0000040000007824 */ /* 0x001fca00078e0229 */
[----:B------:R-:W-:-:S13]  /*3f960*/  ISETP.NE.AND P0, PT, R0, RZ, PT ;  /* 0x000000ff0000720c */ /* 0x000fda0003f05270 */
[----:B------:R-:W-:Y:S05]  /*3f970*/  @!P0 BRA `(.L_x_1073) ;  /* 0x0000000000e48947 */ /* 0x000fea0003800000 */
[----:B------:R-:W-:Y:S01]  /*3f980*/  HFMA2 R37, -RZ, RZ, 0, 5.9604644775390625e-08 ;  /* 0x00000001ff257431 */ /* 0x000fe200000001ff */
[--C-:B------:R-:W-:Y:S01]  /*3f990*/  SHF.R.S32.HI R5, RZ, 0x1f, R0.reuse ;  /* 0x0000001fff057819 */ /* 0x100fe20000011400 */
[----:B------:R-:W-:Y:S01]  /*3f9a0*/  IMAD.MOV.U32 R28, RZ, RZ, R0 ;  /* 0x000000ffff1c7224 */ /* 0x000fe200078e0000 */
[----:B------:R-:W-:Y:S01]  /*3f9b0*/  MOV R34, 0xbc8f ;  /* 0x0000bc8f00227802 */ /* 0x000fe20000000f00 */
[----:B------:R-:W-:Y:S02]  /*3f9c0*/  IMAD.MOV.U32 R35, RZ, RZ, RZ ;  /* 0x000000ffff237224 */ /* 0x000fe400078e00ff */
[----:B------:R-:W-:-:S07]  /*3f9d0*/  IMAD.MOV.U32 R39, RZ, RZ, RZ ;  /* 0x000000ffff277224 */ /* 0x000fce00078e00ff */
.L_x_1076:
[-C--:B------:R-:W-:Y:S01]  /*3f9e0*/  IMAD R25, R35, R34.reuse, RZ ;  /* 0x0000002223197224 */ /* 0x080fe200078e02ff */
[----:B------:R-:W-:Y:S01]  /*3f9f0*/  BSSY.RECONVERGENT B2, `(.L_x_1074) ;  /* 0x000002b000027945 */ /* 0x000fe20003800200 */
[----:B------:R-:W-:-:S04]  /*3fa00*/  IMAD.WIDE.U32 R2, R34, R34, RZ ;  /* 0x0000002222027225 */ /* 0x000fc800078e00ff */
[----:B------:R-:W-:Y:S02]  /*3fa10*/  IMAD R25, R34, R35, R25 ;  /* 0x0000002322197224 */ /* 0x000fe400078e0219 */
[----:B------:R-:W-:-:S03]  /*3fa20*/  IMAD.WIDE.U32 R30, R2, 0x3, RZ ;  /* 0x00000003021e7825 */ /* 0x000fc600078e00ff */
[----:B------:R-:W-:Y:S02]  /*3fa30*/  IADD3 R3, PT, PT, R3, R25, RZ ;  /* 0x0000001903037210 */ /* 0x000fe40007ffe0ff */
[----:B------:R-:W-:-:S03]  /*3fa40*/  LOP3.LUT R25, R28, 0x1, RZ, 0xc0, !PT ;  /* 0x000000011c197812 */ /* 0x000fc600078ec0ff */
[----:B------:R-:W-:Y:S01]  /*3fa50*/  IMAD.WIDE.U32 R26, R3, 0x3, RZ ;  /* 0x00000003031a7825 */ /* 0x000fe200078e00ff */
[----:B------:R-:W-:-:S04]  /*3fa60*/  ISETP.NE.U32.AND P1, PT, R25, 0x1, PT ;  /* 0x000000011900780c */ /* 0x000fc80003f25070 */
[----:B------:R-:W-:Y:S01]  /*3fa70*/  ISETP.NE.U32.AND.EX P1, PT, RZ, RZ, PT, P1 ;  /* 0x000000ffff00720c */ /* 0x000fe20003f25110 */
        /* <DEDUP_REMOVED lines=18> */
[----:B------:R-:W-:Y:S01]  /*3fba0*/  IMAD.MOV.U32 R34, RZ, RZ, R31 ;  /* 0x000000ffff227224 */ /* 0x000fe200078e001f */
[----:B------:R-:W-:Y:S02]  /*3fbb0*/  IADD3.X R35, PT, PT, RZ, RZ, RZ, P1, !PT ;  /* 0x000000ffff237210 */ /* 0x000fe40000ffe4ff */
[----:B------:R-:W-:-:S05]  /*3fbc0*/  IADD3 RZ, P1, PT, R33, R30, RZ ;  /* 0x0000001e21ff7210 */ /* 0x000fca0007f3e0ff */
        /* <DEDUP_REMOVED lines=13> */
.L_x_1075:
[----:B------:R-:W-:Y:S05]  /*3fca0*/  BSYNC.RECONVERGENT B2 ;  /* 0x0000000000027941 */ /* 0x000fea0003800200 */
.L_x_1074:
[----:B------:R-:W-:Y:S01]  /*3fcb0*/  ISETP.GT.U32.AND.EX P0, PT, R5, RZ, PT, P0 ;  /* 0x000000ff0500720c */ /* 0x000fe20003f04100 */
[----:B------:R-:W-:Y:S01]  /*3fcc0*/  IMAD.MOV.U32 R34, RZ, RZ, R2 ;  /* 0x000000ffff227224 */ /* 0x000fe200078e0002 */
[--C-:B------:R-:W-:Y:S02]  /*3fcd0*/  SHF.R.U64 R28, R28, 0x1, R5.reuse ;  /* 0x000000011c1c7819 */ /* 0x100fe40000001205 */
[----:B------:R-:W-:Y:S02]  /*3fce0*/  SHF.R.U32.HI R5, RZ, 0x1, R5 ;  /* 0x00000001ff057819 */ /* 0x000fe40000011605 */
[----:B------:R-:W-:-:S07]  /*3fcf0*/  IADD3 R35, PT, PT, R3, -R25, R36 ;  /* 0x8000001903237210 */ /* 0x000fce0007ffe024 */
[----:B------:R-:W-:Y:S05]  /*3fd00*/  @P0 BRA `(.L_x_1076) ;  /* 0xfffffffc00340947 */ /* 0x000fea000383ffff */
.L_x_1073:
[----:B------:R-:W-:Y:S05]  /*3fd10*/  BSYNC.RECONVERGENT B1 ;  /* 0x0000000000017941 */ /* 0x000fea0003800200 */
.L_x_1072:
[----:B------:R-:W-:Y:S02]  /*3fd20*/  IMAD R5, R39, UR7, RZ ;  /* 0x0000000727057c24 */ /* 0x000fe4000f8e02ff */
[----:B------:R-:W-:-:S05]  /*3fd30*/  IMAD.WIDE.U32 R2, R37, UR7, RZ ;  /* 0x0000000725027c25 */ /* 0x000fca000f8e00ff */
[----:B------:R-:W-:-:S05]  /*3fd40*/  IADD3 R5, PT, PT, R3, R5, RZ ;  /* 0x0000000503057210 */ /* 0x000fca0007ffe0ff */
        /* <DEDUP_REMOVED lines=16> */
[----:B------:R-:W-:Y:S06]  /*3fe50*/  @!P6 BRA `(.L_x_1077) ;  /* 0x00000010005ce947 */ /* 0x000fec0003800000 */
[----:B------:R-:W-:Y:S02]  /*3fe60*/  HFMA2 R3, -RZ, RZ, 0, 0 ;  /* 0x00000000ff037431 */ /* 0x000fe400000001ff */
[----:B------:R-:W-:-:S07]  /*3fe70*/  IMAD.MOV.U32 R5, RZ, RZ, RZ ;  /* 0x000000ffff057224 */ /* 0x000fce00078e00ff */
.L_x_1094:
[----:B------:R-:W-:Y:S01]  /*3fe80*/  IMAD.HI.U32 R25, R2, -0x4370ec6f, RZ ;  /* 0xbc8f139102197827 */ /* 0x000fe200078e00ff */
[----:B------:R-:W0:Y:S01]  /*3fe90*/  MUFU.RCP64H R31, 2.14748262400000000000e+09 ;  /* 0x41dfffff001f7908 */ /* 0x000e220000001800 */
[----:B------:R-:W-:Y:S01]  /*3fea0*/  MOV R26, 0xff800000 ;  /* 0xff800000001a7802 */ /* 0x000fe20000000f00 */
[----:B------:R-:W-:Y:S01]  /*3feb0*/  BSSY.RECONVERGENT B1, `(.L_x_1078) ;  /* 0x000001f000017945 */ /* 0x000fe20003800200 */
[----:B------:R-:W-:Y:S01]  /*3fec0*/  IMAD.MOV.U32 R27, RZ, RZ, 0x41dfffff ;  /* 0x41dfffffff1b7424 */ /* 0x000fe200078e00ff */
[----:B------:R-:W-:Y:S02]  /*3fed0*/  SHF.R.U32.HI R25, RZ, 0xf, R25 ;  /* 0x0000000fff197819 */ /* 0x000fe40000011619 */
[----:B------:R-:W-:Y:S02]  /*3fee0*/  MOV R30, 0x1 ;  /* 0x00000001001e7802 */ /* 0x000fe40000000f00 */
[----:B------:R-:W-:Y:S01]  /*3fef0*/  IADD3 R3, PT, PT, R3, 0x4, RZ ;  /* 0x0000000403037810 */ /* 0x000fe20007ffe0ff */
        /* <DEDUP_REMOVED lines=26> */
.L_x_1079:
[----:B------:R-:W-:Y:S05]  /*400a0*/  BSYNC.RECONVERGENT B1 ;  /* 0x0000000000017941 */ /* 0x000fea0003800200 */
.L_x_1078:
        /* <DEDUP_REMOVED lines=30> */
.L_x_1081:
[----:B------:R-:W-:Y:S05]  /*40290*/  BSYNC.RECONVERGENT B1 ;  /* 0x0000000000017941 */ /* 0x000fea0003800200 */
.L_x_1080:
        /* <DEDUP_REMOVED lines=36> */
.L_x_1083:
[----:B------:R-:W-:Y:S05]  /*404e0*/  BSYNC.RECONVERGENT B1 ;  /* 0x0000000000017941 */ /* 0x000fea0003800200 */
.L_x_1082:
        /* <DEDUP_REMOVED lines=30> */
.L_x_1085:
[----:B------:R-:W-:Y:S05]  /*406d0*/  BSYNC.RECONVERGENT B1 ;  /* 0x0000000000017941 */ /* 0x000fea0003800200 */
.L_x_1084:
        /* <DEDUP_REMOVED lines=37> */
.L_x_1087:
[----:B------:R-:W-:Y:S05]  /*40930*/  BSYNC.RECONVERGENT B1 ;  /* 0x0000000000017941 */ /* 0x000fea0003800200 */
.L_x_1086:
        /* <DEDUP_REMOVED lines=30> */
.L_x_1089:
[----:B------:R-:W-:Y:S05]  /*40b20*/  BSYNC.RECONVERGENT B1 ;  /* 0x0000000000017941 */ /* 0x000fea0003800200 */
.L_x_1088:
        /* <DEDUP_REMOVED lines=36> */
.L_x_1091:
[----:B------:R-:W-:Y:S05]  /*40d70*/  BSYNC.RECONVERGENT B1 ;  /* 0x0000000000017941 */ /* 0x000fea0003800200 */
.L_x_1090:
        /* <DEDUP_REMOVED lines=30> */
.L_x_1093:
[----:B------:R-:W-:Y:S05]  /*40f60*/  BSYNC.RECONVERGENT B1 ;  /* 0x0000000000017941 */ /* 0x000fea0003800200 */
.L_x_1092:
[----:B------:R-:W-:-:S08]  /*40f70*/  DMUL R48, R48, R48 ;  /* 0x0000003030307228 */ /* 0x000fd00000000000 */
[----:B------:R-:W-:-:S08]  /*40f80*/  DFMA R48, R46, R46, R48 ;  /* 0x0000002e2e30722b */ /* 0x000fd00000000030 */
[----:B------:R-:W-:-:S06]  /*40f90*/  DSETP.GTU.AND P1, PT, R48, 1, PT ;  /* 0x3ff000003000742a */ /* 0x000fcc0003f2c000 */
[----:B------:R-:W-:-:S04]  /*40fa0*/  SEL R25, RZ, 0x1, P1 ;  /* 0x00000001ff197807 */ /* 0x000fc80000800000 */
[----:B------:R-:W-:Y:S01]  /*40fb0*/  IADD3 R5, PT, PT, R25, R40, R5 ;  /* 0x0000002819057210 */ /* 0x000fe20007ffe005 */
[----:B------:R-:W-:Y:S06]  /*40fc0*/  @P0 BRA `(.L_x_1094) ;  /* 0xffffffec00ac0947 */ /* 0x000fec000383ffff */
.L_x_1077:
        /* <DEDUP_REMOVED lines=10> */
[----:B------:R-:W-:-:S03]  /*41070*/  IMAD.MOV.U32 R2, RZ, RZ, 0x1 ;  /* 0x00000001ff027424 */ /* 0x000fc600078e00ff */
[----:B------:R-:W-:-:S03]  /*41080*/  ISETP.GE.U32.AND P0, PT, R25, R28, PT ;  /* 0x0000001c1900720c */ /* 0x000fc60003f06070 */
[----:B0-----:R-:W-:-:S08]  /*41090*/  DFMA R30, R2, -R26, 1 ;  /* 0x3ff00000021e742b */ /* 0x001fd0000000081a */
[----:B------:R-:W-:Y:S01]  /*410a0*/  DFMA R32, R30, R30, R30 ;  /* 0x0000001e1e20722b */ /* 0x000fe2000000001e */
[C---:B------:R-:W-:Y:S02]  /*410b0*/  LOP3.LUT R30, R28.reuse, 0x7fffffff, RZ, 0x3c, !PT ;  /* 0x7fffffff1c1e7812 */ /* 0x040fe400078e3cff */
[----:B------:R-:W-:Y:S02]  /*410c0*/  @P0 IADD3 R30, PT, PT, -R28, RZ, RZ ;  /* 0x000000ff1c1e0210 */ /* 0x000fe40007ffe1ff */
[----:B------:R-:W-:-:S03]  /*410d0*/  ISETP.NE.AND P0, PT, R17, 0x1, PT ;  /* 0x000000011100780c */ /* 0x000fc60003f05270 */
        /* <DEDUP_REMOVED lines=17> */
.L_x_1097:
[----:B------:R-:W-:Y:S05]  /*411f0*/  BSYNC.RECONVERGENT B1 ;  /* 0x0000000000017941 */ /* 0x000fea0003800200 */
.L_x_1096:
        /* <DEDUP_REMOVED lines=30> */
.L_x_1099:
[----:B------:R-:W-:Y:S05]  /*413e0*/  BSYNC.RECONVERGENT B1 ;  /* 0x0000000000017941 */ /* 0x000fea0003800200 */
.L_x_1098:
        /* <DEDUP_REMOVED lines=14> */
[----:B------:R-:W-:Y:S01]  /*414d0*/  IMAD R25, R2, 0xbc8f, RZ ;  /* 0x0000bc8f02197824 */ /* 0x000fe200078e02ff */
[----:B------:R-:W-:-:S04]  /*414e0*/  MOV R2, 0x1 ;  /* 0x0000000100027802 */ /* 0x000fc80000000f00 */
[----:B------:R-:W-:Y:S02]  /*414f0*/  ISETP.GE.U32.AND P0, PT, R25, R28, PT ;  /* 0x0000001c1900720c */ /* 0x000fe40003f06070 */
[----:B0-----:R-:W-:-:S08]  /*41500*/  DFMA R30, R2, -R26, 1 ;  /* 0x3ff00000021e742b */ /* 0x001fd0000000081a */
[----:B------:R-:W-:Y:S01]  /*41510*/  DFMA R32, R30, R30, R30 ;  /* 0x0000001e1e20722b */ /* 0x000fe2000000001e */
[----:B------:R-:W-:Y:S02]  /*41520*/  LOP3.LUT R30, R28, 0x7fffffff, RZ, 0x3c, !PT ;  /* 0x7fffffff1c1e7812 */ /* 0x000fe400078e3cff */
[----:B------:R-:W-:Y:S01]  /*41530*/  @P0 IMAD.MOV R30, RZ, RZ, -R28 ;  /* 0x000000ffff1e0224 */ /* 0x000fe200078e0a1c */
[----:B------:R-:W-:-:S04]  /*41540*/  ISETP.NE.AND P0, PT, R17, 0x2, PT ;  /* 0x000000021100780c */ /* 0x000fc80003f05270 */
        /* <DEDUP_REMOVED lines=17> */
.L_x_1101:
[----:B------:R-:W-:Y:S05]  /*41660*/  BSYNC.RECONVERGENT B1 ;  /* 0x0000000000017941 */ /* 0x000fea0003800200 */
.L_x_1100:
        /* <DEDUP_REMOVED lines=30> */
.L_x_1103:
[----:B------:R-:W-:Y:S05]  /*41850*/  BSYNC.RECONVERGENT B1 ;  /* 0x0000000000017941 */ /* 0x000fea0003800200 */
.L_x_1102:
        /* <DEDUP_REMOVED lines=20> */
[----:B------:R-:W-:-:S05]  /*419a0*/  @P0 IADD3 R30, PT, PT, -R28, RZ, RZ ;  /* 0x000000ff1c1e0210 */ /* 0x000fca0007ffe1ff */
        /* <DEDUP_REMOVED lines=17> */
.L_x_1105:
[----:B------:R-:W-:Y:S05]  /*41ac0*/  BSYNC.RECONVERGENT B1 ;  /* 0x0000000000017941 */ /* 0x000fea0003800200 */
.L_x_1104:
        /* <DEDUP_REMOVED lines=14> */
[----:B------:R-:W-:Y:S01]  /*41bb0*/  @P0 IADD3 R33, PT, PT, -R25, RZ, RZ ;  /* 0x000000ff19210210 */ /* 0x000fe20007ffe1ff */
        /* <DEDUP_REMOVED lines=14> */
.L_x_1107:
[----:B------:R-:W-:Y:S05]  /*41ca0*/  BSYNC.RECONVERGENT B1 ;  /* 0x0000000000017941 */ /* 0x000fea0003800200 */
.L_x_1106:
[----:B------:R-:W-:-:S08]  /*41cb0*/  DMUL R48, R48, R48 ;  /* 0x0000003030307228 */ /* 0x000fd00000000000 */
[----:B------:R-:W-:-:S08]  /*41cc0*/  DFMA R48, R44, R44, R48 ;  /* 0x0000002c2c30722b */ /* 0x000fd00000000030 */
[----:B------:R-:W-:-:S06]  /*41cd0*/  DSETP.GTU.AND P0, PT, R48, 1, PT ;  /* 0x3ff000003000742a */ /* 0x000fcc0003f0c000 */
[----:B------:R-:W-:-:S05]  /*41ce0*/  SEL R2, RZ, 0x1, P0 ;  /* 0x00000001ff027807 */ /* 0x000fca0000000000 */
[----:B------:R-:W-:-:S07]  /*41cf0*/  IMAD.IADD R5, R2, 0x1, R5 ;  /* 0x0000000102057824 */ /* 0x000fce00078e0205 */
.L_x_1095:
[----:B------:R-:W0:Y:S01]  /*41d00*/  LDC R25, c[0x0][0x3e8] ;  /* 0x0000fa00ff197b82 */ /* 0x000e220000000800 */
[----:B------:R-:W-:Y:S01]  /*41d10*/  BSSY.RECONVERGENT B1, `(.L_x_1108) ;  /* 0x000003e000017945 */ /* 0x000fe20003800200 */
[----:B------:R-:W-:Y:S01]  /*41d20*/  IMAD.MOV.U32 R36, RZ, RZ, 0x1 ;  /* 0x00000001ff247424 */ /* 0x000fe200078e00ff */
[----:B------:R-:W-:Y:S02]  /*41d30*/  MOV R39, RZ ;  /* 0x000000ff00277202 */ /* 0x000fe40000000f00 */
[----:B0-----:R-:W-:-:S04]  /*41d40*/  LEA R25, R25, R0, 0x9 ;  /* 0x0000000019197211 */ /* 0x001fc800078e48ff */
[----:B------:R-:W-:-:S13]  /*41d50*/  ISETP.NE.AND P0, PT, R25, RZ, PT ;  /* 0x000000ff1900720c */ /* 0x000fda0003f05270 */
[----:B------:R-:W-:Y:S05]  /*41d60*/  @!P0 BRA `(.L_x_1109) ;  /* 0x0000000000e08947 */ /* 0x000fea0003800000 */
[----:B------:R-:W-:Y:S01]  /*41d70*/  HFMA2 R39, -RZ, RZ, 0, 0 ;  /* 0x00000000ff277431 */ /* 0x000fe200000001ff */
[----:B------:R-:W-:Y:S01]  /*41d80*/  SHF.R.S32.HI R0, RZ, 0x1f, R25 ;  /* 0x0000001fff007819 */ /* 0x000fe20000011419 */
[----:B------:R-:W-:Y:S01]  /*41d90*/  IMAD.MOV.U32 R34, RZ, RZ, 0xbc8f ;  /* 0x0000bc8fff227424 */ /* 0x000fe200078e00ff */
[----:B------:R-:W-:Y:S01]  /*41da0*/  MOV R35, RZ ;  /* 0x000000ff00237202 */ /* 0x000fe20000000f00 */
[----:B------:R-:W-:-:S07]  /*41db0*/  IMAD.MOV.U32 R36, RZ, RZ, 0x1 ;  /* 0x00000001ff247424 */ /* 0x000fce00078e00ff */
.L_x_1112:
[-C--:B------:R-:W-:Y:S01]  /*41dc0*/  IMAD R26, R35, R34.reuse, RZ ;  /* 0x00000022231a7224 */ /* 0x080fe200078e02ff */
[----:B------:R-:W-:Y:S01]  /*41dd0*/  LOP3.LUT R28, R25, 0x1, RZ, 0xc0, !PT ;  /* 0x00000001191c7812 */ /* 0x000fe200078ec0ff */
[----:B------:R-:W-:Y:S01]  /*41de0*/  IMAD.WIDE.U32 R2, R34, R34, RZ ;  /* 0x0000002222027225 */ /* 0x000fe200078e00ff */
        /* <DEDUP_REMOVED lines=21> */
[----:B------:R-:W-:-:S03]  /*41f40*/  IMAD.WIDE.U32 R32, R26, 0x5, RZ ;  /* 0x000000051a207825 */ /* 0x000fc600078e00ff */
[----:B------:R-:W-:-:S05]  /*41f50*/  IADD3 R27, PT, PT, R27, R39, RZ ;  /* 0x000000271b1b7210 */ /* 0x000fca0007ffe0ff */
        /* <DEDUP_REMOVED lines=18> */
.L_x_1111:
[----:B------:R-:W-:Y:S05]  /*42080*/  BSYNC.RECONVERGENT B2 ;  /* 0x0000000000027941 */ /* 0x000fea0003800200 */
.L_x_1110:
[----:B------:R-:W-:Y:S02]  /*42090*/  ISETP.GT.U32.AND.EX P0, PT, R0, RZ, PT, P0 ;  /* 0x000000ff0000720c */ /* 0x000fe40003f04100 */
[--C-:B------:R-:W-:Y:S02]  /*420a0*/  SHF.R.U64 R25, R25, 0x1, R0.reuse ;  /* 0x0000000119197819 */ /* 0x100fe40000001200 */
[----:B------:R-:W-:Y:S02]  /*420b0*/  SHF.R.U32.HI R0, RZ, 0x1, R0 ;  /* 0x00000001ff007819 */ /* 0x000fe40000011600 */
[----:B------:R-:W-:Y:S02]  /*420c0*/  IADD3 R35, PT, PT, R3, -R37, R28 ;  /* 0x8000002503237210 */ /* 0x000fe40007ffe01c */
[----:B------:R-:W-:-:S05]  /*420d0*/  MOV R34, R2 ;  /* 0x0000000200227202 */ /* 0x000fca0000000f00 */
[----:B------:R-:W-:Y:S05]  /*420e0*/  @P0 BRA `(.L_x_1112) ;  /* 0xfffffffc00340947 */ /* 0x000fea000383ffff */
.L_x_1109:
[----:B------:R-:W-:Y:S05]  /*420f0*/  BSYNC.RECONVERGENT B1 ;  /* 0x0000000000017941 */ /* 0x000fea0003800200 */
.L_x_1108:
        /* <DEDUP_REMOVED lines=10> */
[----:B------:R-:W-:-:S04]  /*421a0*/  IADD3 R25, P0, PT, R26, -R2, RZ ;  /* 0x800000021a197210 */ /* 0x000fc80007f1e0ff */
[----:B------:R-:W-:-:S04]  /*421b0*/  IADD3.X R0, PT, PT, R27, ~R3, RZ, P0, !PT ;  /* 0x800000031b007210 */ /* 0x000fc800007fe4ff */
[--C-:B------:R-:W-:Y:S02]  /*421c0*/  SHF.R.U64 R25, R25, 0x1, R0.reuse ;  /* 0x0000000119197819 */ /* 0x100fe40000001200 */
[----:B------:R-:W-:Y:S02]  /*421d0*/  SHF.R.U32.HI R27, RZ, 0x1, R0 ;  /* 0x00000001ff1b7819 */ /* 0x000fe40000011600 */
[----:B------:R-:W-:Y:S01]  /*421e0*/  IADD3 R0, P0, PT, R25, R2, RZ ;  /* 0x0000000219007210 */ /* 0x000fe20007f1e0ff */
[----:B------:R-:W-:-:S04]  /*421f0*/  HFMA2 R2, -RZ, RZ, 0, 0 ;  /* 0x00000000ff027431 */ /* 0x000fc800000001ff */
[----:B------:R-:W-:-:S05]  /*42200*/  IMAD.X R3, R27, 0x1, R3, P0 ;  /* 0x000000011b037824 */ /* 0x000fca00000e0603 */
[----:B------:R-:W-:-:S05]  /*42210*/  SHF.R.U64 R3, R0, 0x1e, R3 ;  /* 0x0000001e00037819 */ /* 0x000fca0000001203 */
[----:B------:R-:W-:Y:S01]  /*42220*/  IMAD R0, R3, -0x7fffffff, R26 ;  /* 0x8000000103007824 */ /* 0x000fe200078e021a */
[----:B------:R-:W-:Y:S06]  /*42230*/  @!P6 BRA `(.L_x_1113) ;  /* 0x000000100058e947 */ /* 0x000fec0003800000 */
[----:B------:R-:W-:-:S07]  /*42240*/  CS2R R2, SRZ ;  /* 0x0000000000027805 */ /* 0x000fce000001ff00 */
.L_x_1130:
        /* <DEDUP_REMOVED lines=34> */
.L_x_1115:
[----:B------:R-:W-:Y:S05]  /*42470*/  BSYNC.RECONVERGENT B1 ;  /* 0x0000000000017941 */ /* 0x000fea0003800200 */
.L_x_1114:
[----:B------:R-:W-:Y:S01]  /*42480*/  IMAD.HI.U32 R25, R0, -0x4370ec6f, RZ ;  /* 0xbc8f139100197827 */ /* 0x000fe200078e00ff */
[----:B------:R-:W0:Y:S03]  /*42490*/  MUFU.RCP64H R27, 2.14748262400000000000e+09 ;  /* 0x41dfffff001b7908 */ /* 0x000e260000001800 */
[----:B------:R-:W-:Y:S01]  /*424a0*/  HFMA2 R26, -RZ, RZ, 0, 5.9604644775390625e-08 ;  /* 0x00000001ff1a7431 */ /* 0x000fe200000001ff */
[----:B------:R-:W-:Y:S01]  /*424b0*/  MOV R34, 0xff800000 ;  /* 0xff80000000227802 */ /* 0x000fe20000000f00 */
[----:B------:R-:W-:Y:S01]  /*424c0*/  IMAD.MOV.U32 R35, RZ, RZ, 0x41dfffff ;  /* 0x41dfffffff237424 */ /* 0x000fe200078e00ff */
[----:B------:R-:W-:Y:S01]  /*424d0*/  SHF.R.U32.HI R25, RZ, 0xf, R25 ;  /* 0x0000000fff197819 */ /* 0x000fe20000011619 */
[----:B------:R-:W-:Y:S04]  /*424e0*/  BSSY.RECONVERGENT B1, `(.L_x_1116) ;  /* 0x0000018000017945 */ /* 0x000fe80003800200 */
        /* <DEDUP_REMOVED lines=23> */
.L_x_1117:
[----:B------:R-:W-:Y:S05]  /*42660*/  BSYNC.RECONVERGENT B1 ;  /* 0x0000000000017941 */ /* 0x000fea0003800200 */
.L_x_1116:
        /* <DEDUP_REMOVED lines=36> */
.L_x_1119:
[----:B------:R-:W-:Y:S05]  /*428b0*/  BSYNC.RECONVERGENT B1 ;  /* 0x0000000000017941 */ /* 0x000fea0003800200 */
.L_x_1118:
        /* <DEDUP_REMOVED lines=30> */
.L_x_1121:
[----:B------:R-:W-:Y:S05]  /*42aa0*/  BSYNC.RECONVERGENT B1 ;  /* 0x0000000000017941 */ /* 0x000fea0003800200 */
.L_x_1120:
        /* <DEDUP_REMOVED lines=37> */
.L_x_1123:
[----:B------:R-:W-:Y:S05]  /*42d00*/  BSYNC.RECONVERGENT B1 ;  /* 0x0000000000017941 */ /* 0x000fea0003800200 */
.L_x_1122:
        /* <DEDUP_REMOVED lines=30> */
.L_x_1125:
[----:B------:R-:W-:Y:S05]  /*42ef0*/  BSYNC.RECONVERGENT B1 ;  /* 0x0000000000017941 */ /* 0x000fea0003800200 */
.L_x_1124:
        /* <DEDUP_REMOVED lines=36> */
.L_x_1127:
[----:B------:R-:W-:Y:S05]  /*43140*/  BSYNC.RECONVERGENT B1 ;  /* 0x0000000000017941 */ /* 0x000fea0003800200 */
.L_x_1126:
        /* <DEDUP_REMOVED lines=30> */
.L_x_1129:
[----:B------:R-:W-:Y:S05]  /*43330*/  BSYNC.RECONVERGENT B1 ;  /* 0x0000000000017941 */ /* 0x000fea0003800200 */
.L_x_1128:
[----:B------:R-:W-:-:S08]  /*43340*/  DMUL R48, R48, R48 ;  /* 0x0000003030307228 */ /* 0x000fd00000000000 */
[----:B------:R-:W-:-:S08]  /*43350*/  DFMA R48, R46, R46, R48 ;  /* 0x0000002e2e30722b */ /* 0x000fd00000000030 */
[----:B------:R-:W-:-:S06]  /*43360*/  DSETP.GTU.AND P1, PT, R48, 1, PT ;  /* 0x3ff000003000742a */ /* 0x000fcc0003f2c000 */
[----:B------:R-:W-:-:S04]  /*43370*/  SEL R25, RZ, 0x1, P1 ;  /* 0x00000001ff197807 */ /* 0x000fc80000800000 */
[----:B------:R-:W-:Y:S01]  /*43380*/  IADD3 R2, PT, PT, R25, R43, R2 ;  /* 0x0000002b19027210 */ /* 0x000fe20007ffe002 */
[----:B------:R-:W-:Y:S06]  /*43390*/  @P0 BRA `(.L_x_1130) ;  /* 0xffffffec00ac0947 */ /* 0x000fec000383ffff */
.L_x_1113:
[----:B------:R-:W-:Y:S05]  /*433a0*/  @!P5 BRA `(.L_x_1131) ;  /* 0x0000000c0048d947 */ /* 0x000fea0003800000 */
        /* <DEDUP_REMOVED lines=33> */
.L_x_1133:
[----:B------:R-:W-:Y:S05]  /*435c0*/  BSYNC.RECONVERGENT B1 ;  /* 0x0000000000017941 */ /* 0x000fea0003800200 */
.L_x_1132:
        /* <DEDUP_REMOVED lines=30> */
.L_x_1135:
[----:B------:R-:W-:Y:S05]  /*437b0*/  BSYNC.RECONVERGENT B1 ;  /* 0x0000000000017941 */ /* 0x000fea0003800200 */
.L_x_1134:
        /* <DEDUP_REMOVED lines=39> */
.L_x_1137:
[----:B------:R-:W-:Y:S05]  /*43a30*/  BSYNC.RECONVERGENT B1 ;  /* 0x0000000000017941 */ /* 0x000fea0003800200 */
.L_x_1136:
        /* <DEDUP_REMOVED lines=30> */
.L_x_1139:
[----:B------:R-:W-:Y:S05]  /*43c20*/  BSYNC.RECONVERGENT B1 ;  /* 0x0000000000017941 */ /* 0x000fea0003800200 */
.L_x_1138:
        /* <DEDUP_REMOVED lines=11> */
[----:B------:R-:W-:Y:S02]  /*43ce0*/  SHF.R.U32.HI R3, RZ, 0xf, R3 ;  /* 0x0000000fff037819 */ /* 0x000fe40000011603 */
        /* <DEDUP_REMOVED lines=26> */
.L_x_1141:
[----:B------:R-:W-:Y:S05]  /*43e90*/  BSYNC.RECONVERGENT B1 ;  /* 0x0000000000017941 */ /* 0x000fea0003800200 */
.L_x_1140:
[----:B------:R-:W0:Y:S01]  /*43ea0*/  MUFU.RCP64H R31, 2.14748262400000000000e+09 ;  /* 0x41dfffff001f7908 */ /* 0x000e220000001800 */
[----:B------:R-:W-:-:S04]  /*43eb0*/  IMAD.HI.U32 R3, R0, -0x4370ec6f, RZ ;  /* 0xbc8f139100037827 */ /* 0x000fc800078e00ff */
[----:B------:R-:W-:Y:S01]  /*43ec0*/  HFMA2 R30, -RZ, RZ, 0, 5.9604644775390625e-08 ;  /* 0x00000001ff1e7431 */ /* 0x000fe200000001ff */
[----:B------:R-:W-:Y:S01]  /*43ed0*/  MOV R26, 0xff800000 ;  /* 0xff800000001a7802 */ /* 0x000fe20000000f00 */
[----:B------:R-:W-:Y:S01]  /*43ee0*/  BSSY.RECONVERGENT B1, `(.L_x_1142) ;  /* 0x0000019000017945 */ /* 0x000fe20003800200 */
[----:B------:R-:W-:Y:S01]  /*43ef0*/  IMAD.MOV.U32 R27, RZ, RZ, 0x41dfffff ;  /* 0x41dfffffff1b7424 */ /* 0x000fe200078e00ff */
[----:B------:R-:W-:-:S05]  /*43f00*/  SHF.R.U32.HI R3, RZ, 0xf, R3 ;  /* 0x0000000fff037819 */ /* 0x000fca0000011603 */
        /* <DEDUP_REMOVED lines=22> */
.L_x_1143:
[----:B------:R-:W-:Y:S05]  /*44070*/  BSYNC.RECONVERGENT B1 ;  /* 0x0000000000017941 */ /* 0x000fea0003800200 */
.L_x_1142:
[----:B------:R-:W-:-:S08]  /*44080*/  DMUL R48, R48, R48 ;  /* 0x0000003030307228 */ /* 0x000fd00000000000 */
[----:B------:R-:W-:-:S08]  /*44090*/  DFMA R48, R44, R44, R48 ;  /* 0x0000002c2c30722b */ /* 0x000fd00000000030 */
[----:B------:R-:W-:-:S06]  /*440a0*/  DSETP.GTU.AND P0, PT, R48, 1, PT ;  /* 0x3ff000003000742a */ /* 0x000fcc0003f0c000 */
[----:B------:R-:W-:-:S04]  /*440b0*/  SEL R3, RZ, 0x1, P0 ;  /* 0x00000001ff037807 */ /* 0x000fc80000000000 */
[----:B------:R-:W-:-:S07]  /*440c0*/  IADD3 R2, PT, PT, R3, R2, RZ ;  /* 0x0000000203027210 */ /* 0x000fce0007ffe0ff */
.L_x_1131:
        /* <DEDUP_REMOVED lines=8> */
[----:B------:R-:W-:Y:S01]  /*44150*/  SHF.R.S32.HI R0, RZ, 0x1f, R41 ;  /* 0x0000001fff007819 */ /* 0x000fe20000011429 */
[----:B------:R-:W-:Y:S01]  /*44160*/  IMAD.MOV.U32 R36, RZ, RZ, 0xbc8f ;  /* 0x0000bc8fff247424 */ /* 0x000fe200078e00ff */
[----:B------:R-:W-:Y:S01]  /*44170*/  MOV R3, R41 ;  /* 0x0000002900037202 */ /* 0x000fe20000000f00 */
[----:B------:R-:W-:Y:S01]  /*44180*/  IMAD.MOV.U32 R38, RZ, RZ, 0x1 ;  /* 0x00000001ff267424 */ /* 0x000fe200078e00ff */
[----:B------:R-:W-:-:S07]  /*44190*/  MOV R39, RZ ;  /* 0x000000ff00277202 */ /* 0x000fce0000000f00 */
.L_x_1148:
[-C--:B------:R-:W-:Y:S01]  /*441a0*/  IMAD R25, R37, R36.reuse, RZ ;  /* 0x0000002425197224 */ /* 0x080fe200078e02ff */
[----:B------:R-:W-:Y:S01]  /*441b0*/  BSSY.RECONVERGENT B2, `(.L_x_1146) ;  /* 0x000002b000027945 */ /* 0x000fe20003800200 */
[----:B------:R-:W-:-:S04]  /*441c0*/  IMAD.WIDE.U32 R34, R36, R36, RZ ;  /* 0x0000002424227225 */ /* 0x000fc800078e00ff */
[----:B------:R-:W-:Y:S02]  /*441d0*/  IMAD R25, R36, R37, R25 ;  /* 0x0000002524197224 */ /* 0x000fe400078e0219 */
[----:B------:R-:W-:-:S04]  /*441e0*/  IMAD.WIDE.U32 R30, R34, 0x3, RZ ;  /* 0x00000003221e7825 */ /* 0x000fc800078e00ff */
[----:B------:R-:W-:Y:S01]  /*441f0*/  IMAD.IADD R35, R35, 0x1, R25 ;  /* 0x0000000123237824 */ /* 0x000fe200078e0219 */
[----:B------:R-:W-:-:S03]  /*44200*/  LOP3.LUT R25, R3, 0x1, RZ, 0xc0, !PT ;  /* 0x0000000103197812 */ /* 0x000fc600078ec0ff */
[----:B------:R-:W-:Y:S01]  /*44210*/  IMAD.WIDE.U32 R26, R35, 0x3, RZ ;  /* 0x00000003231a7825 */ /* 0x000fe200078e00ff */
[----:B------:R-:W-:-:S04]  /*44220*/  ISETP.NE.U32.AND P1, PT, R25, 0x1, PT ;  /* 0x000000011900780c */ /* 0x000fc80003f25070 */
[----:B------:R-:W-:Y:S01]  /*44230*/  ISETP.NE.U32.AND.EX P1, PT, RZ, RZ, PT, P1 ;  /* 0x000000ffff00720c */ /* 0x000fe20003f25110 */
        /* <DEDUP_REMOVED lines=34> */
.L_x_1147:
[----:B------:R-:W-:Y:S05]  /*44460*/  BSYNC.RECONVERGENT B2 ;  /* 0x0000000000027941 */ /* 0x000fea0003800200 */
.L_x_1146:
[----:B------:R-:W-:Y:S02]  /*44470*/  ISETP.GT.U32.AND.EX P0, PT, R0, RZ, PT, P0 ;  /* 0x000000ff0000720c */ /* 0x000fe40003f04100 */
[--C-:B------:R-:W-:Y:S02]  /*44480*/  SHF.R.U64 R3, R3, 0x1, R0.reuse ;  /* 0x0000000103037819 */ /* 0x100fe40000001200 */
[----:B------:R-:W-:Y:S02]  /*44490*/  SHF.R.U32.HI R0, RZ, 0x1, R0 ;  /* 0x00000001ff007819 */ /* 0x000fe40000011600 */
[----:B------:R-:W-:Y:S02]  /*444a0*/  IADD3 R37, PT, PT, R27, -R25, R28 ;  /* 0x800000191b257210 */ /* 0x000fe40007ffe01c */
[----:B------:R-:W-:-:S05]  /*444b0*/  MOV R36, R26 ;  /* 0x0000001a00247202 */ /* 0x000fca0000000f00 */
[----:B------:R-:W-:Y:S05]  /*444c0*/  @P0 BRA `(.L_x_1148) ;  /* 0xfffffffc00340947 */ /* 0x000fea000383ffff */
.L_x_1145:
[----:B------:R-:W-:Y:S05]  /*444d0*/  BSYNC.RECONVERGENT B1 ;  /* 0x0000000000017941 */ /* 0x000fea0003800200 */
.L_x_1144:
        /* <DEDUP_REMOVED lines=14> */
[----:B------:R-:W-:-:S05]  /*445c0*/  IADD3 R25, P0, PT, R25, R30, RZ ;  /* 0x0000001e19197210 */ /* 0x000fca0007f1e0ff */
[----:B------:R-:W-:Y:S02]  /*445d0*/  IMAD.X R30, R3, 0x1, R31, P0 ;  /* 0x00000001031e7824 */ /* 0x000fe400000e061f */
[----:B------:R-:W-:-:S03]  /*445e0*/  HFMA2 R3, -RZ, RZ, 0, 0 ;  /* 0x00000000ff037431 */ /* 0x000fc600000001ff */
[----:B------:R-:W-:-:S05]  /*445f0*/  SHF.R.U64 R25, R25, 0x1e, R30 ;  /* 0x0000001e19197819 */ /* 0x000fca000000121e */
[----:B------:R-:W-:Y:S01]  /*44600*/  IMAD R0, R25, -0x7fffffff, R26 ;  /* 0x8000000119007824 */ /* 0x000fe200078e021a */
[----:B------:R-:W-:Y:S06]  /*44610*/  @!P6 BRA `(.L_x_1149) ;  /* 0x00000010005ce947 */ /* 0x000fec0003800000 */
[----:B------:R-:W-:Y:S01]  /*44620*/  IMAD.MOV.U32 R43, RZ, RZ, RZ ;  /* 0x000000ffff2b7224 */ /* 0x000fe200078e00ff */
[----:B------:R-:W-:-:S07]  /*44630*/  MOV R3, RZ ;  /* 0x000000ff00037202 */ /* 0x000fce0000000f00 */
.L_x_1166:
        /* <DEDUP_REMOVED lines=34> */
.L_x_1151:
[----:B------:R-:W-:Y:S05]  /*44860*/  BSYNC.RECONVERGENT B1 ;  /* 0x0000000000017941 */ /* 0x000fea0003800200 */
.L_x_1150:
        /* <DEDUP_REMOVED lines=30> */
.L_x_1153:
[----:B------:R-:W-:Y:S05]  /*44a50*/  BSYNC.RECONVERGENT B1 ;  /* 0x0000000000017941 */ /* 0x000fea0003800200 */
.L_x_1152:
        /* <DEDUP_REMOVED lines=36> */
.L_x_1155:
[----:B------:R-:W-:Y:S05]  /*44ca0*/  BSYNC.RECONVERGENT B1 ;  /* 0x0000000000017941 */ /* 0x000fea0003800200 */
.L_x_1154:
        /* <DEDUP_REMOVED lines=30> */
.L_x_1157:
[----:B------:R-:W-:Y:S05]  /*44e90*/  BSYNC.RECONVERGENT B1 ;  /* 0x0000000000017941 */ /* 0x000fea0003800200 */
.L_x_1156:
        /* <DEDUP_REMOVED lines=37> */
.L_x_1159:
[----:B------:R-:W-:Y:S05]  /*450f0*/  BSYNC.RECONVERGENT B1 ;  /* 0x0000000000017941 */ /* 0x000fea0003800200 */
.L_x_1158:
        /* <DEDUP_REMOVED lines=30> */
.L_x_1161:
[----:B------:R-:W-:Y:S05]  /*452e0*/  BSYNC.RECONVERGENT B1 ;  /* 0x0000000000017941 */ /* 0x000fea0003800200 */
.L_x_1160:
        /* <DEDUP_REMOVED lines=36> */
.L_x_1163:
[----:B------:R-:W-:Y:S05]  /*45530*/  BSYNC.RECONVERGENT B1 ;  /* 0x0000000000017941 */ /* 0x000fea0003800200 */
.L_x_1162:
        /* <DEDUP_REMOVED lines=30> */
.L_x_1165:
[----:B------:R-:W-:Y:S05]  /*45720*/  BSYNC.RECONVERGENT B1 ;  /* 0x0000000000017941 */ /* 0x000fea0003800200 */
.L_x_1164:
[----:B------:R-:W-:-:S08]  /*45730*/  DMUL R48, R48, R48 ;  /* 0x0000003030307228 */ /* 0x000fd00000000000 */
[----:B------:R-:W-:-:S08]  /*45740*/  DFMA R48, R46, R46, R48 ;  /* 0x0000002e2e30722b */ /* 0x000fd00000000030 */
[----:B------:R-:W-:-:S06]  /*45750*/  DSETP.GTU.AND P1, PT, R48, 1, PT ;  /* 0x3ff000003000742a */ /* 0x000fcc0003f2c000 */
[----:B------:R-:W-:-:S04]  /*45760*/  SEL R25, RZ, 0x1, P1 ;  /* 0x00000001ff197807 */ /* 0x000fc80000800000 */
[----:B------:R-:W-:Y:S01]  /*45770*/  IADD3 R3, PT, PT, R25, R40, R3 ;  /* 0x0000002819037210 */ /* 0x000fe20007ffe003 */
[----:B------:R-:W-:Y:S06]  /*45780*/  @P0 BRA `(.L_x_1166) ;  /* 0xffffffec00ac0947 */ /* 0x000fec000383ffff */
.L_x_1149:
        /* <DEDUP_REMOVED lines=34> */
.L_x_1169:
[----:B------:R-:W-:Y:S05]  /*459b0*/  BSYNC.RECONVERGENT B1 ;  /* 0x0000000000017941 */ /* 0x000fea0003800200 */
.L_x_1168:
        /* <DEDUP_REMOVED lines=30> */
.L_x_1171:
[----:B------:R-:W-:Y:S05]  /*45ba0*/  BSYNC.RECONVERGENT B1 ;  /* 0x0000000000017941 */ /* 0x000fea0003800200 */
.L_x_1170:
        /* <DEDUP_REMOVED lines=39> */
.L_x_1173:
[----:B------:R-:W-:Y:S05]  /*45e20*/  BSYNC.RECONVERGENT B1 ;  /* 0x0000000000017941 */ /* 0x000fea0003800200 */
.L_x_1172:
        /* <DEDUP_REMOVED lines=30> */
.L_x_1175:
[----:B------:R-:W-:Y:S05]  /*46010*/  BSYNC.RECONVERGENT B1 ;  /* 0x0000000000017941 */ /* 0x000fea0003800200 */
.L_x_1174:
        /* <DEDUP_REMOVED lines=38> */
.L_x_1177:
[----:B------:R-:W-:Y:S05]  /*46280*/  BSYNC.RECONVERGENT B1 ;  /* 0x0000000000017941 */ /* 0x000fea0003800200 */
.L_x_1176:
        /* <DEDUP_REMOVED lines=9> */
[----:B------:R-:W-:Y:S01]  /*46320*/  IMAD R0, R0, 0xbc8f, RZ ;  /* 0x0000bc8f00007824 */ /* 0x000fe200078e02ff */
[----:B0-----:R-:W-:-:S04]  /*46330*/  DFMA R32, R30, -R26, 1 ;  /* 0x3ff000001e20742b */ /* 0x001fc8000000081a */
[----:B------:R-:W-:-:S04]  /*46340*/  ISETP.GE.U32.AND P0, PT, R0, R25, PT ;  /* 0x000000190000720c */ /* 0x000fc80003f06070 */
[----:B------:R-:W-:Y:S01]  /*46350*/  DFMA R48, R32, R32, R32 ;  /* 0x000000202030722b */ /* 0x000fe20000000020 */
[----:B------:R-:W-:-:S08]  /*46360*/  LOP3.LUT R33, R25, 0x7fffffff, RZ, 0x3c, !PT ;  /* 0x7fffffff19217812 */ /* 0x000fd000078e3cff */
        /* <DEDUP_REMOVED lines=15> */
.L_x_1179:
[----:B------:R-:W-:Y:S05]  /*46460*/  BSYNC.RECONVERGENT B1 ;  /* 0x0000000000017941 */ /* 0x000fea0003800200 */
.L_x_1178:
[----:B------:R-:W-:-:S08]  /*46470*/  DMUL R48, R48, R48 ;  /* 0x0000003030307228 */ /* 0x000fd00000000000 */
[----:B------:R-:W-:-:S08]  /*46480*/  DFMA R48, R44, R44, R48 ;  /* 0x0000002c2c30722b */ /* 0x000fd00000000030 */
[----:B------:R-:W-:-:S06]  /*46490*/  DSETP.GTU.AND P0, PT, R48, 1, PT ;  /* 0x3ff000003000742a */ /* 0x000fcc0003f0c000 */
[----:B------:R-:W-:-:S04]  /*464a0*/  SEL R0, RZ, 0x1, P0 ;  /* 0x00000001ff007807 */ /* 0x000fc80000000000 */
[----:B------:R-:W-:-:S07]  /*464b0*/  IADD3 R3, PT, PT, R0, R3, RZ ;  /* 0x0000000300037210 */ /* 0x000fce0007ffe0ff */
.L_x_1167:
        /* <DEDUP_REMOVED lines=8> */
[----:B------:R-:W-:Y:S01]  /*46540*/  SHF.R.S32.HI R0, RZ, 0x1f, R25 ;  /* 0x0000001fff007819 */ /* 0x000fe20000011419 */
[----:B------:R-:W-:Y:S01]  /*46550*/  IMAD.MOV.U32 R43, RZ, RZ, RZ ;  /* 0x000000ffff2b7224 */ /* 0x000fe200078e00ff */
[----:B------:R-:W-:Y:S01]  /*46560*/  MOV R36, 0xbc8f ;  /* 0x0000bc8f00247802 */ /* 0x000fe20000000f00 */
[----:B------:R-:W-:-:S07]  /*46570*/  IMAD.MOV.U32 R37, RZ, RZ, RZ ;  /* 0x000000ffff257224 */ /* 0x000fce00078e00ff */
.L_x_1184:
[-C--:B------:R-:W-:Y:S01]  /*46580*/  IMAD R28, R43, R36.reuse, RZ ;  /* 0x000000242b1c7224 */ /* 0x080fe200078e02ff */
[----:B------:R-:W-:Y:S01]  /*46590*/  BSSY.RECONVERGENT B2, `(.L_x_1182) ;  /* 0x000002b000027945 */ /* 0x000fe20003800200 */
[----:B------:R-:W-:-:S04]  /*465a0*/  IMAD.WIDE.U32 R26, R36, R36, RZ ;  /* 0x00000024241a7225 */ /* 0x000fc800078e00ff */
[----:B------:R-:W-:Y:S01]  /*465b0*/  IMAD R31, R36, R43, R28 ;  /* 0x0000002b241f7224 */ /* 0x000fe200078e021c */
[----:B------:R-:W-:Y:S01]  /*465c0*/  LOP3.LUT R28, R25, 0x1, RZ, 0xc0, !PT ;  /* 0x00000001191c7812 */ /* 0x000fe200078ec0ff */
[----:B------:R-:W-:-:S03]  /*465d0*/  IMAD.WIDE.U32 R32, R26, 0x3, RZ ;  /* 0x000000031a207825 */ /* 0x000fc600078e00ff */
[----:B------:R-:W-:Y:S02]  /*465e0*/  IADD3 R27, PT, PT, R27, R31, RZ ;  /* 0x0000001f1b1b7210 */ /* 0x000fe40007ffe0ff */
        /* <DEDUP_REMOVED lines=37> */
.L_x_1183:
[----:B------:R-:W-:Y:S05]  /*46840*/  BSYNC.RECONVERGENT B2 ;  /* 0x0000000000027941 */ /* 0x000fea0003800200 */
.L_x_1182:
[----:B------:R-:W-:Y:S01]  /*46850*/  ISETP.GT.U32.AND.EX P0, PT, R0, RZ, PT, P0 ;  /* 0x000000ff0000720c */ /* 0x000fe20003f04100 */
[----:B------:R-:W-:Y:S01]  /*46860*/  IMAD.MOV.U32 R36, RZ, RZ, R26 ;  /* 0x000000ffff247224 */ /* 0x000fe200078e001a */
[--C-:B------:R-:W-:Y:S02]  /*46870*/  SHF.R.U64 R25, R25, 0x1, R0.reuse ;  /* 0x0000000119197819 */ /* 0x100fe40000001200 */
[----:B------:R-:W-:Y:S02]  /*46880*/  SHF.R.U32.HI R0, RZ, 0x1, R0 ;  /* 0x00000001ff007819 */ /* 0x000fe40000011600 */
[----:B------:R-:W-:-:S07]  /*46890*/  IADD3 R43, PT, PT, R27, -R39, R28 ;  /* 0x800000271b2b7210 */ /* 0x000fce0007ffe01c */
[----:B------:R-:W-:Y:S05]  /*468a0*/  @P0 BRA `(.L_x_1184) ;  /* 0xfffffffc00340947 */ /* 0x000fea000383ffff */
.L_x_1181:
[----:B------:R-:W-:Y:S05]  /*468b0*/  BSYNC.RECONVERGENT B1 ;  /* 0x0000000000017941 */ /* 0x000fea0003800200 */
.L_x_1180:
        /* <DEDUP_REMOVED lines=14> */
[----:B------:R-:W-:Y:S01]  /*469a0*/  IMAD.MOV.U32 R0, RZ, RZ, RZ ;  /* 0x000000ffff007224 */ /* 0x000fe200078e00ff */
[----:B------:R-:W-:-:S04]  /*469b0*/  IADD3 R25, P0, PT, R25, R30, RZ ;  /* 0x0000001e19197210 */ /* 0x000fc80007f1e0ff */
[----:B------:R-:W-:-:S04]  /*469c0*/  IADD3.X R30, PT, PT, R27, R31, RZ, P0, !PT ;  /* 0x0000001f1b1e7210 */ /* 0x000fc800007fe4ff */
[----:B------:R-:W-:-:S05]  /*469d0*/  SHF.R.U64 R25, R25, 0x1e, R30 ;  /* 0x0000001e19197819 */ /* 0x000fca000000121e */
[----:B------:R-:W-:Y:S01]  /*469e0*/  IMAD R40, R25, -0x7fffffff, R26 ;  /* 0x8000000119287824 */ /* 0x000fe200078e021a */
[----:B------:R-:W-:Y:S06]  /*469f0*/  @!P6 BRA `(.L_x_1185) ;  /* 0x00000010005ce947 */ /* 0x000fec0003800000 */
[----:B------:R-:W-:Y:S02]  /*46a00*/  HFMA2 R43, -RZ, RZ, 0, 0 ;  /* 0x00000000ff2b7431 */ /* 0x000fe400000001ff */
[----:B------:R-:W-:-:S07]  /*46a10*/  IMAD.MOV.U32 R0, RZ, RZ, RZ ;  /* 0x000000ffff007224 */ /* 0x000fce00078e00ff */
.L_x_1202:
        /* <DEDUP_REMOVED lines=34> */
.L_x_1187:
[----:B------:R-:W-:Y:S05]  /*46c40*/  BSYNC.RECONVERGENT B1 ;  /* 0x0000000000017941 */ /* 0x000fea0003800200 */
.L_x_1186:
        /* <DEDUP_REMOVED lines=30> */
.L_x_1189:
[----:B------:R-:W-:Y:S05]  /*46e30*/  BSYNC.RECONVERGENT B1 ;  /* 0x0000000000017941 */ /* 0x000fea0003800200 */
.L_x_1188:
        /* <DEDUP_REMOVED lines=36> */
.L_x_1191:
[----:B------:R-:W-:Y:S05]  /*47080*/  BSYNC.RECONVERGENT B1 ;  /* 0x0000000000017941 */ /* 0x000fea0003800200 */
.L_x_1190:
        /* <DEDUP_REMOVED lines=30> */
.L_x_1193:
[----:B------:R-:W-:Y:S05]  /*47270*/  BSYNC.RECONVERGENT B1 ;  /* 0x0000000000017941 */ /* 0x000fea0003800200 */
.L_x_1192:
        /* <DEDUP_REMOVED lines=37> */
.L_x_1195:
[----:B------:R-:W-:Y:S05]  /*474d0*/  BSYNC.RECONVERGENT B1 ;  /* 0x0000000000017941 */ /* 0x000fea0003800200 */
.L_x_1194:
        /* <DEDUP_REMOVED lines=30> */
.L_x_1197:
[----:B------:R-:W-:Y:S05]  /*476c0*/  BSYNC.RECONVERGENT B1 ;  /* 0x0000000000017941 */ /* 0x000fea0003800200 */
.L_x_1196:
        /* <DEDUP_REMOVED lines=36> */
.L_x_1199:
[----:B------:R-:W-:Y:S05]  /*47910*/  BSYNC.RECONVERGENT B1 ;  /* 0x0000000000017941 */ /* 0x000fea0003800200 */
.L_x_1198:
        /* <DEDUP_REMOVED lines=30> */
.L_x_1201:
[----:B------:R-:W-:Y:S05]  /*47b00*/  BSYNC.RECONVERGENT B1 ;  /* 0x0000000000017941 */ /* 0x000fea0003800200 */
.L_x_1200:
[----:B------:R-:W-:-:S08]  /*47b10*/  DMUL R48, R48, R48 ;  /* 0x0000003030307228 */ /* 0x000fd00000000000 */
[----:B------:R-:W-:-:S08]  /*47b20*/  DFMA R48, R50, R50, R48 ;  /* 0x000000323230722b */ /* 0x000fd00000000030 */
[----:B------:R-:W-:-:S06]  /*47b30*/  DSETP.GTU.AND P1, PT, R48, 1, PT ;  /* 0x3ff000003000742a */ /* 0x000fcc0003f2c000 */
[----:B------:R-:W-:-:S04]  /*47b40*/  SEL R25, RZ, 0x1, P1 ;  /* 0x00000001ff197807 */ /* 0x000fc80000800000 */
[----:B------:R-:W-:Y:S01]  /*47b50*/  IADD3 R0, PT, PT, R25, R45, R0 ;  /* 0x0000002d19007210 */ /* 0x000fe20007ffe000 */
[----:B------:R-:W-:Y:S06]  /*47b60*/  @P0 BRA `(.L_x_1202) ;  /* 0xffffffec00ac0947 */ /* 0x000fec000383ffff */
.L_x_1185:
        /* <DEDUP_REMOVED lines=34> */
.L_x_1205:
[----:B------:R-:W-:Y:S05]  /*47d90*/  BSYNC.RECONVERGENT B1 ;  /* 0x0000000000017941 */ /* 0x000fea0003800200 */
.L_x_1204:
        /* <DEDUP_REMOVED lines=30> */
.L_x_1207:
[----:B------:R-:W-:Y:S05]  /*47f80*/  BSYNC.RECONVERGENT B1 ;  /* 0x0000000000017941 */ /* 0x000fea0003800200 */
.L_x_1206:
        /* <DEDUP_REMOVED lines=39> */
.L_x_1209:
[----:B------:R-:W-:Y:S05]  /*48200*/  BSYNC.RECONVERGENT B1 ;  /* 0x0000000000017941 */ /* 0x000fea0003800200 */
.L_x_1208:
        /* <DEDUP_REMOVED lines=30> */
.L_x_1211:
[----:B------:R-:W-:Y:S05]  /*483f0*/  BSYNC.RECONVERGENT B1 ;  /* 0x0000000000017941 */ /* 0x000fea0003800200 */
.L_x_1210:
        /* <DEDUP_REMOVED lines=38> */
.L_x_1213:
[----:B------:R-:W-:Y:S05]  /*48660*/  BSYNC.RECONVERGENT B1 ;  /* 0x0000000000017941 */ /* 0x000fea0003800200 */
.L_x_1212:
        /* <DEDUP_REMOVED lines=13> */
[----:B------:R-:W-:-:S09]  /*48740*/  DFMA R30, R30, R30, R30 ;  /* 0x0000001e1e1e722b */ /* 0x000fd2000000001e */
        /* <DEDUP_REMOVED lines=15> */
.L_x_1215:
[----:B------:R-:W-:Y:S05]  /*48840*/  BSYNC.RECONVERGENT B1 ;  /* 0x0000000000017941 */ /* 0x000fea0003800200 */
.L_x_1214:
[----:B------:R-:W-:-:S08]  /*48850*/  DMUL R48, R48, R48 ;  /* 0x0000003030307228 */ /* 0x000fd00000000000 */
[----:B------:R-:W-:-:S08]  /*48860*/  DFMA R48, R44, R44, R48 ;  /* 0x0000002c2c30722b */ /* 0x000fd00000000030 */
[----:B------:R-:W-:-:S06]  /*48870*/  DSETP.GTU.AND P0, PT, R48, 1, PT ;  /* 0x3ff000003000742a */ /* 0x000fcc0003f0c000 */
[----:B------:R-:W-:-:S05]  /*48880*/  SEL R25, RZ, 0x1, P0 ;  /* 0x00000001ff197807 */ /* 0x000fca0000000000 */
[----:B------:R-:W-:-:S07]  /*48890*/  IMAD.IADD R0, R25, 0x1, R0 ;  /* 0x0000000119007824 */ /* 0x000fce00078e0200 */
.L_x_1203:
[----:B------:R-:W0:Y:S01]  /*488a0*/  LDC R26, c[0x0][0x3e8] ;  /* 0x0000fa00ff1a7b82 */ /* 0x000e220000000800 */
[----:B------:R-:W-:Y:S01]  /*488b0*/  BSSY.RECONVERGENT B1, `(.L_x_1216) ;  /* 0x000003f000017945 */ /* 0x000fe20003800200 */
[----:B------:R-:W-:Y:S01]  /*488c0*/  IMAD.MOV.U32 R44, RZ, RZ, 0x1 ;  /* 0x00000001ff2c7424 */ /* 0x000fe200078e00ff */
[----:B------:R-:W-:Y:S02]  /*488d0*/  MOV R43, RZ ;  /* 0x000000ff002b7202 */ /* 0x000fe40000000f00 */
[----:B0-----:R-:W-:-:S04]  /*488e0*/  LEA R41, R26, R41, 0xa ;  /* 0x000000291a297211 */ /* 0x001fc800078e50ff */
        /* <DEDUP_REMOVED lines=8> */
.L_x_1220:
[-C--:B------:R-:W-:Y:S01]  /*48970*/  IMAD R26, R37, R36.reuse, RZ ;  /* 0x00000024251a7224 */ /* 0x080fe200078e02ff */
[----:B------:R-:W-:Y:S01]  /*48980*/  BSSY.RECONVERGENT B2, `(.L_x_1218) ;  /* 0x000002b000027945 */ /* 0x000fe20003800200 */
[----:B------:R-:W-:-:S04]  /*48990*/  IMAD.WIDE.U32 R34, R36, R36, RZ ;  /* 0x0000002424227225 */ /* 0x000fc800078e00ff */
[----:B------:R-:W-:Y:S02]  /*489a0*/  IMAD R27, R36, R37, R26 ;  /* 0x00000025241b7224 */ /* 0x000fe400078e021a */
[----:B------:R-:W-:Y:S01]  /*489b0*/  IMAD.WIDE.U32 R30, R34, 0x3, RZ ;  /* 0x00000003221e7825 */ /* 0x000fe200078e00ff */
[----:B------:R-:W-:Y:S02]  /*489c0*/  LOP3.LUT R30, R25, 0x1, RZ, 0xc0, !PT ;  /* 0x00000001191e7812 */ /* 0x000fe400078ec0ff */
        /* <DEDUP_REMOVED lines=38> */
.L_x_1219:
[----:B------:R-:W-:Y:S05]  /*48c30*/  BSYNC.RECONVERGENT B2 ;  /* 0x0000000000027941 */ /* 0x000fea0003800200 */
.L_x_1218:
[----:B------:R-:W-:Y:S01]  /*48c40*/  ISETP.GT.U32.AND.EX P0, PT, R28, RZ, PT, P0 ;  /* 0x000000ff1c00720c */ /* 0x000fe20003f04100 */
[----:B------:R-:W-:Y:S01]  /*48c50*/  IMAD.MOV.U32 R36, RZ, RZ, R30 ;  /* 0x000000ffff247224 */ /* 0x000fe200078e001e */
[--C-:B------:R-:W-:Y:S02]  /*48c60*/  SHF.R.U64 R25, R25, 0x1, R28.reuse ;  /* 0x0000000119197819 */ /* 0x100fe4000000121c */
[----:B------:R-:W-:Y:S02]  /*48c70*/  SHF.R.U32.HI R28, RZ, 0x1, R28 ;  /* 0x00000001ff1c7819 */ /* 0x000fe4000001161c */
[----:B------:R-:W-:-:S07]  /*48c80*/  IADD3 R37, PT, PT, R31, -R39, R38 ;  /* 0x800000271f257210 */ /* 0x000fce0007ffe026 */
[----:B------:R-:W-:Y:S05]  /*48c90*/  @P0 BRA `(.L_x_1220) ;  /* 0xfffffffc00340947 */ /* 0x000fea000383ffff */
.L_x_1217:
[----:B------:R-:W-:Y:S05]  /*48ca0*/  BSYNC.RECONVERGENT B1 ;  /* 0x0000000000017941 */ /* 0x000fea0003800200 */
.L_x_1216:
[----:B------:R-:W-:Y:S02]  /*48cb0*/  IMAD R35, R43, UR7, RZ ;  /* 0x000000072b237c24 */ /* 0x000fe4000f8e02ff */
[----:B------:R-:W-:-:S04]  /*48cc0*/  IMAD.WIDE.U32 R44, R44, UR7, RZ ;  /* 0x000000072c2c7c25 */ /* 0x000fc8000f8e00ff */
[----:B------:R-:W-:Y:S01]  /*48cd0*/  IMAD.MOV.U32 R40, RZ, RZ, RZ ;  /* 0x000000ffff287224 */ /* 0x000fe200078e00ff */
[----:B------:R-:W-:Y:S01]  /*48ce0*/  IADD3 R35, PT, PT, R45, R35, RZ ;  /* 0x000000232d237210 */ /* 0x000fe20007ffe0ff */
[----:B------:R-:W-:-:S04]  /*48cf0*/  IMAD.WIDE.U32 R30, R44, 0x5, RZ ;  /* 0x000000052c1e7825 */ /* 0x000fc800078e00ff */
        /* <DEDUP_REMOVED lines=17> */
.L_x_1238:
        /* <DEDUP_REMOVED lines=34> */
.L_x_1223:
[----:B------:R-:W-:Y:S05]  /*49030*/  BSYNC.RECONVERGENT B1 ;  /* 0x0000000000017941 */ /* 0x000fea0003800200 */
.L_x_1222:
        /* <DEDUP_REMOVED lines=30> */
.L_x_1225:
[----:B------:R-:W-:Y:S05]  /*49220*/  BSYNC.RECONVERGENT B1 ;  /* 0x0000000000017941 */ /* 0x000fea0003800200 */
.L_x_1224:
        /* <DEDUP_REMOVED lines=36> */
.L_x_1227:
[----:B------:R-:W-:Y:S05]  /*49470*/  BSYNC.RECONVERGENT B1 ;  /* 0x0000000000017941 */ /* 0x000fea0003800200 */
.L_x_1226:
        /* <DEDUP_REMOVED lines=30> */
.L_x_1229:
[----:B------:R-:W-:Y:S05]  /*49660*/  BSYNC.RECONVERGENT B1 ;  /* 0x0000000000017941 */ /* 0x000fea0003800200 */
.L_x_1228:
        /* <DEDUP_REMOVED lines=37> */
.L_x_1231:
[----:B------:R-:W-:Y:S05]  /*498c0*/  BSYNC.RECONVERGENT B1 ;  /* 0x0000000000017941 */ /* 0x000fea0003800200 */
.L_x_1230:
        /* <DEDUP_REMOVED lines=30> */
.L_x_1233:
[----:B------:R-:W-:Y:S05]  /*49ab0*/  BSYNC.RECONVERGENT B1 ;  /* 0x0000000000017941 */ /* 0x000fea0003800200 */
.L_x_1232:
        /* <DEDUP_REMOVED lines=36> */
.L_x_1235:
[----:B------:R-:W-:Y:S05]  /*49d00*/  BSYNC.RECONVERGENT B1 ;  /* 0x0000000000017941 */ /* 0x000fea0003800200 */
.L_x_1234:
        /* <DEDUP_REMOVED lines=30> */
.L_x_1237:
[----:B------:R-:W-:Y:S05]  /*49ef0*/  BSYNC.RECONVERGENT B1 ;  /* 0x0000000000017941 */ /* 0x000fea0003800200 */
.L_x_1236:
[----:B------:R-:W-:-:S08]  /*49f00*/  DMUL R48, R48, R48 ;  /* 0x0000003030307228 */ /* 0x000fd00000000000 */
[----:B------:R-:W-:-:S08]  /*49f10*/  DFMA R48, R50, R50, R48 ;  /* 0x000000323230722b */ /* 0x000fd00000000030 */
[----:B------:R-:W-:-:S06]  /*49f20*/  DSETP.GTU.AND P1, PT, R48, 1, PT ;  /* 0x3ff000003000742a */ /* 0x000fcc0003f2c000 */
[----:B------:R-:W-:-:S04]  /*49f30*/  SEL R25, RZ, 0x1, P1 ;  /* 0x00000001ff197807 */ /* 0x000fc80000800000 */
[----:B------:R-:W-:Y:S01]  /*49f40*/  IADD3 R40, PT, PT, R25, R40, R45 ;  /* 0x0000002819287210 */ /* 0x000fe20007ffe02d */
[----:B------:R-:W-:Y:S06]  /*49f50*/  @P0 BRA `(.L_x_1238) ;  /* 0xffffffec00ac0947 */ /* 0x000fec000383ffff */
.L_x_1221:
        /* <DEDUP_REMOVED lines=34> */
.L_x_1241:
[----:B------:R-:W-:Y:S05]  /*4a180*/  BSYNC.RECONVERGENT B1 ;  /* 0x0000000000017941 */ /* 0x000fea0003800200 */
.L_x_1240:
        /* <DEDUP_REMOVED lines=30> */
.L_x_1243:
[----:B------:R-:W-:Y:S05]  /*4a370*/  BSYNC.RECONVERGENT B1 ;  /* 0x0000000000017941 */ /* 0x000fea0003800200 */
.L_x_1242:
        /* <DEDUP_REMOVED lines=39> */
.L_x_1245:
[----:B------:R-:W-:Y:S05]  /*4a5f0*/  BSYNC.RECONVERGENT B1 ;  /* 0x0000000000017941 */ /* 0x000fea0003800200 */
.L_x_1244:
        /* <DEDUP_REMOVED lines=30> */
.L_x_1247:
[----:B------:R-:W-:Y:S05]  /*4a7e0*/  BSYNC.RECONVERGENT B1 ;  /* 0x0000000000017941 */ /* 0x000fea0003800200 */
.L_x_1246:
        /* <DEDUP_REMOVED lines=38> */
.L_x_1249:
[----:B------:R-:W-:Y:S05]  /*4aa50*/  BSYNC.RECONVERGENT B1 ;  /* 0x0000000000017941 */ /* 0x000fea0003800200 */
.L_x_1248:
        /* <DEDUP_REMOVED lines=29> */
.L_x_1251:
[----:B------:R-:W-:Y:S05]  /*4ac30*/  BSYNC.RECONVERGENT B1 ;  /* 0x0000000000017941 */ /* 0x000fea0003800200 */
.L_x_1250:
[----:B------:R-:W-:-:S08]  /*4ac40*/  DMUL R48, R48, R48 ;  /* 0x0000003030307228 */ /* 0x000fd00000000000 */
[----:B------:R-:W-:-:S08]  /*4ac50*/  DFMA R48, R44, R44, R48 ;  /* 0x0000002c2c30722b */ /* 0x000fd00000000030 */
[----:B------:R-:W-:-:S06]  /*4ac60*/  DSETP.GTU.AND P0, PT, R48, 1, PT ;  /* 0x3ff000003000742a */ /* 0x000fcc0003f0c000 */
[----:B------:R-:W-:-:S05]  /*4ac70*/  SEL R25, RZ, 0x1, P0 ;  /* 0x00000001ff197807 */ /* 0x000fca0000000000 */
[----:B------:R-:W-:-:S07]  /*4ac80*/  IMAD.IADD R40, R25, 0x1, R40 ;  /* 0x0000000119287824 */ /* 0x000fce00078e0228 */
.L_x_1239:
[----:B------:R-:W0:Y:S01]  /*4ac90*/  LDC R26, c[0x0][0x3e8] ;  /* 0x0000fa00ff1a7b82 */ /* 0x000e220000000800 */
[----:B------:R-:W-:Y:S01]  /*4aca0*/  BSSY.RECONVERGENT B1, `(.L_x_1252) ;  /* 0x000003e000017945 */ /* 0x000fe20003800200 */
[----:B------:R-:W-:Y:S01]  /*4acb0*/  IMAD.MOV.U32 R44, RZ, RZ, 0x1 ;  /* 0x00000001ff2c7424 */ /* 0x000fe200078e00ff */
[----:B0-----:R-:W-:Y:S02]  /*4acc0*/  LEA R25, R26, R41, 0x9 ;  /* 0x000000291a197211 */ /* 0x001fe400078e48ff */
[----:B------:R-:W-:Y:S02]  /*4acd0*/  MOV R41, RZ ;  /* 0x000000ff00297202 */ /* 0x000fe40000000f00 */
[----:B------:R-:W-:-:S13]  /*4ace0*/  ISETP.NE.AND P0, PT, R25, RZ, PT ;  /* 0x000000ff1900720c */ /* 0x000fda0003f05270 */
[----:B------:R-:W-:Y:S05]  /*4acf0*/  @!P0 BRA `(.L_x_1253) ;  /* 0x0000000000e08947 */ /* 0x000fea0003800000 */
[----:B------:R-:W-:Y:S01]  /*4ad00*/  HFMA2 R41, -RZ, RZ, 0, 0 ;  /* 0x00000000ff297431 */ /* 0x000fe200000001ff */
[----:B------:R-:W-:Y:S01]  /*4ad10*/  SHF.R.S32.HI R28, RZ, 0x1f, R25 ;  /* 0x0000001fff1c7819 */ /* 0x000fe20000011419 */
[----:B------:R-:W-:Y:S01]  /*4ad20*/  IMAD.MOV.U32 R36, RZ, RZ, 0xbc8f ;  /* 0x0000bc8fff247424 */ /* 0x000fe200078e00ff */
[----:B------:R-:W-:Y:S01]  /*4ad30*/  MOV R37, RZ ;  /* 0x000000ff00257202 */ /* 0x000fe20000000f00 */
[----:B------:R-:W-:-:S07]  /*4ad40*/  IMAD.MOV.U32 R44, RZ, RZ, 0x1 ;  /* 0x00000001ff2c7424 */ /* 0x000fce00078e00ff */
.L_x_1256:
        /* <DEDUP_REMOVED lines=44> */
.L_x_1255:
[----:B------:R-:W-:Y:S05]  /*4b010*/  BSYNC.RECONVERGENT B2 ;  /* 0x0000000000027941 */ /* 0x000fea0003800200 */
.L_x_1254:
[----:B------:R-:W-:Y:S02]  /*4b020*/  ISETP.GT.U32.AND.EX P0, PT, R28, RZ, PT, P0 ;  /* 0x000000ff1c00720c */ /* 0x000fe40003f04100 */
[--C-:B------:R-:W-:Y:S02]  /*4b030*/  SHF.R.U64 R25, R25, 0x1, R28.reuse ;  /* 0x0000000119197819 */ /* 0x100fe4000000121c */
[----:B------:R-:W-:Y:S02]  /*4b040*/  SHF.R.U32.HI R28, RZ, 0x1, R28 ;  /* 0x00000001ff1c7819 */ /* 0x000fe4000001161c */
[----:B------:R-:W-:Y:S02]  /*4b050*/  IADD3 R37, PT, PT, R31, -R39, R38 ;  /* 0x800000271f257210 */ /* 0x000fe40007ffe026 */
[----:B------:R-:W-:-:S05]  /*4b060*/  MOV R36, R30 ;  /* 0x0000001e00247202 */ /* 0x000fca0000000f00 */
[----:B------:R-:W-:Y:S05]  /*4b070*/  @P0 BRA `(.L_x_1256) ;  /* 0xfffffffc00340947 */ /* 0x000fea000383ffff */
.L_x_1253:
[----:B------:R-:W-:Y:S05]  /*4b080*/  BSYNC.RECONVERGENT B1 ;  /* 0x0000000000017941 */ /* 0x000fea0003800200 */
.L_x_1252:
[----:B------:R-:W-:Y:S02]  /*4b090*/  IMAD R35, R41, UR7, RZ ;  /* 0x0000000729237c24 */ /* 0x000fe4000f8e02ff */
[----:B------:R-:W-:Y:S02]  /*4b0a0*/  HFMA2 R43, -RZ, RZ, 0, 0 ;  /* 0x00000000ff2b7431 */ /* 0x000fe400000001ff */
[----:B------:R-:W-:-:S04]  /*4b0b0*/  IMAD.WIDE.U32 R44, R44, UR7, RZ ;  /* 0x000000072c2c7c25 */ /* 0x000fc8000f8e00ff */
[----:B------:R-:W-:Y:S02]  /*4b0c0*/  IMAD.IADD R35, R45, 0x1, R35 ;  /* 0x000000012d237824 */ /* 0x000fe400078e0223 */
[----:B------:R-:W-:-:S04]  /*4b0d0*/  IMAD.WIDE.U32 R30, R44, 0x5, RZ ;  /* 0x000000052c1e7825 */ /* 0x000fc800078e00ff */
        /* <DEDUP_REMOVED lines=15> */
[----:B------:R-:W-:Y:S01]  /*4b1d0*/  IMAD.MOV.U32 R41, RZ, RZ, RZ ;  /* 0x000000ffff297224 */ /* 0x000fe200078e00ff */
[----:B------:R-:W-:-:S07]  /*4b1e0*/  MOV R43, RZ ;  /* 0x000000ff002b7202 */ /* 0x000fce0000000f00 */
.L_x_1274:
        /* <DEDUP_REMOVED lines=34> */
.L_x_1259:
[----:B------:R-:W-:Y:S05]  /*4b410*/  BSYNC.RECONVERGENT B1 ;  /* 0x0000000000017941 */ /* 0x000fea0003800200 */
.L_x_1258:
        /* <DEDUP_REMOVED lines=30> */
.L_x_1261:
[----:B------:R-:W-:Y:S05]  /*4b600*/  BSYNC.RECONVERGENT B1 ;  /* 0x0000000000017941 */ /* 0x000fea0003800200 */
.L_x_1260:
        /* <DEDUP_REMOVED lines=36> */
.L_x_1263:
[----:B------:R-:W-:Y:S05]  /*4b850*/  BSYNC.RECONVERGENT B1 ;  /* 0x0000000000017941 */ /* 0x000fea0003800200 */
.L_x_1262:
        /* <DEDUP_REMOVED lines=30> */
.L_x_1265:
[----:B------:R-:W-:Y:S05]  /*4ba40*/  BSYNC.RECONVERGENT B1 ;  /* 0x0000000000017941 */ /* 0x000fea0003800200 */
.L_x_1264:
        /* <DEDUP_REMOVED lines=8> */
[----:B------:R-:W-:Y:S02]  /*4bad0*/  HFMA2 R26, -RZ, RZ, 0, 5.9604644775390625e-08 ;  /* 0x00000001ff1a7431 */ /* 0x000fe400000001ff */
[----:B------:R-:W-:Y:S01]  /*4bae0*/  IMAD R45, R45, 0xbc8f, RZ ;  /* 0x0000bc8f2d2d7824 */ /* 0x000fe200078e02ff */
[----:B------:R-:W-:-:S04]  /*4baf0*/  LOP3.LUT R34, R28, 0x7fffffff, RZ, 0x3c, !PT ;  /* 0x7fffffff1c227812 */ /* 0x000fc800078e3cff */
[----:B------:R-:W-:Y:S01]  /*4bb00*/  ISETP.GE.U32.AND P1, PT, R45, R28, PT ;  /* 0x0000001c2d00720c */ /* 0x000fe20003f26070 */
[----:B0-----:R-:W-:-:S08]  /*4bb10*/  DFMA R30, R26, -R32, 1 ;  /* 0x3ff000001a1e742b */ /* 0x001fd00000000820 */
[----:B------:R-:W-:-:S04]  /*4bb20*/  DFMA R30, R30, R30, R30 ;  /* 0x0000001e1e1e722b */ /* 0x000fc8000000001e */
[----:B------:R-:W-:-:S05]  /*4bb30*/  @P1 IMAD.MOV R34, RZ, RZ, -R28 ;  /* 0x000000ffff221224 */ /* 0x000fca00078e0a1c */
[----:B------:R-:W-:Y:S01]  /*4bb40*/  IADD3 R45, PT, PT, R45, R34, RZ ;  /* 0x000000222d2d7210 */ /* 0x000fe20007ffe0ff */
[----:B------:R-:W-:-:S04]  /*4bb50*/  DFMA R26, R26, R30, R26 ;  /* 0x0000001e1a1a722b */ /* 0x000fc8000000001a */
[----:B------:R-:W-:-:S04]  /*4bb60*/  VIADD R30, R45, 0xffffffff ;  /* 0xffffffff2d1e7836 */ /* 0x000fc80000000000 */
[C---:B------:R-:W-:Y:S02]  /*4bb70*/  DFMA R46, R26.reuse, -R32, 1 ;  /* 0x3ff000001a2e742b */ /* 0x040fe40000000820 */
[----:B------:R-:W0:Y:S06]  /*4bb80*/  I2F.F64.U32 R30, R30 ;  /* 0x0000001e001e7312 */ /* 0x000e2c0000201800 */
[----:B------:R-:W-:Y:S02]  /*4bb90*/  DFMA R46, R26, R46, R26 ;  /* 0x0000002e1a2e722b */ /* 0x000fe4000000001a */
[----:B------:R-:W-:-:S06]  /*4bba0*/  DMUL R26, R48, R48 ;  /* 0x00000030301a7228 */ /* 0x000fcc0000000000 */
[----:B0-----:R-:W-:Y:S01]  /*4bbb0*/  DMUL R34, R46, R30 ;  /* 0x0000001e2e227228 */ /* 0x001fe20000000000 */
[----:B------:R-:W-:Y:S01]  /*4bbc0*/  FSETP.GEU.AND P3, PT, |R31|, 6.5827683646048100446e-37, PT ;  /* 0x036000001f00780b */ /* 0x000fe20003f6e200 */
[----:B------:R-:W-:-:S06]  /*4bbd0*/  DFMA R26, R50, R50, R26 ;  /* 0x00000032321a722b */ /* 0x000fcc000000001a */
[----:B------:R-:W-:Y:S02]  /*4bbe0*/  DFMA R32, R34, -R32, R30 ;  /* 0x800000202220722b */ /* 0x000fe4000000001e */
[----:B------:R-:W-:-:S06]  /*4bbf0*/  DSETP.GTU.AND P1, PT, R26, 1, PT ;  /* 0x3ff000001a00742a */ /* 0x000fcc0003f2c000 */
        /* <DEDUP_REMOVED lines=10> */
.L_x_1267:
[----:B------:R-:W-:Y:S05]  /*4bca0*/  BSYNC.RECONVERGENT B1 ;  /* 0x0000000000017941 */ /* 0x000fea0003800200 */
.L_x_1266:
        /* <DEDUP_REMOVED lines=30> */
.L_x_1269:
[----:B------:R-:W-:Y:S05]  /*4be90*/  BSYNC.RECONVERGENT B1 ;  /* 0x0000000000017941 */ /* 0x000fea0003800200 */
.L_x_1268:
        /* <DEDUP_REMOVED lines=36> */
.L_x_1271:
[----:B------:R-:W-:Y:S05]  /*4c0e0*/  BSYNC.RECONVERGENT B1 ;  /* 0x0000000000017941 */ /* 0x000fea0003800200 */
.L_x_1270:
        /* <DEDUP_REMOVED lines=30> */
.L_x_1273:
[----:B------:R-:W-:Y:S05]  /*4c2d0*/  BSYNC.RECONVERGENT B1 ;  /* 0x0000000000017941 */ /* 0x000fea0003800200 */
.L_x_1272:
[----:B------:R-:W-:-:S08]  /*4c2e0*/  DMUL R48, R48, R48 ;  /* 0x0000003030307228 */ /* 0x000fd00000000000 */
[----:B------:R-:W-:-:S08]  /*4c2f0*/  DFMA R48, R50, R50, R48 ;  /* 0x000000323230722b */ /* 0x000fd00000000030 */
[----:B------:R-:W-:-:S06]  /*4c300*/  DSETP.GTU.AND P1, PT, R48, 1, PT ;  /* 0x3ff000003000742a */ /* 0x000fcc0003f2c000 */
[----:B------:R-:W-:-:S04]  /*4c310*/  SEL R25, RZ, 0x1, P1 ;  /* 0x00000001ff197807 */ /* 0x000fc80000800000 */
[----:B------:R-:W-:Y:S01]  /*4c320*/  IADD3 R43, PT, PT, R25, R43, R46 ;  /* 0x0000002b192b7210 */ /* 0x000fe20007ffe02e */
[----:B------:R-:W-:Y:S06]  /*4c330*/  @P0 BRA `(.L_x_1274) ;  /* 0xffffffec00ac0947 */ /* 0x000fec000383ffff */
.L_x_1257:
        /* <DEDUP_REMOVED lines=34> */
.L_x_1277:
[----:B------:R-:W-:Y:S05]  /*4c560*/  BSYNC.RECONVERGENT B1 ;  /* 0x0000000000017941 */ /* 0x000fea0003800200 */
.L_x_1276:
        /* <DEDUP_REMOVED lines=30> */
.L_x_1279:
[----:B------:R-:W-:Y:S05]  /*4c750*/  BSYNC.RECONVERGENT B1 ;  /* 0x0000000000017941 */ /* 0x000fea0003800200 */
.L_x_1278:
        /* <DEDUP_REMOVED lines=39> */
.L_x_1281:
[----:B------:R-:W-:Y:S05]  /*4c9d0*/  BSYNC.RECONVERGENT B1 ;  /* 0x0000000000017941 */ /* 0x000fea0003800200 */
.L_x_1280:
        /* <DEDUP_REMOVED lines=30> */
.L_x_1283:
[----:B------:R-:W-:Y:S05]  /*4cbc0*/  BSYNC.RECONVERGENT B1 ;  /* 0x0000000000017941 */ /* 0x000fea0003800200 */
.L_x_1282:
        /* <DEDUP_REMOVED lines=38> */
.L_x_1285:
[----:B------:R-:W-:Y:S05]  /*4ce30*/  BSYNC.RECONVERGENT B1 ;  /* 0x0000000000017941 */ /* 0x000fea0003800200 */
.L_x_1284:
        /* <DEDUP_REMOVED lines=29> */
.L_x_1287:
[----:B------:R-:W-:Y:S05]  /*4d010*/  BSYNC.RECONVERGENT B1 ;  /* 0x0000000000017941 */ /* 0x000fea0003800200 */
.L_x_1286:
[----:B------:R-:W-:-:S08]  /*4d020*/  DMUL R48, R48, R48 ;  /* 0x0000003030307228 */ /* 0x000fd00000000000 */
[----:B------:R-:W-:-:S08]  /*4d030*/  DFMA R48, R44, R44, R48 ;  /* 0x0000002c2c30722b */ /* 0x000fd00000000030 */
[----:B------:R-:W-:-:S06]  /*4d040*/  DSETP.GTU.AND P0, PT, R48, 1, PT ;  /* 0x3ff000003000742a */ /* 0x000fcc0003f0c000 */
[----:B------:R-:W-:-:S04]  /*4d050*/  SEL R26, RZ, 0x1, P0 ;  /* 0x00000001ff1a7807 */ /* 0x000fc80000000000 */
[----:B------:R-:W-:-:S07]  /*4d060*/  IADD3 R43, PT, PT, R26, R43, RZ ;  /* 0x0000002b1a2b7210 */ /* 0x000fce0007ffe0ff */
.L_x_1275:
[----:B------:R-:W0:Y:S01]  /*4d070*/  LDC.64 R26, c[0x0][0x3b8] ;  /* 0x0000ee00ff1a7b82 */ /* 0x000e220000000a00 */
[----:B------:R-:W-:-:S04]  /*4d080*/  IADD3 R12, PT, PT, R12, R23, R15 ;  /* 0x000000170c0c7210 */ /* 0x000fc80007ffe00f */
[----:B------:R-:W-:-:S04]  /*4d090*/  IADD3 R12, PT, PT, R10, R12, R13 ;  /* 0x0000000c0a0c7210 */ /* 0x000fc80007ffe00d */
[----:B------:R-:W-:-:S04]  /*4d0a0*/  IADD3 R12, PT, PT, R8, R12, R11 ;  /* 0x0000000c080c7210 */ /* 0x000fc80007ffe00b */
[----:B------:R-:W-:-:S04]  /*4d0b0*/  IADD3 R12, PT, PT, R6, R12, R9 ;  /* 0x0000000c060c7210 */ /* 0x000fc80007ffe009 */
[----:B------:R-:W-:-:S04]  /*4d0c0*/  IADD3 R12, PT, PT, R4, R12, R7 ;  /* 0x0000000c040c7210 */ /* 0x000fc80007ffe007 */
[----:B------:R-:W-:Y:S02]  /*4d0d0*/  IADD3 R12, PT, PT, R2, R12, R5 ;  /* 0x0000000c020c7210 */ /* 0x000fe40007ffe005 */
[----:B0-----:R-:W-:Y:S02]  /*4d0e0*/  IADD3 R6, P1, PT, -R19, R26, RZ ;  /* 0x0000001a13067210 */ /* 0x001fe40007f3e1ff */
[----:B------:R-:W-:Y:S02]  /*4d0f0*/  IADD3 R12, PT, PT, R0, R12, R3 ;  /* 0x0000000c000c7210 */ /* 0x000fe40007ffe003 */
[----:B------:R-:W-:Y:S01]  /*4d100*/  ISETP.GE.U32.AND P0, PT, R6, UR5, PT ;  /* 0x0000000506007c0c */ /* 0x000fe2000bf06070 */
[----:B------:R-:W-:Y:S01]  /*4d110*/  IMAD.X R4, R27, 0x1, ~R20, P1 ;  /* 0x000000011b047824 */ /* 0x000fe200008e0e14 */
[----:B------:R-:W-:-:S04]  /*4d120*/  IADD3 R23, PT, PT, R43, R12, R40 ;  /* 0x0000000c2b177210 */ /* 0x000fc80007ffe028 */
[----:B------:R-:W-:-:S13]  /*4d130*/  ISETP.GE.U32.AND.EX P0, PT, R4, UR11, PT, P0 ;  /* 0x0000000b04007c0c */ /* 0x000fda000bf06100 */
[----:B------:R-:W-:Y:S05]  /*4d140*/  @!P0 BRA `(.L_x_708) ;  /* 0x0000002400688947 */ /* 0x000fea0003800000 */
[----:B------:R-:W-:-:S04]  /*4d150*/  IADD3 R19, P0, PT, R19, UR5, RZ ;  /* 0x0000000513137c10 */ /* 0x000fc8000ff1e0ff */
[----:B------:R-:W-:Y:S02]  /*4d160*/  IADD3.X R20, PT, PT, R20, UR11, RZ, P0, !PT ;  /* 0x0000000b14147c10 */ /* 0x000fe400087fe4ff */
[----:B------:R-:W-:-:S04]  /*4d170*/  ISETP.GT.U32.AND P0, PT, R19, R22, PT ;  /* 0x000000161300720c */ /* 0x000fc80003f04070 */
[----:B------:R-:W-:-:S13]  /*4d180*/  ISETP.GT.U32.AND.EX P0, PT, R20, R21, PT, P0 ;  /* 0x000000151400720c */ /* 0x000fda0003f04100 */
[----:B------:R-:W-:Y:S05]  /*4d190*/  @!P0 BRA `(.L_x_1288) ;  /* 0xfffffdbc00f08947 */ /* 0x000fea000383ffff */
.L_x_710:
[----:B------:R-:W-:-:S04]  /*4d1a0*/  ISETP.GE.U32.AND P0, PT, R19, R26, PT ;  /* 0x0000001a1300720c */ /* 0x000fc80003f06070 */
[----:B------:R-:W-:-:S13]  /*4d1b0*/  ISETP.GE.U32.AND.EX P0, PT, R20, R27, PT, P0 ;  /* 0x0000001b1400720c */ /* 0x000fda0003f06100 */
[----:B------:R-:W-:Y:S05]  /*4d1c0*/  @P0 BRA `(.L_x_708) ;  /* 0x0000002400480947 */ /* 0x000fea0003800000 */
[----:B------:R-:W-:Y:S01]  /*4d1d0*/  IADD3 R3, PT, PT, -R19, R26, RZ ;  /* 0x0000001a13037210 */ /* 0x000fe20007ffe1ff */
[----:B------:R-:W-:Y:S03]  /*4d1e0*/  BSSY.RECONVERGENT B1, `(.L_x_708) ;  /* 0x0000250000017945 */ /* 0x000fe60003800200 */
[----:B------:R-:W-:-:S13]  /*4d1f0*/  ISETP.GE.AND P0, PT, R24, R3, PT ;  /* 0x000000031800720c */ /* 0x000fda0003f06270 */
[----:B------:R-:W-:Y:S05]  /*4d200*/  @P0 BRA `(.L_x_1289) ;  /* 0x0000002400340947 */ /* 0x000fea0003800000 */
[----:B------:R-:W0:Y:S08]  /*4d210*/  LDC R0, c[0x0][0x3e8] ;  /* 0x0000fa00ff007b82 */ /* 0x000e300000000800 */
[----:B------:R-:W1:Y:S01]  /*4d220*/  LDC R2, c[0x0][0x380] ;  /* 0x0000e000ff027b82 */ /* 0x000e620000000800 */
[----:B0-----:R-:W-:Y:S01]  /*4d230*/  ISETP.GE.AND P0, PT, R0, 0x1, PT ;  /* 0x000000010000780c */ /* 0x001fe20003f06270 */
[----:B-1----:R-:W-:-:S12]  /*4d240*/  IMAD.IADD R19, R19, 0x1, R2 ;  /* 0x0000000113137824 */ /* 0x002fd800078e0202 */
[----:B------:R-:W-:Y:S05]  /*4d250*/  @!P0 BRA `(.L_x_1289) ;  /* 0x0000002400208947 */ /* 0x000fea0003800000 */
[C---:B------:R-:W-:Y:S01]  /*4d260*/  IADD3 R4, PT, PT, R0.reuse, -0x1, RZ ;  /* 0xffffffff00047810 */ /* 0x040fe20007ffe0ff */
[----:B------:R-:W-:Y:S01]  /*4d270*/  IMAD.MOV.U32 R8, RZ, RZ, R24 ;  /* 0x000000ffff087224 */ /* 0x000fe200078e0018 */
[C---:B------:R-:W-:Y:S02]  /*4d280*/  LOP3.LUT R2, R0.reuse, 0x3, RZ, 0xc0, !PT ;  /* 0x0000000300027812 */ /* 0x040fe400078ec0ff */
[----:B------:R-:W-:-:S07]  /*4d290*/  LOP3.LUT R0, R0, 0x7ffffffc, RZ, 0xc0, !PT ;  /* 0x7ffffffc00007812 */ /* 0x000fce00078ec0ff */
.L_x_1326:
[----:B------:R-:W-:Y:S01]  /*4d2a0*/  IADD3 R5, PT, PT, R19, R8, RZ ;  /* 0x0000000813057210 */ /* 0x000fe20007ffe0ff */
[----:B------:R-:W-:Y:S01]  /*4d2b0*/  VIADD R8, R8, 0x100 ;  /* 0x0000010008087836 */ /* 0x000fe20000000000 */
[----:B------:R-:W-:Y:S01]  /*4d2c0*/  BSSY.RECONVERGENT B2, `(.L_x_1290) ;  /* 0x000003f000027945 */ /* 0x000fe20003800200 */
[----:B------:R-:W-:Y:S01]  /*4d2d0*/  MOV R20, 0x1 ;  /* 0x0000000100147802 */ /* 0x000fe20000000f00 */
[----:B------:R-:W-:Y:S02]  /*4d2e0*/  IMAD.MOV.U32 R22, RZ, RZ, RZ ;  /* 0x000000ffff167224 */ /* 0x000fe400078e00ff */
[----:B------:R-:W-:Y:S01]  /*4d2f0*/  IMAD R12, R5, UR12, RZ ;  /* 0x0000000c050c7c24 */ /* 0x000fe2000f8e02ff */
[----:B------:R-:W-:-:S04]  /*4d300*/  ISETP.GE.AND P5, PT, R8, R3, PT ;  /* 0x000000030800720c */ /* 0x000fc80003fa6270 */
[----:B------:R-:W-:-:S13]  /*4d310*/  ISETP.NE.AND P0, PT, R12, RZ, PT ;  /* 0x000000ff0c00720c */ /* 0x000fda0003f05270 */
[----:B------:R-:W-:Y:S05]  /*4d320*/  @!P0 BRA `(.L_x_1291) ;  /* 0x0000000000e08947 */ /* 0x000fea0003800000 */
[----:B------:R-:W-:Y:S01]  /*4d330*/  HFMA2 R13, -RZ, RZ, 0, -1.1396484375 ;  /* 0x0000bc8fff0d7431 */ /* 0x000fe200000001ff */
[----:B------:R-:W-:Y:S01]  /*4d340*/  SHF.R.S32.HI R5, RZ, 0x1f, R12 ;  /* 0x0000001fff057819 */ /* 0x000fe2000001140c */
[----:B------:R-:W-:Y:S01]  /*4d350*/  IMAD.MOV.U32 R18, RZ, RZ, RZ ;  /* 0x000000ffff127224 */ /* 0x000fe200078e00ff */
[----:B------:R-:W-:Y:S01]  /*4d360*/  MOV R20, 0x1 ;  /* 0x0000000100147802 */ /* 0x000fe20000000f00 */
[----:B------:R-:W-:-:S07]  /*4d370*/  IMAD.MOV.U32 R22, RZ, RZ, RZ ;  /* 0x000000ffff167224 */ /* 0x000fce00078e00ff */
.L_x_1294:
[-C--:B------:R-:W-:Y:S01]  /*4d380*/  IMAD R9, R18, R13.reuse, RZ ;  /* 0x0000000d12097224 */ /* 0x080fe200078e02ff */
[----:B------:R-:W-:Y:S01]  /*4d390*/  BSSY.RECONVERGENT B3, `(.L_x_1292) ;  /* 0x000002b000037945 */ /* 0x000fe20003800200 */
[----:B------:R-:W-:-:S04]  /*4d3a0*/  IMAD.WIDE.U32 R6, R13, R13, RZ ;  /* 0x0000000d0d067225 */ /* 0x000fc800078e00ff */
[----:B------:R-:W-:-:S05]  /*4d3b0*/  IMAD R9, R13, R18, R9 ;  /* 0x000000120d097224 */ /* 0x000fca00078e0209 */
[----:B------:R-:W-:Y:S02]  /*4d3c0*/  IADD3 R7, PT, PT, R7, R9, RZ ;  /* 0x0000000907077210 */ /* 0x000fe40007ffe0ff */
[----:B------:R-:W-:-:S03]  /*4d3d0*/  LOP3.LUT R9, R12, 0x1, RZ, 0xc0, !PT ;  /* 0x000000010c097812 */ /* 0x000fc600078ec0ff */
[----:B------:R-:W-:Y:S01]  /*4d3e0*/  IMAD.WIDE.U32 R10, R7, 0x3, RZ ;  /* 0x00000003070a7825 */ /* 0x000fe200078e00ff */
[----:B------:R-:W-:-:S04]  /*4d3f0*/  ISETP.NE.U32.AND P1, PT, R9, 0x1, PT ;  /* 0x000000010900780c */ /* 0x000fc80003f25070 */
[----:B------:R-:W-:Y:S01]  /*4d400*/  ISETP.NE.U32.AND.EX P1, PT, RZ, RZ, PT, P1 ;  /* 0x000000ffff00720c */ /* 0x000fe20003f25110 */
[----:B------:R-:W-:-:S04]  /*4d410*/  IMAD.WIDE.U32 R14, P0, R6, -0x7fffffff, R10 ;  /* 0x80000001060e7825 */ /* 0x000fc8000780000a */
[----:B------:R-:W-:Y:S01]  /*4d420*/  IMAD.WIDE.U32 R10, R6, 0x3, RZ ;  /* 0x00000003060a7825 */ /* 0x000fe200078e00ff */
[----:B------:R-:W-:-:S03]  /*4d430*/  MOV R16, R15 ;  /* 0x0000000f00107202 */ /* 0x000fc60000000f00 */
[----:B------:R-:W-:Y:S01]  /*4d440*/  IMAD.X R17, RZ, RZ, RZ, P0 ;  /* 0x000000ffff117224 */ /* 0x000fe200000e06ff */
        /* <DEDUP_REMOVED lines=31> */
.L_x_1293:
[----:B------:R-:W-:Y:S05]  /*4d640*/  BSYNC.RECONVERGENT B3 ;  /* 0x0000000000037941 */ /* 0x000fea0003800200 */
.L_x_1292:
[----:B------:R-:W-:Y:S01]  /*4d650*/  ISETP.GT.U32.AND.EX P0, PT, R5, RZ, PT, P0 ;  /* 0x000000ff0500720c */ /* 0x000fe20003f04100 */
[----:B------:R-:W-:Y:S01]  /*4d660*/  IMAD.MOV.U32 R13, RZ, RZ, R6 ;  /* 0x000000ffff0d7224 */ /* 0x000fe200078e0006 */
[--C-:B------:R-:W-:Y:S02]  /*4d670*/  SHF.R.U64 R12, R12, 0x1, R5.reuse ;  /* 0x000000010c0c7819 */ /* 0x100fe40000001205 */
[----:B------:R-:W-:Y:S02]  /*4d680*/  SHF.R.U32.HI R5, RZ, 0x1, R5 ;  /* 0x00000001ff057819 */ /* 0x000fe40000011605 */
[----:B------:R-:W-:-:S07]  /*4d690*/  IADD3 R18, PT, PT, R7, -R9, R25 ;  /* 0x8000000907127210 */ /* 0x000fce0007ffe019 */
[----:B------:R-:W-:Y:S05]  /*4d6a0*/  @P0 BRA `(.L_x_1294) ;  /* 0xfffffffc00340947 */ /* 0x000fea000383ffff */
.L_x_1291:
[----:B------:R-:W-:Y:S05]  /*4d6b0*/  BSYNC.RECONVERGENT B2 ;  /* 0x0000000000027941 */ /* 0x000fea0003800200 */
.L_x_1290:
        /* <DEDUP_REMOVED lines=17> */
[----:B------:R-:W-:Y:S01]  /*4d7d0*/  SHF.R.U64 R5, R5, 0x1e, R6 ;  /* 0x0000001e05057819 */ /* 0x000fe20000001206 */
[----:B------:R-:W-:-:S04]  /*4d7e0*/  IMAD.MOV.U32 R6, RZ, RZ, RZ ;  /* 0x000000ffff067224 */ /* 0x000fc800078e00ff */
[----:B------:R-:W-:-:S06]  /*4d7f0*/  IMAD R5, R5, -0x7fffffff, R10 ;  /* 0x8000000105057824 */ /* 0x000fcc00078e020a */
[----:B------:R-:W-:Y:S05]  /*4d800*/  @!P0 BRA `(.L_x_1295) ;  /* 0x00000010005c8947 */ /* 0x000fea0003800000 */
[----:B------:R-:W-:Y:S02]  /*4d810*/  HFMA2 R9, -RZ, RZ, 0, 0 ;  /* 0x00000000ff097431 */ /* 0x000fe400000001ff */
[----:B------:R-:W-:-:S07]  /*4d820*/  IMAD.MOV.U32 R6, RZ, RZ, RZ ;  /* 0x000000ffff067224 */ /* 0x000fce00078e00ff */
.L_x_1312:
        /* <DEDUP_REMOVED lines=8> */
[----:B------:R-:W-:Y:S01]  /*4d8b0*/  IMAD R16, R10, 0xd47, RZ ;  /* 0x00000d470a107824 */ /* 0x000fe200078e02ff */
[----:B------:R-:W-:Y:S01]  /*4d8c0*/  MOV R10, 0x1 ;  /* 0x00000001000a7802 */ /* 0x000fe20000000f00 */
[----:B------:R-:W-:-:S03]  /*4d8d0*/  IMAD R5, R5, 0xbc8f, RZ ;  /* 0x0000bc8f05057824 */ /* 0x000fc600078e02ff */
[----:B------:R-:W-:Y:S02]  /*4d8e0*/  LOP3.LUT R18, R16, 0x7fffffff, RZ, 0x3c, !PT ;  /* 0x7fffffff10127812 */ /* 0x000fe400078e3cff */
[----:B------:R-:W-:Y:S01]  /*4d8f0*/  ISETP.GE.U32.AND P0, PT, R5, R16, PT ;  /* 0x000000100500720c */ /* 0x000fe20003f06070 */
[----:B0-----:R-:W-:-:S08]  /*4d900*/  DFMA R14, R10, -R12, 1 ;  /* 0x3ff000000a0e742b */ /* 0x001fd0000000080c */
[----:B------:R-:W-:-:S04]  /*4d910*/  DFMA R14, R14, R14, R14 ;  /* 0x0000000e0e0e722b */ /* 0x000fc8000000000e */
[----:B------:R-:W-:Y:S01]  /*4d920*/  @P0 IMAD.MOV R18, RZ, RZ, -R16 ;  /* 0x000000ffff120224 */ /* 0x000fe200078e0a10 */
[----:B------:R-:W-:-:S03]  /*4d930*/  ISETP.NE.AND P0, PT, R9, R0, PT ;  /* 0x000000000900720c */ /* 0x000fc60003f05270 */
        /* <DEDUP_REMOVED lines=17> */
.L_x_1297:
[----:B------:R-:W-:Y:S05]  /*4da50*/  BSYNC.RECONVERGENT B3 ;  /* 0x0000000000037941 */ /* 0x000fea0003800200 */
.L_x_1296:
        /* <DEDUP_REMOVED lines=30> */
.L_x_1299:
[----:B------:R-:W-:Y:S05]  /*4dc40*/  BSYNC.RECONVERGENT B3 ;  /* 0x0000000000037941 */ /* 0x000fea0003800200 */
.L_x_1298:
        /* <DEDUP_REMOVED lines=17> */
[----:B------:R-:W-:-:S04]  /*4dd60*/  DSETP.GTU.AND P1, PT, R48, 1, PT ;  /* 0x3ff000003000742a */ /* 0x000fc80003f2c000 */
        /* <DEDUP_REMOVED lines=18> */
.L_x_1301:
[----:B------:R-:W-:Y:S05]  /*4de90*/  BSYNC.RECONVERGENT B3 ;  /* 0x0000000000037941 */ /* 0x000fea0003800200 */
.L_x_1300:
        /* <DEDUP_REMOVED lines=30> */
.L_x_1303:
[----:B------:R-:W-:Y:S05]  /*4e080*/  BSYNC.RECONVERGENT B3 ;  /* 0x0000000000037941 */ /* 0x000fea0003800200 */
.L_x_1302:
        /* <DEDUP_REMOVED lines=37> */
.L_x_1305:
[----:B------:R-:W-:Y:S05]  /*4e2e0*/  BSYNC.RECONVERGENT B3 ;  /* 0x0000000000037941 */ /* 0x000fea0003800200 */
.L_x_1304:
        /* <DEDUP_REMOVED lines=30> */
.L_x_1307:
[----:B------:R-:W-:Y:S05]  /*4e4d0*/  BSYNC.RECONVERGENT B3 ;  /* 0x0000000000037941 */ /* 0x000fea0003800200 */
.L_x_1306:
        /* <DEDUP_REMOVED lines=36> */
.L_x_1309:
[----:B------:R-:W-:Y:S05]  /*4e720*/  BSYNC.RECONVERGENT B3 ;  /* 0x0000000000037941 */ /* 0x000fea0003800200 */
.L_x_1308:
        /* <DEDUP_REMOVED lines=30> */
.L_x_1311:
[----:B------:R-:W-:Y:S05]  /*4e910*/  BSYNC.RECONVERGENT B3 ;  /* 0x0000000000037941 */ /* 0x000fea0003800200 */
.L_x_1310:
[----:B------:R-:W-:-:S08]  /*4e920*/  DMUL R48, R48, R48 ;  /* 0x0000003030307228 */ /* 0x000fd00000000000 */
[----:B------:R-:W-:-:S08]  /*4e930*/  DFMA R48, R12, R12, R48 ;  /* 0x0000000c0c30722b */ /* 0x000fd00000000030 */
[----:B------:R-:W-:-:S06]  /*4e940*/  DSETP.GTU.AND P1, PT, R48, 1, PT ;  /* 0x3ff000003000742a */ /* 0x000fcc0003f2c000 */
[----:B------:R-:W-:-:S04]  /*4e950*/  SEL R10, RZ, 0x1, P1 ;  /* 0x00000001ff0a7807 */ /* 0x000fc80000800000 */
[----:B------:R-:W-:Y:S01]  /*4e960*/  IADD3 R6, PT, PT, R10, R7, R6 ;  /* 0x000000070a067210 */ /* 0x000fe20007ffe006 */
[----:B------:R-:W-:Y:S06]  /*4e970*/  @P0 BRA `(.L_x_1312) ;  /* 0xffffffec00ac0947 */ /* 0x000fec000383ffff */
.L_x_1295:
[----:B------:R-:W-:-:S13]  /*4e980*/  ISETP.NE.AND P0, PT, R2, RZ, PT ;  /* 0x000000ff0200720c */ /* 0x000fda0003f05270 */
        /* <DEDUP_REMOVED lines=16> */
[----:B------:R-:W-:-:S03]  /*4ea90*/  ISETP.NE.AND P0, PT, R2, 0x1, PT ;  /* 0x000000010200780c */ /* 0x000fc60003f05270 */
        /* <DEDUP_REMOVED lines=17> */
.L_x_1315:
[----:B------:R-:W-:Y:S05]  /*4ebb0*/  BSYNC.RECONVERGENT B3 ;  /* 0x0000000000037941 */ /* 0x000fea0003800200 */
.L_x_1314:
        /* <DEDUP_REMOVED lines=30> */
.L_x_1317:
[----:B------:R-:W-:Y:S05]  /*4eda0*/  BSYNC.RECONVERGENT B3 ;  /* 0x0000000000037941 */ /* 0x000fea0003800200 */
.L_x_1316:
        /* <DEDUP_REMOVED lines=21> */
[----:B------:R-:W-:-:S03]  /*4ef00*/  ISETP.NE.AND P0, PT, R2, 0x2, PT ;  /* 0x000000020200780c */ /* 0x000fc60003f05270 */
        /* <DEDUP_REMOVED lines=17> */
.L_x_1319:
[----:B------:R-:W-:Y:S05]  /*4f020*/  BSYNC.RECONVERGENT B3 ;  /* 0x0000000000037941 */ /* 0x000fea0003800200 */
.L_x_1318:
        /* <DEDUP_REMOVED lines=30> */
.L_x_1321:
[----:B------:R-:W-:Y:S05]  /*4f210*/  BSYNC.RECONVERGENT B3 ;  /* 0x0000000000037941 */ /* 0x000fea0003800200 */
.L_x_1320:
        /* <DEDUP_REMOVED lines=38> */
.L_x_1323:
[----:B------:R-:W-:Y:S05]  /*4f480*/  BSYNC.RECONVERGENT B3 ;  /* 0x0000000000037941 */ /* 0x000fea0003800200 */
.L_x_1322:
        /* <DEDUP_REMOVED lines=29> */
.L_x_1325:
[----:B------:R-:W-:Y:S05]  /*4f660*/  BSYNC.RECONVERGENT B3 ;  /* 0x0000000000037941 */ /* 0x000fea0003800200 */
.L_x_1324:
[----:B------:R-:W-:-:S08]  /*4f670*/  DMUL R48, R48, R48 ;  /* 0x0000003030307228 */ /* 0x000fd00000000000 */
[----:B------:R-:W-:-:S08]  /*4f680*/  DFMA R48, R10, R10, R48 ;  /* 0x0000000a0a30722b */ /* 0x000fd00000000030 */
[----:B------:R-:W-:-:S06]  /*4f690*/  DSETP.GTU.AND P0, PT, R48, 1, PT ;  /* 0x3ff000003000742a */ /* 0x000fcc0003f0c000 */
[----:B------:R-:W-:-:S05]  /*4f6a0*/  SEL R5, RZ, 0x1, P0 ;  /* 0x00000001ff057807 */ /* 0x000fca0000000000 */
[----:B------:R-:W-:-:S07]  /*4f6b0*/  IMAD.IADD R6, R5, 0x1, R6 ;  /* 0x0000000105067824 */ /* 0x000fce00078e0206 */
.L_x_1313:
[----:B------:R-:W-:Y:S01]  /*4f6c0*/  IADD3 R23, PT, PT, R23, R6, RZ ;  /* 0x0000000617177210 */ /* 0x000fe20007ffe0ff */
[----:B------:R-:W-:Y:S06]  /*4f6d0*/  @!P5 BRA `(.L_x_1326) ;  /* 0xffffffd800f0d947 */ /* 0x000fec000383ffff */
.L_x_1289:
[----:B------:R-:W-:Y:S05]  /*4f6e0*/  BSYNC.RECONVERGENT B1 ;  /* 0x0000000000017941 */ /* 0x000fea0003800200 */
.L_x_708:
        /* <DEDUP_REMOVED lines=21> */
[----:B------:R-:W-:Y:S02]  /*4f840*/  IADD3 R5, PT, PT, R2, R5, RZ ;  /* 0x0000000502057210 */ /* 0x000fe40007ffe0ff */
[----:B------:R-:W-:-:S03]  /*4f850*/  @!P1 MOV R4, 0x400 ;  /* 0x0000040000049802 */ /* 0x000fc60000000f00 */
[----:B------:R-:W0:Y:S01]  /*4f860*/  SHFL.DOWN PT, R0, R5, 0x10, 0x1f ;  /* 0x0a001f0005007f89 */ /* 0x000e2200000e0000 */
[----:B-1----:R-:W-:-:S05]  /*4f870*/  @!P1 LEA R4, R7, R4, 0x18 ;  /* 0x0000000407049211 */ /* 0x002fca00078ec0ff */
[----:B------:R-:W-:Y:S01]  /*4f880*/  @!P1 IMAD.IADD R4, R3, 0x1, R4 ;  /* 0x0000000103049824 */ /* 0x000fe200078e0204 */
[----:B0-----:R-:W-:Y:S02]  /*4f890*/  SEL R0, R0, RZ, !P0 ;  /* 0x000000ff00007207 */ /* 0x001fe40004000000 */
[----:B------:R-:W-:Y:S02]  /*4f8a0*/  ISETP.NE.AND P0, PT, R24, RZ, PT ;  /* 0x000000ff1800720c */ /* 0x000fe40003f05270 */
[----:B------:R-:W-:-:S05]  /*4f8b0*/  IADD3 R7, PT, PT, R5, R0, RZ ;  /* 0x0000000005077210 */ /* 0x000fca0007ffe0ff */
[----:B------:R2:W-:Y:S01]  /*4f8c0*/  @!P1 STS [R4+0x8], R7 ;  /* 0x0000080704009388 */ /* 0x0005e20000000800 */
[----:B------:R-:W-:Y:S06]  /*4f8d0*/  BAR.SYNC.DEFER_BLOCKING 0x0 ;  /* 0x0000000000007b1d */ /* 0x000fec0000010000 */
[----:B------:R-:W-:Y:S05]  /*4f8e0*/  @P0 BRA `(.L_x_130) ;  /* 0x0000000000280947 */ /* 0x000fea0003800000 */
[----:B------:R-:W2:Y:S01]  /*4f8f0*/  S2R R3, SR_CgaCtaId ;  /* 0x0000000000037919 */ /* 0x000ea20000008800 */
[----:B------:R-:W-:-:S04]  /*4f900*/  MOV R0, 0x400 ;  /* 0x0000040000007802 */ /* 0x000fc80000000f00 */
[----:B--2---:R-:W-:-:S05]  /*4f910*/  LEA R4, R3, R0, 0x18 ;  /* 0x0000000003047211 */ /* 0x004fca00078ec0ff */
[----:B------:R-:W-:Y:S04]  /*4f920*/  LDS R0, [R4+0xc] ;  /* 0x00000c0004007984 */ /* 0x000fe80000000800 */
[----:B------:R-:W0:Y:S04]  /*4f930*/  LDS.128 R8, [R4+0x10] ;  /* 0x0000100004087984 */ /* 0x000e280000000c00 */
[----:B------:R-:W1:Y:S01]  /*4f940*/  LDS.64 R2, [R4+0x20] ;  /* 0x0000200004027984 */ /* 0x000e620000000a00 */
[----:B0-----:R-:W-:-:S04]  /*4f950*/  IADD3 R0, PT, PT, R8, R0, R7 ;  /* 0x0000000008007210 */ /* 0x001fc80007ffe007 */
[----:B------:R-:W-:-:S04]  /*4f960*/  IADD3 R0, PT, PT, R10, R0, R9 ;  /* 0x000000000a007210 */ /* 0x000fc80007ffe009 */
[----:B-1----:R-:W-:-:S05]  /*4f970*/  IADD3 R0, PT, PT, R2, R0, R11 ;  /* 0x0000000002007210 */ /* 0x002fca0007ffe00b */
[----:B------:R-:W-:-:S07]  /*4f980*/  IMAD.IADD R7, R0, 0x1, R3 ;  /* 0x0000000100077824 */ /* 0x000fce00078e0203 */
.L_x_130:
[----:B------:R-:W-:Y:S05]  /*4f990*/  BSYNC.RECONVERGENT B0 ;  /* 0x0000000000007941 */ /* 0x000fea0003800200 */
.L_x_57:
[----:B------:R-:W-:Y:S05]  /*4f9a0*/  @P0 EXIT ;  /* 0x000000000000094d */ /* 0x000fea0003800000 */
[----:B------:R-:W3:Y:S01]  /*4f9b0*/  S2R R5, SR_CTAID.X ;  /* 0x0000000000057919 */ /* 0x000ee20000002500 */
[----:B------:R-:W3:Y:S01]  /*4f9c0*/  LDC.64 R2, c[0x0][0x388] ;  /* 0x0000e200ff027b82 */ /* 0x000ee20000000a00 */
[----:B------:R-:W4:Y:S01]  /*4f9d0*/  LDCU.64 UR4, c[0x0][0x358] ;  /* 0x00006b00ff0477ac */ /* 0x000f220008000a00 */
[----:B---3--:R-:W-:-:S05]  /*4f9e0*/  IMAD.WIDE.U32 R2, R5, 0x4, R2 ;  /* 0x0000000405027825 */ /* 0x008fca00078e0002 */
[----:B----4-:R-:W-:Y:S01]  /*4f9f0*/  STG.E desc[UR4][R2.64], R7 ;  /* 0x0000000702007986 */ /* 0x010fe2000c101904 */
[----:B------:R-:W-:Y:S05]  /*4fa00*/  EXIT ;  /* 0x000000000000794d */ /* 0x000fea0003800000 */
        .weak           $__internal_0_$__cuda_sm20_div_rn_f64_full
        .type           $__internal_0_$__cuda_sm20_div_rn_f64_full,@function
        .size           $__internal_0_$__cuda_sm20_div_rn_f64_full,(.L_x_5221 - $__internal_0_$__cuda_sm20_div_rn_f64_full)
$__internal_0_$__cuda_sm20_div_rn_f64_full:
[C---:B------:R-:W-:Y:S01]  /*4fa10*/  FSETP.GEU.AND P4, PT, |R29|.reuse, 1.469367938527859385e-39, PT ;  /* 0x001000001d00780b */ /* 0x040fe20003f8e200 */
[----:B------:R-:W-:Y:S01]  /*4fa20*/  IMAD.U32 R28, RZ, RZ, UR10 ;  /* 0x0000000aff1c7e24 */ /* 0x000fe2000f8e00ff */
[----:B------:R-:W-:Y:S01]  /*4fa30*/  LOP3.LUT R25, R29, 0x800fffff, RZ, 0xc0, !PT ;  /* 0x800fffff1d197812 */ /* 0x000fe200078ec0ff */
[----:B------:R-:W-:Y:S01]  /*4fa40*/  IMAD.MOV.U32 R39, RZ, RZ, 0x1ca00000 ;  /* 0x1ca00000ff277424 */ /* 0x000fe200078e00ff */
[----:B------:R-:W-:Y:S01]  /*4fa50*/  MOV R26, UR10 ;  /* 0x0000000a001a7c02 */ /* 0x000fe20008000f00 */
[----:B------:R-:W-:Y:S01]  /*4fa60*/  BSSY.RECONVERGENT B2, `(.L_x_1327) ;  /* 0x0000053000027945 */ /* 0x000fe20003800200 */
[----:B------:R-:W-:Y:S02]  /*4fa70*/  LOP3.LUT R27, R25, 0x3ff00000, RZ, 0xfc, !PT ;  /* 0x3ff00000191b7812 */ /* 0x000fe400078efcff */
[----:B------:R-:W-:Y:S02]  /*4fa80*/  MOV R36, 0x1 ;  /* 0x0000000100247802 */ /* 0x000fe40000000f00 */
[----:B------:R-:W-:-:S02]  /*4fa90*/  FSETP.GEU.AND P1, PT, |R31|, 1.469367938527859385e-39, PT ;  /* 0x001000001f00780b */ /* 0x000fc40003f2e200 */
[----:B------:R-:W-:Y:S01]  /*4faa0*/  LOP3.LUT R25, R31, 0x7ff00000, RZ, 0xc0, !PT ;  /* 0x7ff000001f197812 */ /* 0x000fe200078ec0ff */
[----:B------:R-:W-:Y:S01]  /*4fab0*/  @!P4 DMUL R26, R28, 8.98846567431157953865e+307 ;  /* 0x7fe000001c1ac828 */ /* 0x000fe20000000000 */
[----:B------:R-:W-:-:S04]  /*4fac0*/  LOP3.LUT R42, R29, 0x7ff00000, RZ, 0xc0, !PT ;  /* 0x7ff000001d2a7812 */ /* 0x000fc800078ec0ff */
[----:B------:R-:W-:Y:S01]  /*4fad0*/  ISETP.GE.U32.AND P3, PT, R25, R42, PT ;  /* 0x0000002a1900720c */ /* 0x000fe20003f66070 */
[----:B------:R-:W0:Y:S03]  /*4fae0*/  MUFU.RCP64H R37, R27 ;  /* 0x0000001b00257308 */ /* 0x000e260000001800 */
[----:B------:R-:W-:Y:S02]  /*4faf0*/  SEL R33, R39, 0x63400000, !P3 ;  /* 0x6340000027217807 */ /* 0x000fe40005800000 */
[----:B------:R-:W-:Y:S02]  /*4fb00*/  @!P1 LOP3.LUT R32, R29, 0x7ff00000, RZ, 0xc0, !PT ;  /* 0x7ff000001d209812 */ /* 0x000fe400078ec0ff */
[----:B------:R-:W-:Y:S02]  /*4fb10*/  LOP3.LUT R33, R33, 0x800fffff, R31, 0xf8, !PT ;  /* 0x800fffff21217812 */ /* 0x000fe400078ef81f */
[----:B------:R-:W-:-:S02]  /*4fb20*/  @!P1 ISETP.GE.U32.AND P2, PT, R25, R32, PT ;  /* 0x000000201900920c */ /* 0x000fc40003f46070 */
[----:B------:R-:W-:Y:S01]  /*4fb30*/  @!P4 LOP3.LUT R42, R27, 0x7ff00000, RZ, 0xc0, !PT ;  /* 0x7ff000001b2ac812 */ /* 0x000fe200078ec0ff */
[----:B0-----:R-:W-:-:S08]  /*4fb40*/  DFMA R34, R36, -R26, 1 ;  /* 0x3ff000002422742b */ /* 0x001fd0000000081a */
[----:B------:R-:W-:-:S08]  /*4fb50*/  DFMA R34, R34, R34, R34 ;  /* 0x000000222222722b */ /* 0x000fd00000000022 */
[----:B------:R-:W-:Y:S01]  /*4fb60*/  DFMA R34, R36, R34, R36 ;  /* 0x000000222422722b */ /* 0x000fe20000000024 */
[----:B------:R-:W-:Y:S01]  /*4fb70*/  @!P1 SEL R37, R39, 0x63400000, !P2 ;  /* 0x6340000027259807 */ /* 0x000fe20005000000 */
[----:B------:R-:W-:-:S03]  /*4fb80*/  @!P1 IMAD.MOV.U32 R36, RZ, RZ, RZ ;  /* 0x000000ffff249224 */ /* 0x000fc600078e00ff */
[----:B------:R-:W-:-:S03]  /*4fb90*/  @!P1 LOP3.LUT R32, R37, 0x80000000, R31, 0xf8, !PT ;  /* 0x8000000025209812 */ /* 0x000fc600078ef81f */
[----:B------:R-:W-:Y:S01]  /*4fba0*/  DFMA R48, R34, -R26, 1 ;  /* 0x3ff000002230742b */ /* 0x000fe2000000081a */
[----:B------:R-:W-:Y:S02]  /*4fbb0*/  @!P1 LOP3.LUT R37, R32, 0x100000, RZ, 0xfc, !PT ;  /* 0x0010000020259812 */ /* 0x000fe400078efcff */
[----:B------:R-:W-:-:S05]  /*4fbc0*/  MOV R32, R30 ;  /* 0x0000001e00207202 */ /* 0x000fca0000000f00 */
[----:B------:R-:W-:Y:S02]  /*4fbd0*/  DFMA R48, R34, R48, R34 ;  /* 0x000000302230722b */ /* 0x000fe40000000022 */
[----:B------:R-:W-:-:S08]  /*4fbe0*/  @!P1 DFMA R32, R32, 2, -R36 ;  /* 0x400000002020982b */ /* 0x000fd00000000824 */
[----:B------:R-:W-:-:S08]  /*4fbf0*/  DMUL R34, R48, R32 ;  /* 0x0000002030227228 */ /* 0x000fd00000000000 */
[----:B------:R-:W-:-:S08]  /*4fc00*/  DFMA R36, R34, -R26, R32 ;  /* 0x8000001a2224722b */ /* 0x000fd00000000020 */
[----:B------:R-:W-:Y:S01]  /*4fc10*/  DFMA R36, R48, R36, R34 ;  /* 0x000000243024722b */ /* 0x000fe20000000022 */
[----:B------:R-:W-:Y:S02]  /*4fc20*/  MOV R34, R25 ;  /* 0x0000001900227202 */ /* 0x000fe40000000f00 */
[----:B------:R-:W-:-:S05]  /*4fc30*/  @!P1 LOP3.LUT R34, R33, 0x7ff00000, RZ, 0xc0, !PT ;  /* 0x7ff0000021229812 */ /* 0x000fca00078ec0ff */
[----:B------:R-:W-:-:S05]  /*4fc40*/  VIADD R35, R34, 0xffffffff ;  /* 0xffffffff22237836 */ /* 0x000fca0000000000 */
[----:B------:R-:W-:Y:S02]  /*4fc50*/  ISETP.GT.U32.AND P1, PT, R35, 0x7feffffe, PT ;  /* 0x7feffffe2300780c */ /* 0x000fe40003f24070 */
[----:B------:R-:W-:-:S04]  /*4fc60*/  IADD3 R35, PT, PT, R42, -0x1, RZ ;  /* 0xffffffff2a237810 */ /* 0x000fc80007ffe0ff */
[----:B------:R-:W-:-:S13]  /*4fc70*/  ISETP.GT.U32.OR P1, PT, R35, 0x7feffffe, P1 ;  /* 0x7feffffe2300780c */ /* 0x000fda0000f24470 */
[----:B------:R-:W-:Y:S05]  /*4fc80*/  @P1 BRA `(.L_x_1328) ;  /* 0x00000000006c1947 */ /* 0x000fea0003800000 */
[----:B------:R-:W-:Y:S01]  /*4fc90*/  LOP3.LUT R30, R29, 0x7ff00000, RZ, 0xc0, !PT ;  /* 0x7ff000001d1e7812 */ /* 0x000fe200078ec0ff */
[----:B------:R-:W-:-:S03]  /*4fca0*/  IMAD.MOV.U32 R34, RZ, RZ, RZ ;  /* 0x000000ffff227224 */ /* 0x000fc600078e00ff */
[CC--:B------:R-:W-:Y:S02]  /*4fcb0*/  VIADDMNMX R31, R25.reuse, -R30.reuse, 0xb9600000, !PT ;  /* 0xb9600000191f7446 */ /* 0x0c0fe4000780091e */
[----:B------:R-:W-:Y:S02]  /*4fcc0*/  ISETP.GE.U32.AND P1, PT, R25, R30, PT ;  /* 0x0000001e1900720c */ /* 0x000fe40003f26070 */
[----:B------:R-:W-:Y:S02]  /*4fcd0*/  VIMNMX R31, PT, PT, R31, 0x46a00000, PT ;  /* 0x46a000001f1f7848 */ /* 0x000fe40003fe0100 */
[----:B------:R-:W-:-:S05]  /*4fce0*/  SEL R30, R39, 0x63400000, !P1 ;  /* 0x63400000271e7807 */ /* 0x000fca0004800000 */
[----:B------:R-:W-:-:S05]  /*4fcf0*/  IMAD.IADD R30, R31, 0x1, -R30 ;  /* 0x000000011f1e7824 */ /* 0x000fca00078e0a1e */
[----:B------:R-:W-:-:S06]  /*4fd00*/  IADD3 R35, PT, PT, R30, 0x7fe00000, RZ ;  /* 0x7fe000001e237810 */ /* 0x000fcc0007ffe0ff */
[----:B------:R-:W-:-:S10]  /*4fd10*/  DMUL R48, R36, R34 ;  /* 0x0000002224307228 */ /* 0x000fd40000000000 */
[----:B------:R-:W-:-:S13]  /*4fd20*/  FSETP.GTU.AND P1, PT, |R49|, 1.469367938527859385e-39, PT ;  /* 0x001000003100780b */ /* 0x000fda0003f2c200 */
[----:B------:R-:W-:Y:S05]  /*4fd30*/  @P1 BRA `(.L_x_1329) ;  /* 0x0000000000941947 */ /* 0x000fea0003800000 */
[----:B------:R-:W-:Y:S01]  /*4fd40*/  DFMA R26, R36, -R26, R32 ;  /* 0x8000001a241a722b */ /* 0x000fe20000000020 */
[----:B------:R-:W-:-:S09]  /*4fd50*/  MOV R34, RZ ;  /* 0x000000ff00227202 */ /* 0x000fd20000000f00 */
[C---:B------:R-:W-:Y:S02]  /*4fd60*/  FSETP.NEU.AND P1, PT, R27.reuse, RZ, PT ;  /* 0x000000ff1b00720b */ /* 0x040fe40003f2d000 */
[----:B------:R-:W-:-:S04]  /*4fd70*/  LOP3.LUT R25, R27, 0x80000000, R29, 0x48, !PT ;  /* 0x800000001b197812 */ /* 0x000fc800078e481d */
[----:B------:R-:W-:-:S07]  /*4fd80*/  LOP3.LUT R35, R25, R35, RZ, 0xfc, !PT ;  /* 0x0000002319237212 */ /* 0x000fce00078efcff */
[----:B------:R-:W-:Y:S05]  /*4fd90*/  @!P1 BRA `(.L_x_1329) ;  /* 0x00000000007c9947 */ /* 0x000fea0003800000 */
[----:B------:R-:W-:Y:S01]  /*4fda0*/  IMAD.MOV R27, RZ, RZ, -R30 ;  /* 0x000000ffff1b7224 */ /* 0x000fe200078e0a1e */
[----:B------:R-:W-:Y:S02]  /*4fdb0*/  MOV R26, RZ ;  /* 0x000000ff001a7202 */ /* 0x000fe40000000f00 */
[----:B------:R-:W-:-:S04]  /*4fdc0*/  IADD3 R30, PT, PT, -R30, -0x43300000, RZ ;  /* 0xbcd000001e1e7810 */ /* 0x000fc80007ffe1ff */
[----:B------:R-:W-:Y:S02]  /*4fdd0*/  DFMA R26, R48, -R26, R36 ;  /* 0x8000001a301a722b */ /* 0x000fe40000000024 */
[----:B------:R-:W-:-:S08]  /*4fde0*/  DMUL.RP R36, R36, R34 ;  /* 0x0000002224247228 */ /* 0x000fd00000008000 */
[----:B------:R-:W-:Y:S02]  /*4fdf0*/  FSETP.NEU.AND P1, PT, |R27|, R30, PT ;  /* 0x0000001e1b00720b */ /* 0x000fe40003f2d200 */
[----:B------:R-:W-:Y:S02]  /*4fe00*/  LOP3.LUT R25, R37, R25, RZ, 0x3c, !PT ;  /* 0x0000001925197212 */ /* 0x000fe400078e3cff */
[----:B------:R-:W-:Y:S02]  /*4fe10*/  FSEL R48, R36, R48, !P1 ;  /* 0x0000003024307208 */ /* 0x000fe40004800000 */
[----:B------:R-:W-:Y:S01]  /*4fe20*/  FSEL R49, R25, R49, !P1 ;  /* 0x0000003119317208 */ /* 0x000fe20004800000 */
[----:B------:R-:W-:Y:S06]  /*4fe30*/  BRA `(.L_x_1329) ;  /* 0x0000000000547947 */ /* 0x000fec0003800000 */
.L_x_1328:
[----:B------:R-:W-:-:S14]  /*4fe40*/  DSETP.NAN.AND P1, PT, R30, R30, PT ;  /* 0x0000001e1e00722a */ /* 0x000fdc0003f28000 */
[----:B------:R-:W-:Y:S05]  /*4fe50*/  @P1 BRA `(.L_x_1330) ;  /* 0x0000000000441947 */ /* 0x000fea0003800000 */
[----:B------:R-:W-:-:S14]  /*4fe60*/  DSETP.NAN.AND P1, PT, R28, R28, PT ;  /* 0x0000001c1c00722a */ /* 0x000fdc0003f28000 */
[----:B------:R-:W-:Y:S05]  /*4fe70*/  @P1 BRA `(.L_x_1331) ;  /* 0x0000000000301947 */ /* 0x000fea0003800000 */
[----:B------:R-:W-:Y:S01]  /*4fe80*/  ISETP.NE.AND P1, PT, R34, R42, PT ;  /* 0x0000002a2200720c */ /* 0x000fe20003f25270 */
[----:B------:R-:W-:Y:S01]  /*4fe90*/  IMAD.MOV.U32 R48, RZ, RZ, 0x0 ;  /* 0x00000000ff307424 */ /* 0x000fe200078e00ff */
[----:B------:R-:W-:-:S11]  /*4fea0*/  MOV R49, 0xfff80000 ;  /* 0xfff8000000317802 */ /* 0x000fd60000000f00 */
[----:B------:R-:W-:Y:S05]  /*4feb0*/  @!P1 BRA `(.L_x_1329) ;  /* 0x0000000000349947 */ /* 0x000fea0003800000 */
[----:B------:R-:W-:Y:S02]  /*4fec0*/  ISETP.NE.AND P1, PT, R34, 0x7ff00000, PT ;  /* 0x7ff000002200780c */ /* 0x000fe40003f25270 */
[----:B------:R-:W-:Y:S02]  /*4fed0*/  LOP3.LUT R49, R31, 0x80000000, R29, 0x48, !PT ;  /* 0x800000001f317812 */ /* 0x000fe400078e481d */
[----:B------:R-:W-:-:S13]  /*4fee0*/  ISETP.EQ.OR P1, PT, R42, RZ, !P1 ;  /* 0x000000ff2a00720c */ /* 0x000fda0004f22670 */
[----:B------:R-:W-:Y:S01]  /*4fef0*/  @P1 LOP3.LUT R25, R49, 0x7ff00000, RZ, 0xfc, !PT ;  /* 0x7ff0000031191812 */ /* 0x000fe200078efcff */
[----:B------:R-:W-:Y:S01]  /*4ff00*/  @!P1 IMAD.MOV.U32 R48, RZ, RZ, RZ ;  /* 0x000000ffff309224 */ /* 0x000fe200078e00ff */
[----:B------:R-:W-:-:S03]  /*4ff10*/  @P1 MOV R48, RZ ;  /* 0x000000ff00301202 */ /* 0x000fc60000000f00 */
[----:B------:R-:W-:Y:S01]  /*4ff20*/  @P1 IMAD.MOV.U32 R49, RZ, RZ, R25 ;  /* 0x000000ffff311224 */ /* 0x000fe200078e0019 */
[----:B------:R-:W-:Y:S06]  /*4ff30*/  BRA `(.L_x_1329) ;  /* 0x0000000000147947 */ /* 0x000fec0003800000 */
.L_x_1331:
[----:B------:R-:W-:Y:S02]  /*4ff40*/  LOP3.LUT R49, R29, 0x80000, RZ, 0xfc, !PT ;  /* 0x000800001d317812 */ /* 0x000fe400078efcff */
[----:B------:R-:W-:Y:S01]  /*4ff50*/  MOV R48, R28 ;  /* 0x0000001c00307202 */ /* 0x000fe20000000f00 */
[----:B------:R-:W-:Y:S06]  /*4ff60*/  BRA `(.L_x_1329) ;  /* 0x0000000000087947 */ /* 0x000fec0003800000 */
.L_x_1330:
[----:B------:R-:W-:Y:S01]  /*4ff70*/  LOP3.LUT R49, R31, 0x80000, RZ, 0xfc, !PT ;  /* 0x000800001f317812 */ /* 0x000fe200078efcff */
[----:B------:R-:W-:-:S07]  /*4ff80*/  IMAD.MOV.U32 R48, RZ, RZ, R30 ;  /* 0x000000ffff307224 */ /* 0x000fce00078e001e */
.L_x_1329:
[----:B------:R-:W-:Y:S05]  /*4ff90*/  BSYNC.RECONVERGENT B2 ;  /* 0x0000000000027941 */ /* 0x000fea0003800200 */
.L_x_1327:
[----:B------:R-:W-:-:S04]  /*4ffa0*/  HFMA2 R39, -RZ, RZ, 0, 0 ;  /* 0x00000000ff277431 */ /* 0x000fc800000001ff */
[----:B------:R-:W-:Y:S05]  /*4ffb0*/  RET.REL.NODEC R38 `(_ZN3cub18CUB_300001_SM_10006detail6reduce18DeviceReduceKernelINS2_10policy_hubIiyN4cuda3std3__44plusIiEEE10Policy1000EN6thrust24THRUST_300001_SM_1000_NS17counting_iteratorIiNSD_11use_defaultESF_SF_EEyS9_i12MonteCarloPiEEvT0_PT3_T1_NS0_13GridEvenShareISL_EET2_T4_) ;  /* 0xfffffb0026107950 */ /* 0x000fea0003c3ffff */
.L_x_1332:
        /* <DEDUP_REMOVED lines=12> */
.L_x_5221:


//--------------------- .text._ZN3cub18CUB_300001_SM_10006detail6reduce28DeviceReduceSingleTileKernelINS2_10policy_hubIiyN4cuda3std3__44plusIiEEE10Policy1000EN6thrust24THRUST_300001_SM_1000_NS17counting_iteratorIiNSD_11use_defaultESF_SF_EEPiyS9_ii12MonteCarloPiEEvT0_T1_T2_T3_T4_T6_ --------------------------
	.section	.text._ZN3cub18CUB_300001_SM_10006detail6reduce28DeviceReduceSingleTileKernelINS2_10policy_hubIiyN4cuda3std3__44plusIiEEE10Policy1000EN6thrust24THRUST_300001_SM_1000_NS17counting_iteratorIiNSD_11use_defaultESF_SF_EEPiyS9_ii12MonteCarloPiEEvT0_T1_T2_T3_T4_T6_,"ax",@progbits
	.align	128
        .global         _ZN3cub18CUB_300001_SM_10006detail6reduce28DeviceReduceSingleTileKernelINS2_10policy_hubIiyN4cuda3std3__44plusIiEEE10Policy1000EN6thrust24THRUST_300001_SM_1000_NS17counting_iteratorIiNSD_11use_defaultESF_SF_EEPiyS9_ii12MonteCarloPiEEvT0_T1_T2_T3_T4_T6_
        .type           _ZN3cub18CUB_300001_SM_10006detail6reduce28DeviceReduceSingleTileKernelINS2_10policy_hubIiyN4cuda3std3__44plusIiEEE10Policy1000EN6thrust24THRUST_300001_SM_1000_NS17counting_iteratorIiNSD_11use_defaultESF_SF_EEPiyS9_ii12MonteCarloPiEEvT0_T1_T2_T3_T4_T6_,@function
        .size           _ZN3cub18CUB_300001_SM_10006detail6reduce28DeviceReduceSingleTileKernelINS2_10policy_hubIiyN4cuda3std3__44plusIiEEE10Policy1000EN6thrust24THRUST_300001_SM_1000_NS17counting_iteratorIiNSD_11use_defaultESF_SF_EEPiyS9_ii12MonteCarloPiEEvT0_T1_T2_T3_T4_T6_,(.L_x_5222 - _ZN3cub18CUB_300001_SM_10006detail6reduce28DeviceReduceSingleTileKernelINS2_10policy_hubIiyN4cuda3std3__44plusIiEEE10Policy1000EN6thrust24THRUST_300001_SM_1000_NS17counting_iteratorIiNSD_11use_defaultESF_SF_EEPiyS9_ii12MonteCarloPiEEvT0_T1_T2_T3_T4_T6_)
        .other          _ZN3cub18CUB_300001_SM_10006detail6reduce28DeviceReduceSingleTileKernelINS2_10policy_hubIiyN4cuda3std3__44plusIiEEE10Policy1000EN6thrust24THRUST_300001_SM_1000_NS17counting_iteratorIiNSD_11use_defaultESF_SF_EEPiyS9_ii12MonteCarloPiEEvT0_T1_T2_T3_T4_T6_,@"STO_CUDA_ENTRY STV_DEFAULT"
_ZN3cub18CUB_300001_SM_10006detail6reduce28DeviceReduceSingleTileKernelINS2_10policy_hubIiyN4cuda3std3__44plusIiEEE10Policy1000EN6thrust24THRUST_300001_SM_1000_NS17counting_iteratorIiNSD_11use_defaultESF_SF_EEPiyS9_ii12MonteCarloPiEEvT0_T1_T2_T3_T4_T6_:
.text._ZN3cub18CUB_300001_SM_10006detail6reduce28DeviceReduceSingleTileKernelINS2_10policy_hubIiyN4cuda3std3__44plusIiEEE10Policy1000EN6thrust24THRUST_300001_SM_1000_NS17counting_iteratorIiNSD_11use_defaultESF_SF_EEPiyS9_ii12MonteCarloPiEEvT0_T1_T2_T3_T4_T6_:
[----:B------:R-:W-:Y:S01]  /*0000*/  LDC R1, c[0x0][0x37c] ;  /* 0x0000df00ff017b82 */ /* 0x000fe20000000800 */
[----:B------:R-:W0:Y:S01]  /*0010*/  LDCU.64 UR4, c[0x0][0x390] ;  /* 0x00007200ff0477ac */ /* 0x000e220008000a00 */
[----:B------:R-:W1:Y:S01]  /*0020*/  LDCU.64 UR8, c[0x0][0x358] ;  /* 0x00006b00ff0877ac */ /* 0x000e620008000a00 */
[----:B0-----:R-:W-:-:S04]  /*0030*/  UISETP.NE.U32.AND UP0, UPT, UR4, URZ, UPT ;  /* 0x000000ff0400728c */ /* 0x001fc8000bf05070 */
[----:B------:R-:W-:-:S09]  /*0040*/  UISETP.NE.AND.EX UP0, UPT, UR5, URZ, UPT, UP0 ;  /* 0x000000ff0500728c */ /* 0x000fd2000bf05300 */
[----:B-1----:R-:W-:Y:S05]  /*0050*/  BRA.U UP0, `(.L_x_1333) ;  /* 0x00000001001c7547 */ /* 0x002fea000b800000 */
[----:B------:R-:W0:Y:S02]  /*0060*/  S2R R0, SR_TID.X ;  /* 0x0000000000007919 */ /* 0x000e240000002100 */
[----:B0-----:R-:W-:-:S13]  /*0070*/  ISETP.NE.AND P0, PT, R0, RZ, PT ;  /* 0x000000ff0000720c */ /* 0x001fda0003f05270 */
[----:B------:R-:W-:Y:S05]  /*0080*/  @P0 EXIT ;  /* 0x000000000000094d */ /* 0x000fea0003800000 */
[----:B------:R-:W0:Y:S08]  /*0090*/  LDC R5, c[0x0][0x39c] ;  /* 0x0000e700ff057b82 */ /* 0x000e300000000800 */
[----:B------:R-:W0:Y:S02]  /*00a0*/  LDC.64 R2, c[0x0][0x388] ;  /* 0x0000e200ff027b82 */ /* 0x000e240000000a00 */
[----:B0-----:R-:W-:Y:S01]  /*00b0*/  STG.E desc[UR8][R2.64], R5 ;  /* 0x0000000502007986 */ /* 0x001fe2000c101908 */
[----:B------:R-:W-:Y:S05]  /*00c0*/  EXIT ;  /* 0x000000000000794d */ /* 0x000fea0003800000 */
.L_x_1333:
[----:B------:R-:W-:Y:S01]  /*00d0*/  UISETP.GT.U32.AND UP0, UPT, UR4, 0xfff, UPT ;  /* 0x00000fff0400788c */ /* 0x000fe2000bf04070 */
[----:B------:R-:W-:Y:S01]  /*00e0*/  BSSY.RECONVERGENT B0, `(.L_x_1334) ;  /* 0x0004ff2000007945 */ /* 0x000fe20003800200 */
[----:B------:R-:W-:Y:S01]  /*00f0*/  IMAD.MOV.U32 R25, RZ, RZ, 0x41dfffff ;  /* 0x41dfffffff197424 */ /* 0x000fe200078e00ff */
[----:B------:R-:W-:Y:S01]  /*0100*/  UMOV UR10, 0xff800000 ;  /* 0xff800000000a7882 */ /* 0x000fe20000000000 */
[----:B------:R-:W-:-:S09]  /*0110*/  UISETP.GT.U32.AND.EX UP0, UPT, UR5, URZ, UPT, UP0 ;  /* 0x000000ff0500728c */ /* 0x000fd2000bf04100 */
[----:B------:R-:W-:Y:S05]  /*0120*/  BRA.U UP0, `(.L_x_1335) ;  /* 0x00000049008c7547 */ /* 0x000fea000b800000 */
[----:B------:R-:W0:Y:S01]  /*0130*/  S2R R4, SR_TID.X ;  /* 0x0000000000047919 */ /* 0x000e220000002100 */
[----:B------:R-:W-:Y:S01]  /*0140*/  BSSY.RECONVERGENT B1, `(.L_x_1336) ;  /* 0x00001cf000017945 */ /* 0x000fe20003800200 */
[----:B------:R-:W-:Y:S01]  /*0150*/  IMAD.MOV.U32 R12, RZ, RZ, RZ ;  /* 0x000000ffff0c7224 */ /* 0x000fe200078e00ff */
[----:B0-----:R-:W-:Y:S02]  /*0160*/  ISETP.GE.U32.AND P0, PT, R4, UR4, PT ;  /* 0x0000000404007c0c */ /* 0x001fe4000bf06070 */
[----:B------:R-:W-:-:S11]  /*0170*/  MOV R11, R4 ;  /* 0x00000004000b7202 */ /* 0x000fd60000000f00 */
[----:B------:R-:W-:Y:S05]  /*0180*/  @P0 BRA `(.L_x_1337) ;  /* 0x0000001c00280947 */ /* 0x000fea0003800000 */
[----:B------:R-:W0:Y:S01]  /*0190*/  LDCU UR4, c[0x0][0x380] ;  /* 0x00007000ff0477ac */ /* 0x000e220008000800 */
[----:B------:R-:W-:Y:S01]  /*01a0*/  BSSY.RECONVERGENT B2, `(.L_x_1338) ;  /* 0x0000041000027945 */ /* 0x000fe20003800200 */
[----:B------:R-:W-:Y:S02]  /*01b0*/  HFMA2 R14, -RZ, RZ, 0, 5.9604644775390625e-08 ;  /* 0x00000001ff0e7431 */ /* 0x000fe400000001ff */
[----:B------:R-:W-:Y:S01]  /*01c0*/  IMAD.MOV.U32 R17, RZ, RZ, RZ ;  /* 0x000000ffff117224 */ /* 0x000fe200078e00ff */
[----:B------:R-:W1:Y:S01]  /*01d0*/  LDCU UR5, c[0x0][0x3a4] ;  /* 0x00007480ff0577ac */ /* 0x000e620008000800 */
[----:B0-----:R-:W-:-:S04]  /*01e0*/  VIADD R0, R4, UR4 ;  /* 0x0000000404007c36 */ /* 0x001fc80008000000 */
[----:B-1----:R-:W-:-:S04]  /*01f0*/  IMAD R0, R0, UR5, RZ ;  /* 0x0000000500007c24 */ /* 0x002fc8000f8e02ff */
[----:B------:R-:W-:-:S05]  /*0200*/  IMAD.SHL.U32 R5, R0, 0x2, RZ ;  /* 0x0000000200057824 */ /* 0x000fca00078e00ff */
[----:B------:R-:W-:-:S13]  /*0210*/  ISETP.NE.AND P0, PT, R5, RZ, PT ;  /* 0x000000ff0500720c */ /* 0x000fda0003f05270 */
[----:B------:R-:W-:Y:S05]  /*0220*/  @!P0 BRA `(.L_x_1339) ;  /* 0x0000000000e08947 */ /* 0x000fea0003800000 */
[----:B------:R-:W-:Y:S01]  /*0230*/  SHF.R.S32.HI R0, RZ, 0x1f, R5 ;  /* 0x0000001fff007819 */ /* 0x000fe20000011405 */
[----:B------:R-:W-:Y:S01]  /*0240*/  IMAD.MOV.U32 R12, RZ, RZ, 0xbc8f ;  /* 0x0000bc8fff0c7424 */ /* 0x000fe200078e00ff */
[----:B------:R-:W-:Y:S01]  /*0250*/  MOV R13, RZ ;  /* 0x000000ff000d7202 */ /* 0x000fe20000000f00 */
[----:B------:R-:W-:Y:S02]  /*0260*/  IMAD.MOV.U32 R14, RZ, RZ, 0x1 ;  /* 0x00000001ff0e7424 */ /* 0x000fe400078e00ff */
[----:B------:R-:W-:-:S07]  /*0270*/  IMAD.MOV.U32 R17, RZ, RZ, RZ ;  /* 0x000000ffff117224 */ /* 0x000fce00078e00ff */
.L_x_1342:
        /* <DEDUP_REMOVED lines=44> */
.L_x_1341:
[----:B------:R-:W-:Y:S05]  /*0540*/  BSYNC.RECONVERGENT B3 ;  /* 0x0000000000037941 */ /* 0x000fea0003800200 */
.L_x_1340:
[----:B------:R-:W-:Y:S02]  /*0550*/  ISETP.GT.U32.AND.EX P0, PT, R0, RZ, PT, P1 ;  /* 0x000000ff0000720c */ /* 0x000fe40003f04110 */
[--C-:B------:R-:W-:Y:S02]  /*0560*/  SHF.R.U64 R5, R5, 0x1, R0.reuse ;  /* 0x0000000105057819 */ /* 0x100fe40000001200 */
[----:B------:R-:W-:Y:S02]  /*0570*/  SHF.R.U32.HI R0, RZ, 0x1, R0 ;  /* 0x00000001ff007819 */ /* 0x000fe40000011600 */
[----:B------:R-:W-:Y:S02]  /*0580*/  IADD3 R13, PT, PT, R3, -R15, R16 ;  /* 0x8000000f030d7210 */ /* 0x000fe40007ffe010 */
[----:B------:R-:W-:-:S05]  /*0590*/  MOV R12, R2 ;  /* 0x00000002000c7202 */ /* 0x000fca0000000f00 */
[----:B------:R-:W-:Y:S05]  /*05a0*/  @P0 BRA `(.L_x_1342) ;  /* 0xfffffffc00340947 */ /* 0x000fea000383ffff */
.L_x_1339:
[----:B------:R-:W-:Y:S05]  /*05b0*/  BSYNC.RECONVERGENT B2 ;  /* 0x0000000000027941 */ /* 0x000fea0003800200 */
.L_x_1338:
        /* <DEDUP_REMOVED lines=30> */
[----:B------:R-:W-:Y:S02]  /*07a0*/  ISETP.GE.U32.AND P0, PT, R0, 0x3, PT ;  /* 0x000000030000780c */ /* 0x000fe40003f06070 */
[----:B------:R-:W-:Y:S02]  /*07b0*/  LOP3.LUT R7, R13, 0x3, RZ, 0xc0, !PT ;  /* 0x000000030d077812 */ /* 0x000fe400078ec0ff */
[----:B------:R-:W-:-:S05]  /*07c0*/  SHF.R.U64 R3, R3, 0x1e, R6 ;  /* 0x0000001e03037819 */ /* 0x000fca0000001206 */
[----:B------:R-:W-:-:S04]  /*07d0*/  IMAD R0, R3, -0x7fffffff, R2 ;  /* 0x8000000103007824 */ /* 0x000fc800078e0202 */
[----:B------:R-:W-:Y:S05]  /*07e0*/  @!P0 BRA `(.L_x_1344) ;  /* 0x0000001000608947 */ /* 0x000fea0003800000 */
[----:B------:R-:W-:Y:S01]  /*07f0*/  HFMA2 R5, -RZ, RZ, 0, 0 ;  /* 0x00000000ff057431 */ /* 0x000fe200000001ff */
[----:B------:R-:W-:Y:S01]  /*0800*/  LOP3.LUT R6, R13, 0x7ffffffc, RZ, 0xc0, !PT ;  /* 0x7ffffffc0d067812 */ /* 0x000fe200078ec0ff */
[----:B------:R-:W-:-:S07]  /*0810*/  IMAD.MOV.U32 R12, RZ, RZ, RZ ;  /* 0x000000ffff0c7224 */ /* 0x000fce00078e00ff */
.L_x_1361:
        /* <DEDUP_REMOVED lines=31> */
[----:B------:R-:W-:Y:S05]  /*0a10*/  CALL.REL.NOINC `($__internal_1_$__cuda_sm20_div_rn_f64_full) ;  /* 0x000004f400947944 */ /* 0x000fea0003c00000 */
[----:B------:R-:W-:Y:S01]  /*0a20*/  MOV R2, R30 ;  /* 0x0000001e00027202 */ /* 0x000fe20000000f00 */
[----:B------:R-:W-:-:S07]  /*0a30*/  IMAD.MOV.U32 R3, RZ, RZ, R31 ;  /* 0x000000ffff037224 */ /* 0x000fce00078e001f */
.L_x_1346:
[----:B------:R-:W-:Y:S05]  /*0a40*/  BSYNC.RECONVERGENT B3 ;  /* 0x0000000000037941 */ /* 0x000fea0003800200 */
.L_x_1345:
        /* <DEDUP_REMOVED lines=30> */
.L_x_1348:
[----:B------:R-:W-:Y:S05]  /*0c30*/  BSYNC.RECONVERGENT B3 ;  /* 0x0000000000037941 */ /* 0x000fea0003800200 */
.L_x_1347:
        /* <DEDUP_REMOVED lines=34> */
[----:B------:R-:W-:Y:S01]  /*0e60*/  IMAD.MOV.U32 R10, RZ, RZ, R30 ;  /* 0x000000ffff0a7224 */ /* 0x000fe200078e001e */
[----:B------:R-:W-:-:S07]  /*0e70*/  MOV R11, R31 ;  /* 0x0000001f000b7202 */ /* 0x000fce0000000f00 */
.L_x_1350:
[----:B------:R-:W-:Y:S05]  /*0e80*/  BSYNC.RECONVERGENT B3 ;  /* 0x0000000000037941 */ /* 0x000fea0003800200 */
.L_x_1349:
        /* <DEDUP_REMOVED lines=30> */
.L_x_1352:
[----:B------:R-:W-:Y:S05]  /*1070*/  BSYNC.RECONVERGENT B3 ;  /* 0x0000000000037941 */ /* 0x000fea0003800200 */
.L_x_1351:
        /* <DEDUP_REMOVED lines=34> */
[----:B------:R-:W-:Y:S05]  /*12a0*/  CALL.REL.NOINC `($__internal_1_$__cuda_sm20_div_rn_f64_full) ;  /* 0x000004ec00707944 */ /* 0x000fea0003c00000 */
[----:B------:R-:W-:Y:S02]  /*12b0*/  IMAD.MOV.U32 R8, RZ, RZ, R30 ;  /* 0x000000ffff087224 */ /* 0x000fe400078e001e */
[----:B------:R-:W-:-:S07]  /*12c0*/  IMAD.MOV.U32 R9, RZ, RZ, R31 ;  /* 0x000000ffff097224 */ /* 0x000fce00078e001f */
.L_x_1354:
[----:B------:R-:W-:Y:S05]  /*12d0*/  BSYNC.RECONVERGENT B3 ;  /* 0x0000000000037941 */ /* 0x000fea0003800200 */
.L_x_1353:
        /* <DEDUP_REMOVED lines=30> */
.L_x_1356:
[----:B------:R-:W-:Y:S05]  /*14c0*/  BSYNC.RECONVERGENT B3 ;  /* 0x0000000000037941 */ /* 0x000fea0003800200 */
.L_x_1355:
        /* <DEDUP_REMOVED lines=33> */
[----:B------:R-:W-:Y:S05]  /*16e0*/  CALL.REL.NOINC `($__internal_1_$__cuda_sm20_div_rn_f64_full) ;  /* 0x000004e800607944 */ /* 0x000fea0003c00000 */
[----:B------:R-:W-:Y:S01]  /*16f0*/  MOV R10, R30 ;  /* 0x0000001e000a7202 */ /* 0x000fe20000000f00 */
[----:B------:R-:W-:-:S07]  /*1700*/  IMAD.MOV.U32 R11, RZ, RZ, R31 ;  /* 0x000000ffff0b7224 */ /* 0x000fce00078e001f */
.L_x_1358:
[----:B------:R-:W-:Y:S05]  /*1710*/  BSYNC.RECONVERGENT B3 ;  /* 0x0000000000037941 */ /* 0x000fea0003800200 */
.L_x_1357:
        /* <DEDUP_REMOVED lines=30> */
.L_x_1360:
[----:B------:R-:W-:Y:S05]  /*1900*/  BSYNC.RECONVERGENT B3 ;  /* 0x0000000000037941 */ /* 0x000fea0003800200 */
.L_x_1359:
[----:B------:R-:W-:-:S08]  /*1910*/  DMUL R30, R30, R30 ;  /* 0x0000001e1e1e7228 */ /* 0x000fd00000000000 */
[----:B------:R-:W-:-:S08]  /*1920*/  DFMA R30, R10, R10, R30 ;  /* 0x0000000a0a1e722b */ /* 0x000fd0000000001e */
[----:B------:R-:W-:-:S06]  /*1930*/  DSETP.GTU.AND P1, PT, R30, 1, PT ;  /* 0x3ff000001e00742a */ /* 0x000fcc0003f2c000 */
[----:B------:R-:W-:-:S04]  /*1940*/  SEL R12, RZ, 0x1, P1 ;  /* 0x00000001ff0c7807 */ /* 0x000fc80000800000 */
[----:B------:R-:W-:Y:S01]  /*1950*/  IADD3 R12, PT, PT, R12, R3, R2 ;  /* 0x000000030c0c7210 */ /* 0x000fe20007ffe002 */
[----:B------:R-:W-:Y:S06]  /*1960*/  @P0 BRA `(.L_x_1361) ;  /* 0xffffffec00ac0947 */ /* 0x000fec000383ffff */
.L_x_1344:
[----:B------:R-:W-:-:S13]  /*1970*/  ISETP.NE.AND P0, PT, R7, RZ, PT ;  /* 0x000000ff0700720c */ /* 0x000fda0003f05270 */
[----:B------:R-:W-:Y:S05]  /*1980*/  @!P0 BRA `(.L_x_1343) ;  /* 0x0000000400248947 */ /* 0x000fea0003800000 */
[----:B------:R-:W-:-:S07]  /*1990*/  IMAD.MOV.U32 R2, RZ, RZ, RZ ;  /* 0x000000ffff027224 */ /* 0x000fce00078e00ff */
.L_x_1366:
        /* <DEDUP_REMOVED lines=32> */
[----:B------:R-:W-:Y:S02]  /*1ba0*/  IMAD.MOV.U32 R8, RZ, RZ, R30 ;  /* 0x000000ffff087224 */ /* 0x000fe400078e001e */
[----:B------:R-:W-:-:S07]  /*1bb0*/  IMAD.MOV.U32 R9, RZ, RZ, R31 ;  /* 0x000000ffff097224 */ /* 0x000fce00078e001f */
.L_x_1363:
[----:B------:R-:W-:Y:S05]  /*1bc0*/  BSYNC.RECONVERGENT B3 ;  /* 0x0000000000037941 */ /* 0x000fea0003800200 */
.L_x_1362:
        /* <DEDUP_REMOVED lines=30> */
.L_x_1365:
[----:B------:R-:W-:Y:S05]  /*1db0*/  BSYNC.RECONVERGENT B3 ;  /* 0x0000000000037941 */ /* 0x000fea0003800200 */
.L_x_1364:
[----:B------:R-:W-:-:S08]  /*1dc0*/  DMUL R30, R30, R30 ;  /* 0x0000001e1e1e7228 */ /* 0x000fd00000000000 */
[----:B------:R-:W-:-:S08]  /*1dd0*/  DFMA R30, R8, R8, R30 ;  /* 0x00000008081e722b */ /* 0x000fd0000000001e */
[----:B------:R-:W-:-:S06]  /*1de0*/  DSETP.GTU.AND P1, PT, R30, 1, PT ;  /* 0x3ff000001e00742a */ /* 0x000fcc0003f2c000 */
[----:B------:R-:W-:-:S04]  /*1df0*/  SEL R3, RZ, 0x1, P1 ;  /* 0x00000001ff037807 */ /* 0x000fc80000800000 */
[----:B------:R-:W-:Y:S01]  /*1e00*/  IADD3 R12, PT, PT, R12, R3, RZ ;  /* 0x000000030c0c7210 */ /* 0x000fe20007ffe0ff */
[----:B------:R-:W-:Y:S06]  /*1e10*/  @P0 BRA `(.L_x_1366) ;  /* 0xfffffff800e00947 */ /* 0x000fec000383ffff */
.L_x_1343:
[----:B------:R-:W-:-:S07]  /*1e20*/  VIADD R11, R4, 0x100 ;  /* 0x00000100040b7836 */ /* 0x000fce0000000000 */
.L_x_1337:
[----:B------:R-:W-:Y:S05]  /*1e30*/  BSYNC.RECONVERGENT B1 ;  /* 0x0000000000017941 */ /* 0x000fea0003800200 */
.L_x_1336:
[----:B------:R-:W0:Y:S01]  /*1e40*/  LDCU UR4, c[0x0][0x390] ;  /* 0x00007200ff0477ac */ /* 0x000e220008000800 */
[----:B------:R-:W-:Y:S01]  /*1e50*/  BSSY.RECONVERGENT B1, `(.L_x_1367) ;  /* 0x0000257000017945 */ /* 0x000fe20003800200 */
[----:B0-----:R-:W-:-:S13]  /*1e60*/  ISETP.GE.AND P0, PT, R11, UR4, PT ;  /* 0x000000040b007c0c */ /* 0x001fda000bf06270 */
[----:B------:R-:W-:Y:S05]  /*1e70*/  @P0 BRA `(.L_x_1368) ;  /* 0x0000002400500947 */ /* 0x000fea0003800000 */
[----:B------:R-:W0:Y:S02]  /*1e80*/  LDC.64 R2, c[0x0][0x3a0] ;  /* 0x0000e800ff027b82 */ /* 0x000e240000000a00 */
[----:B0-----:R-:W-:Y:S01]  /*1e90*/  IMAD.HI.U32 R5, R2, 0x3, RZ ;  /* 0x0000000302057827 */ /* 0x001fe200078e00ff */
[----:B------:R-:W-:-:S03]  /*1ea0*/  ISETP.GE.AND P0, PT, R3, 0x1, PT ;  /* 0x000000010300780c */ /* 0x000fc60003f06270 */
[----:B------:R-:W-:-:S05]  /*1eb0*/  IMAD.IADD R0, R2, 0x1, -R5 ;  /* 0x0000000102007824 */ /* 0x000fca00078e0a05 */
[----:B------:R-:W-:-:S04]  /*1ec0*/  LEA.HI R0, R0, R5, RZ, 0x1f ;  /* 0x0000000500007211 */ /* 0x000fc800078ff8ff */
[----:B------:R-:W-:-:S05]  /*1ed0*/  SHF.R.U32.HI R5, RZ, 0x1e, R0 ;  /* 0x0000001eff057819 */ /* 0x000fca0000011600 */
[----:B------:R-:W-:Y:S01]  /*1ee0*/  IMAD R5, R5, -0x7fffffff, R2 ;  /* 0x8000000105057824 */ /* 0x000fe200078e0202 */
[----:B------:R-:W-:Y:S06]  /*1ef0*/  @!P0 BRA `(.L_x_1368) ;  /* 0x0000002400308947 */ /* 0x000fec0003800000 */
[C---:B------:R-:W-:Y:S01]  /*1f00*/  LOP3.LUT R8, R3.reuse, 0x7ffffffc, RZ, 0xc0, !PT ;  /* 0x7ffffffc03087812 */ /* 0x040fe200078ec0ff */
[C---:B------:R-:W-:Y:S01]  /*1f10*/  IMAD.SHL.U32 R10, R3.reuse, 0x2, RZ ;  /* 0x00000002030a7824 */ /* 0x040fe200078e00ff */
[C---:B------:R-:W-:Y:S02]  /*1f20*/  IADD3 R2, PT, PT, R3.reuse, -0x1, RZ ;  /* 0xffffffff03027810 */ /* 0x040fe40007ffe0ff */
[----:B------:R-:W-:Y:S01]  /*1f30*/  LOP3.LUT R0, R3, 0x3, RZ, 0xc0, !PT ;  /* 0x0000000303007812 */ /* 0x000fe200078ec0ff */
[----:B------:R-:W-:Y:S01]  /*1f40*/  IMAD.MOV R8, RZ, RZ, -R8 ;  /* 0x000000ffff087224 */ /* 0x000fe200078e0a08 */
[----:B------:R-:W-:-:S07]  /*1f50*/  VIMNMX.U32 R3, PT, PT, R5, 0x1, !PT ;  /* 0x0000000105037848 */ /* 0x000fce0007fe0000 */
.L_x_1405:
[----:B------:R-:W0:Y:S01]  /*1f60*/  LDCU UR4, c[0x0][0x380] ;  /* 0x00007000ff0477ac */ /* 0x000e220008000800 */
[----:B------:R-:W-:Y:S01]  /*1f70*/  BSSY.RECONVERGENT B2, `(.L_x_1369) ;  /* 0x0000042000027945 */ /* 0x000fe20003800200 */
[----:B------:R-:W-:Y:S01]  /*1f80*/  IMAD.MOV.U32 R24, RZ, RZ, 0x1 ;  /* 0x00000001ff187424 */ /* 0x000fe200078e00ff */
[----:B------:R-:W-:Y:S01]  /*1f90*/  MOV R26, RZ ;  /* 0x000000ff001a7202 */ /* 0x000fe20000000f00 */
[----:B------:R-:W1:Y:S01]  /*1fa0*/  LDCU UR5, c[0x0][0x390] ;  /* 0x00007200ff0577ac */ /* 0x000e620008000800 */
[C---:B0-----:R-:W-:Y:S01]  /*1fb0*/  IADD3 R5, PT, PT, R11.reuse, UR4, RZ ;  /* 0x000000040b057c10 */ /* 0x041fe2000fffe0ff */
[----:B------:R-:W-:-:S04]  /*1fc0*/  VIADD R11, R11, 0x100 ;  /* 0x000001000b0b7836 */ /* 0x000fc80000000000 */
[----:B------:R-:W-:Y:S01]  /*1fd0*/  IMAD R16, R10, R5, RZ ;  /* 0x000000050a107224 */ /* 0x000fe200078e02ff */
[----:B-1----:R-:W-:-:S04]  /*1fe0*/  ISETP.GE.AND P5, PT, R11, UR5, PT ;  /* 0x000000050b007c0c */ /* 0x002fc8000bfa6270 */
[----:B------:R-:W-:-:S13]  /*1ff0*/  ISETP.NE.AND P0, PT, R16, RZ, PT ;  /* 0x000000ff1000720c */ /* 0x000fda0003f05270 */
[----:B------:R-:W-:Y:S05]  /*2000*/  @!P0 BRA `(.L_x_1370) ;  /* 0x0000000000e08947 */ /* 0x000fea0003800000 */
[----:B------:R-:W-:Y:S01]  /*2010*/  HFMA2 R24, -RZ, RZ, 0, 5.9604644775390625e-08 ;  /* 0x00000001ff187431 */ /* 0x000fe200000001ff */
[----:B------:R-:W-:Y:S01]  /*2020*/  SHF.R.S32.HI R5, RZ, 0x1f, R16 ;  /* 0x0000001fff057819 */ /* 0x000fe20000011410 */
[----:B------:R-:W-:Y:S02]  /*2030*/  IMAD.MOV.U32 R13, RZ, RZ, 0xbc8f ;  /* 0x0000bc8fff0d7424 */ /* 0x000fe400078e00ff */
[----:B------:R-:W-:Y:S02]  /*2040*/  IMAD.MOV.U32 R22, RZ, RZ, RZ ;  /* 0x000000ffff167224 */ /* 0x000fe400078e00ff */
[----:B------:R-:W-:-:S07]  /*2050*/  IMAD.MOV.U32 R26, RZ, RZ, RZ ;  /* 0x000000ffff1a7224 */ /* 0x000fce00078e00ff */
.L_x_1373:
[-C--:B------:R-:W-:Y:S01]  /*2060*/  IMAD R9, R22, R13.reuse, RZ ;  /* 0x0000000d16097224 */ /* 0x080fe200078e02ff */
[----:B------:R-:W-:Y:S01]  /*2070*/  BSSY.RECONVERGENT B3, `(.L_x_1371) ;  /* 0x000002b000037945 */ /* 0x000fe20003800200 */
[----:B------:R-:W-:-:S04]  /*2080*/  IMAD.WIDE.U32 R6, R13, R13, RZ ;  /* 0x0000000d0d067225 */ /* 0x000fc800078e00ff */
[----:B------:R-:W-:-:S04]  /*2090*/  IMAD R9, R13, R22, R9 ;  /* 0x000000160d097224 */ /* 0x000fc800078e0209 */
[----:B------:R-:W-:Y:S01]  /*20a0*/  IMAD.IADD R7, R7, 0x1, R9 ;  /* 0x0000000107077824 */ /* 0x000fe200078e0209 */
[----:B------:R-:W-:-:S03]  /*20b0*/  LOP3.LUT R9, R16, 0x1, RZ, 0xc0, !PT ;  /* 0x0000000110097812 */ /* 0x000fc600078ec0ff */
[----:B------:R-:W-:Y:S01]  /*20c0*/  IMAD.WIDE.U32 R14, R7, 0x3, RZ ;  /* 0x00000003070e7825 */ /* 0x000fe200078e00ff */
[----:B------:R-:W-:-:S04]  /*20d0*/  ISETP.NE.U32.AND P1, PT, R9, 0x1, PT ;  /* 0x000000010900780c */ /* 0x000fc80003f25070 */
[----:B------:R-:W-:Y:S01]  /*20e0*/  ISETP.NE.U32.AND.EX P1, PT, RZ, RZ, PT, P1 ;  /* 0x000000ffff00720c */ /* 0x000fe20003f25110 */
[----:B------:R-:W-:-:S04]  /*20f0*/  IMAD.WIDE.U32 R18, P0, R6, -0x7fffffff, R14 ;  /* 0x8000000106127825 */ /* 0x000fc8000780000e */
[----:B------:R-:W-:Y:S01]  /*2100*/  IMAD.WIDE.U32 R14, R6, 0x3, RZ ;  /* 0x00000003060e7825 */ /* 0x000fe200078e00ff */
[----:B------:R-:W-:-:S03]  /*2110*/  IADD3.X R21, PT, PT, RZ, RZ, RZ, P0, !PT ;  /* 0x000000ffff157210 */ /* 0x000fc600007fe4ff */
[----:B------:R-:W-:Y:S01]  /*2120*/  IMAD.MOV.U32 R20, RZ, RZ, R19 ;  /* 0x000000ffff147224 */ /* 0x000fe200078e0013 */
        /* <DEDUP_REMOVED lines=31> */
.L_x_1372:
[----:B------:R-:W-:Y:S05]  /*2320*/  BSYNC.RECONVERGENT B3 ;  /* 0x0000000000037941 */ /* 0x000fea0003800200 */
.L_x_1371:
[----:B------:R-:W-:Y:S01]  /*2330*/  ISETP.GT.U32.AND.EX P0, PT, R5, RZ, PT, P0 ;  /* 0x000000ff0500720c */ /* 0x000fe20003f04100 */
[----:B------:R-:W-:Y:S01]  /*2340*/  IMAD.MOV.U32 R13, RZ, RZ, R6 ;  /* 0x000000ffff0d7224 */ /* 0x000fe200078e0006 */
[--C-:B------:R-:W-:Y:S02]  /*2350*/  SHF.R.U64 R16, R16, 0x1, R5.reuse ;  /* 0x0000000110107819 */ /* 0x100fe40000001205 */
[----:B------:R-:W-:Y:S02]  /*2360*/  SHF.R.U32.HI R5, RZ, 0x1, R5 ;  /* 0x00000001ff057819 */ /* 0x000fe40000011605 */
[----:B------:R-:W-:-:S07]  /*2370*/  IADD3 R22, PT, PT, R7, -R9, R27 ;  /* 0x8000000907167210 */ /* 0x000fce0007ffe01b */
[----:B------:R-:W-:Y:S05]  /*2380*/  @P0 BRA `(.L_x_1373) ;  /* 0xfffffffc00340947 */ /* 0x000fea000383ffff */
.L_x_1370:
[----:B------:R-:W-:Y:S05]  /*2390*/  BSYNC.RECONVERGENT B2 ;  /* 0x0000000000027941 */ /* 0x000fea0003800200 */
.L_x_1369:
[-C--:B------:R-:W-:Y:S02]  /*23a0*/  IMAD R5, R26, R3.reuse, RZ ;  /* 0x000000031a057224 */ /* 0x080fe400078e02ff */
[----:B------:R-:W-:-:S05]  /*23b0*/  IMAD.WIDE.U32 R6, R24, R3, RZ ;  /* 0x0000000318067225 */ /* 0x000fca00078e00ff */
        /* <DEDUP_REMOVED lines=14> */
[----:B------:R-:W-:Y:S01]  /*24a0*/  ISETP.GE.U32.AND P0, PT, R2, 0x3, PT ;  /* 0x000000030200780c */ /* 0x000fe20003f06070 */
[----:B------:R-:W-:-:S03]  /*24b0*/  IMAD.MOV.U32 R7, RZ, RZ, RZ ;  /* 0x000000ffff077224 */ /* 0x000fc600078e00ff */
[----:B------:R-:W-:-:S05]  /*24c0*/  SHF.R.U64 R5, R5, 0x1e, R14 ;  /* 0x0000001e05057819 */ /* 0x000fca000000120e */
[----:B------:R-:W-:-:S04]  /*24d0*/  IMAD R5, R5, -0x7fffffff, R6 ;  /* 0x8000000105057824 */ /* 0x000fc800078e0206 */
[----:B------:R-:W-:Y:S05]  /*24e0*/  @!P0 BRA `(.L_x_1374) ;  /* 0x00000010005c8947 */ /* 0x000fea0003800000 */
[----:B------:R-:W-:Y:S01]  /*24f0*/  MOV R7, RZ ;  /* 0x000000ff00077202 */ /* 0x000fe20000000f00 */
[----:B------:R-:W-:-:S07]  /*2500*/  IMAD.MOV.U32 R9, RZ, RZ, R8 ;  /* 0x000000ffff097224 */ /* 0x000fce00078e0008 */
.L_x_1391:
        /* <DEDUP_REMOVED lines=16> */
[----:B------:R-:W-:Y:S01]  /*2610*/  ISETP.NE.AND P0, PT, R9, RZ, PT ;  /* 0x000000ff0900720c */ /* 0x000fe20003f05270 */
        /* <DEDUP_REMOVED lines=17> */
.L_x_1376:
[----:B------:R-:W-:Y:S05]  /*2730*/  BSYNC.RECONVERGENT B3 ;  /* 0x0000000000037941 */ /* 0x000fea0003800200 */
.L_x_1375:
        /* <DEDUP_REMOVED lines=30> */
.L_x_1378:
[----:B------:R-:W-:Y:S05]  /*2920*/  BSYNC.RECONVERGENT B3 ;  /* 0x0000000000037941 */ /* 0x000fea0003800200 */
.L_x_1377:
        /* <DEDUP_REMOVED lines=34> */
[----:B------:R-:W-:Y:S01]  /*2b50*/  IMAD.MOV.U32 R16, RZ, RZ, R30 ;  /* 0x000000ffff107224 */ /* 0x000fe200078e001e */
[----:B------:R-:W-:-:S07]  /*2b60*/  MOV R17, R31 ;  /* 0x0000001f00117202 */ /* 0x000fce0000000f00 */
.L_x_1380:
[----:B------:R-:W-:Y:S05]  /*2b70*/  BSYNC.RECONVERGENT B3 ;  /* 0x0000000000037941 */ /* 0x000fea0003800200 */
.L_x_1379:
        /* <DEDUP_REMOVED lines=30> */
.L_x_1382:
[----:B------:R-:W-:Y:S05]  /*2d60*/  BSYNC.RECONVERGENT B3 ;  /* 0x0000000000037941 */ /* 0x000fea0003800200 */
.L_x_1381:
        /* <DEDUP_REMOVED lines=17> */
[----:B------:R-:W-:-:S03]  /*2e80*/  DSETP.GTU.AND P1, PT, R30, 1, PT ;  /* 0x3ff000001e00742a */ /* 0x000fc60003f2c000 */
        /* <DEDUP_REMOVED lines=19> */
.L_x_1384:
[----:B------:R-:W-:Y:S05]  /*2fc0*/  BSYNC.RECONVERGENT B3 ;  /* 0x0000000000037941 */ /* 0x000fea0003800200 */
.L_x_1383:
        /* <DEDUP_REMOVED lines=30> */
.L_x_1386:
[----:B------:R-:W-:Y:S05]  /*31b0*/  BSYNC.RECONVERGENT B3 ;  /* 0x0000000000037941 */ /* 0x000fea0003800200 */
.L_x_1385:
        /* <DEDUP_REMOVED lines=36> */
.L_x_1388:
[----:B------:R-:W-:Y:S05]  /*3400*/  BSYNC.RECONVERGENT B3 ;  /* 0x0000000000037941 */ /* 0x000fea0003800200 */
.L_x_1387:
        /* <DEDUP_REMOVED lines=30> */
.L_x_1390:
[----:B------:R-:W-:Y:S05]  /*35f0*/  BSYNC.RECONVERGENT B3 ;  /* 0x0000000000037941 */ /* 0x000fea0003800200 */
.L_x_1389:
[----:B------:R-:W-:-:S08]  /*3600*/  DMUL R30, R30, R30 ;  /* 0x0000001e1e1e7228 */ /* 0x000fd00000000000 */
[----:B------:R-:W-:-:S08]  /*3610*/  DFMA R30, R16, R16, R30 ;  /* 0x00000010101e722b */ /* 0x000fd0000000001e */
[----:B------:R-:W-:-:S06]  /*3620*/  DSETP.GTU.AND P1, PT, R30, 1, PT ;  /* 0x3ff000001e00742a */ /* 0x000fcc0003f2c000 */
[----:B------:R-:W-:-:S04]  /*3630*/  SEL R13, RZ, 0x1, P1 ;  /* 0x00000001ff0d7807 */ /* 0x000fc80000800000 */
[----:B------:R-:W-:Y:S01]  /*3640*/  IADD3 R7, PT, PT, R13, R7, R6 ;  /* 0x000000070d077210 */ /* 0x000fe20007ffe006 */
[----:B------:R-:W-:Y:S06]  /*3650*/  @P0 BRA `(.L_x_1391) ;  /* 0xffffffec00ac0947 */ /* 0x000fec000383ffff */
.L_x_1374:
        /* <DEDUP_REMOVED lines=35> */
.L_x_1394:
[----:B------:R-:W-:Y:S05]  /*3890*/  BSYNC.RECONVERGENT B3 ;  /* 0x0000000000037941 */ /* 0x000fea0003800200 */
.L_x_1393:
        /* <DEDUP_REMOVED lines=30> */
.L_x_1396:
[----:B------:R-:W-:Y:S05]  /*3a80*/  BSYNC.RECONVERGENT B3 ;  /* 0x0000000000037941 */ /* 0x000fea0003800200 */
.L_x_1395:
        /* <DEDUP_REMOVED lines=39> */
.L_x_1398:
[----:B------:R-:W-:Y:S05]  /*3d00*/  BSYNC.RECONVERGENT B3 ;  /* 0x0000000000037941 */ /* 0x000fea0003800200 */
.L_x_1397:
        /* <DEDUP_REMOVED lines=30> */
.L_x_1400:
[----:B------:R-:W-:Y:S05]  /*3ef0*/  BSYNC.RECONVERGENT B3 ;  /* 0x0000000000037941 */ /* 0x000fea0003800200 */
.L_x_1399:
        /* <DEDUP_REMOVED lines=38> */
.L_x_1402:
[----:B------:R-:W-:Y:S05]  /*4160*/  BSYNC.RECONVERGENT B3 ;  /* 0x0000000000037941 */ /* 0x000fea0003800200 */
.L_x_1401:
        /* <DEDUP_REMOVED lines=29> */
.L_x_1404:
[----:B------:R-:W-:Y:S05]  /*4340*/  BSYNC.RECONVERGENT B3 ;  /* 0x0000000000037941 */ /* 0x000fea0003800200 */
.L_x_1403:
[----:B------:R-:W-:-:S08]  /*4350*/  DMUL R30, R30, R30 ;  /* 0x0000001e1e1e7228 */ /* 0x000fd00000000000 */
[----:B------:R-:W-:-:S08]  /*4360*/  DFMA R30, R14, R14, R30 ;  /* 0x0000000e0e1e722b */ /* 0x000fd0000000001e */
[----:B------:R-:W-:-:S06]  /*4370*/  DSETP.GTU.AND P0, PT, R30, 1, PT ;  /* 0x3ff000001e00742a */ /* 0x000fcc0003f0c000 */
[----:B------:R-:W-:-:S05]  /*4380*/  SEL R6, RZ, 0x1, P0 ;  /* 0x00000001ff067807 */ /* 0x000fca0000000000 */
[----:B------:R-:W-:-:S07]  /*4390*/  IMAD.IADD R7, R6, 0x1, R7 ;  /* 0x0000000106077824 */ /* 0x000fce00078e0207 */
.L_x_1392:
[----:B------:R-:W-:Y:S01]  /*43a0*/  IADD3 R12, PT, PT, R12, R7, RZ ;  /* 0x000000070c0c7210 */ /* 0x000fe20007ffe0ff */
[----:B------:R-:W-:Y:S06]  /*43b0*/  @!P5 BRA `(.L_x_1405) ;  /* 0xffffffd800e8d947 */ /* 0x000fec000383ffff */
.L_x_1368:
[----:B------:R-:W-:Y:S05]  /*43c0*/  BSYNC.RECONVERGENT B1 ;  /* 0x0000000000017941 */ /* 0x000fea0003800200 */
.L_x_1367:
[----:B------:R-:W0:Y:S02]  /*43d0*/  LDC.64 R2, c[0x0][0x390] ;  /* 0x0000e400ff027b82 */ /* 0x000e240000000a00 */
[----:B0-----:R-:W-:-:S04]  /*43e0*/  ISETP.GE.U32.AND P0, PT, R2, 0x100, PT ;  /* 0x000001000200780c */ /* 0x001fc80003f06070 */
[----:B------:R-:W-:-:S13]  /*43f0*/  ISETP.GE.AND.EX P0, PT, R3, RZ, PT, P0 ;  /* 0x000000ff0300720c */ /* 0x000fda0003f06300 */
[----:B------:R-:W-:Y:S05]  /*4400*/  @!P0 BRA `(.L_x_1406) ;  /* 0x0000000000ac8947 */ /* 0x000fea0003800000 */
[----:B------:R-:W0:Y:S01]  /*4410*/  S2R R8, SR_LANEID ;  /* 0x0000000000087919 */ /* 0x000e220000000000 */
[----:B------:R-:W-:Y:S01]  /*4420*/  ISETP.NE.AND P5, PT, R4, RZ, PT ;  /* 0x000000ff0400720c */ /* 0x000fe20003fa5270 */
        /* <DEDUP_REMOVED lines=15> */
[----:B------:R-:W-:Y:S02]  /*4520*/  ISETP.GT.AND P0, PT, R8, 0x17, PT ;  /* 0x000000170800780c */ /* 0x000fe40003f04270 */
[----:B------:R-:W-:Y:S02]  /*4530*/  IADD3 R5, PT, PT, R0, R5, RZ ;  /* 0x0000000500057210 */ /* 0x000fe40007ffe0ff */
[----:B------:R-:W-:-:S03]  /*4540*/  @!P1 SHF.R.U32.HI R0, RZ, 0x3, R4 ;  /* 0x00000003ff009819 */ /* 0x000fc60000011604 */
[----:B------:R-:W0:Y:S01]  /*4550*/  SHFL.DOWN PT, R2, R5, 0x8, 0x1f ;  /* 0x09001f0005027f89 */ /* 0x000e2200000e0000 */
[----:B------:R-:W-:-:S05]  /*4560*/  @!P1 LOP3.LUT R0, R0, 0x7c, RZ, 0xc0, !PT ;  /* 0x0000007c00009812 */ /* 0x000fca00078ec0ff */
[----:B------:R-:W-:Y:S01]  /*4570*/  @!P1 IMAD.IADD R0, R0, 0x1, R7 ;  /* 0x0000000100009824 */ /* 0x000fe200078e0207 */
[----:B0-----:R-:W-:Y:S02]  /*4580*/  SEL R2, R2, RZ, !P0 ;  /* 0x000000ff02027207 */ /* 0x001fe40004000000 */
[----:B------:R-:W-:-:S03]  /*4590*/  ISETP.GT.AND P0, PT, R8, 0xf, PT ;  /* 0x0000000f0800780c */ /* 0x000fc60003f04270 */
[----:B------:R-:W-:-:S05]  /*45a0*/  IMAD.IADD R2, R5, 0x1, R2 ;  /* 0x0000000105027824 */ /* 0x000fca00078e0202 */
[----:B------:R-:W0:Y:S02]  /*45b0*/  SHFL.DOWN PT, R3, R2, 0x10, 0x1f ;  /* 0x0a001f0002037f89 */ /* 0x000e2400000e0000 */
[----:B0-----:R-:W-:-:S04]  /*45c0*/  SEL R3, R3, RZ, !P0 ;  /* 0x000000ff03037207 */ /* 0x001fc80004000000 */
[----:B------:R-:W-:-:S05]  /*45d0*/  IADD3 R5, PT, PT, R2, R3, RZ ;  /* 0x0000000302057210 */ /* 0x000fca0007ffe0ff */
[----:B------:R2:W-:Y:S01]  /*45e0*/  @!P1 STS [R0+0x8], R5 ;  /* 0x0000080500009388 */ /* 0x0005e20000000800 */
[----:B------:R-:W-:Y:S06]  /*45f0*/  BAR.SYNC.DEFER_BLOCKING 0x0 ;  /* 0x0000000000007b1d */ /* 0x000fec0000010000 */
[----:B------:R-:W-:Y:S05]  /*4600*/  @P5 BRA `(.L_x_1407) ;  /* 0x000004b8007c5947 */ /* 0x000fea0003800000 */
[----:B------:R-:W0:Y:S01]  /*4610*/  S2UR UR5, SR_CgaCtaId ;  /* 0x00000000000579c3 */ /* 0x000e220000008800 */
[----:B------:R-:W-:Y:S02]  /*4620*/  UMOV UR4, 0x400 ;  /* 0x0000040000047882 */ /* 0x000fe40000000000 */
[----:B0-----:R-:W-:-:S09]  /*4630*/  ULEA UR4, UR5, UR4, 0x18 ;  /* 0x0000000405047291 */ /* 0x001fd2000f8ec0ff */
[----:B--2---:R-:W-:Y:S04]  /*4640*/  LDS R0, [UR4+0xc] ;  /* 0x00000c04ff007984 */ /* 0x004fe80008000800 */
[----:B------:R-:W0:Y:S04]  /*4650*/  LDS.128 R8, [UR4+0x10] ;  /* 0x00001004ff087984 */ /* 0x000e280008000c00 */
[----:B------:R-:W1:Y:S01]  /*4660*/  LDS.64 R2, [UR4+0x20] ;  /* 0x00002004ff027984 */ /* 0x000e620008000a00 */
[----:B0-----:R-:W-:-:S04]  /*4670*/  IADD3 R0, PT, PT, R8, R0, R5 ;  /* 0x0000000008007210 */ /* 0x001fc80007ffe005 */
[----:B------:R-:W-:-:S04]  /*4680*/  IADD3 R0, PT, PT, R10, R0, R9 ;  /* 0x000000000a007210 */ /* 0x000fc80007ffe009 */
[----:B-1----:R-:W-:-:S05]  /*4690*/  IADD3 R0, PT, PT, R2, R0, R11 ;  /* 0x0000000002007210 */ /* 0x002fca0007ffe00b */
[----:B------:R-:W-:Y:S01]  /*46a0*/  IMAD.IADD R5, R0, 0x1, R3 ;  /* 0x0000000100057824 */ /* 0x000fe200078e0203 */
[----:B------:R-:W-:Y:S06]  /*46b0*/  BRA `(.L_x_1407) ;  /* 0x000004b800507947 */ /* 0x000fec0003800000 */
.L_x_1406:
[C---:B------:R-:W-:Y:S01]  /*46c0*/  LOP3.LUT R0, R4.reuse, 0x3e0, RZ, 0xc0, !PT ;  /* 0x000003e004007812 */ /* 0x040fe200078ec0ff */
[----:B------:R-:W0:Y:S01]  /*46d0*/  S2R R10, SR_LANEID ;  /* 0x00000000000a7919 */ /* 0x000e220000000000 */
[----:B------:R-:W-:Y:S02]  /*46e0*/  ISETP.NE.AND P5, PT, R4, RZ, PT ;  /* 0x000000ff0400720c */ /* 0x000fe40003fa5270 */
[----:B------:R-:W-:Y:S01]  /*46f0*/  LOP3.LUT R7, RZ, R0, RZ, 0x33, !PT ;  /* 0x00000000ff077212 */ /* 0x000fe200078e33ff */
[----:B------:R-:W-:-:S03]  /*4700*/  VIADD R5, R0, 0x20 ;  /* 0x0000002000057836 */ /* 0x000fc60000000000 */
[-C--:B------:R-:W-:Y:S02]  /*4710*/  IADD3 R7, PT, PT, R7, R2.reuse, RZ ;  /* 0x0000000207077210 */ /* 0x080fe40007ffe0ff */
[----:B------:R-:W-:-:S04]  /*4720*/  ISETP.GT.AND P0, PT, R5, R2, PT ;  /* 0x000000020500720c */ /* 0x000fc80003f04270 */
[----:B------:R-:W-:-:S05]  /*4730*/  SEL R7, R7, 0x1f, P0 ;  /* 0x0000001f07077807 */ /* 0x000fca0000000000 */
[----:B------:R-:W1:Y:S01]  /*4740*/  SHFL.DOWN PT, R0, R12, 0x1, R7 ;  /* 0x082000000c007989 */ /* 0x000e6200000e0007 */
        /* <DEDUP_REMOVED lines=8> */
[----:B------:R-:W-:Y:S01]  /*47d0*/  @!P1 SHF.R.U32.HI R9, RZ, 0x3, R4 ;  /* 0x00000003ff099819 */ /* 0x000fe20000011604 */
[----:B------:R-:W1:Y:S03]  /*47e0*/  SHFL.DOWN PT, R5, R0, 0x2, R7 ;  /* 0x0840000000057989 */ /* 0x000e6600000e0007 */
[----:B------:R-:W-:Y:S02]  /*47f0*/  @!P1 LOP3.LUT R9, R9, 0x7c, RZ, 0xc0, !PT ;  /* 0x0000007c09099812 */ /* 0x000fe400078ec0ff */
[----:B-1----:R-:W-:Y:S02]  /*4800*/  SEL R5, R5, RZ, !P0 ;  /* 0x000000ff05057207 */ /* 0x002fe40004000000 */
[----:B------:R-:W-:Y:S02]  /*4810*/  ISETP.GT.AND P0, PT, R8, R7, PT ;  /* 0x000000070800720c */ /* 0x000fe40003f04270 */
[----:B------:R-:W-:-:S02]  /*4820*/  IADD3 R6, PT, PT, R0, R5, RZ ;  /* 0x0000000500067210 */ /* 0x000fc40007ffe0ff */
[----:B------:R-:W-:-:S03]  /*4830*/  IADD3 R0, PT, PT, R10, 0x8, RZ ;  /* 0x000000080a007810 */ /* 0x000fc60007ffe0ff */
[----:B------:R-:W1:Y:S02]  /*4840*/  SHFL.DOWN PT, R5, R6, 0x4, R7 ;  /* 0x0880000006057989 */ /* 0x000e6400000e0007 */
[----:B-1----:R-:W-:Y:S02]  /*4850*/  SEL R5, R5, RZ, !P0 ;  /* 0x000000ff05057207 */ /* 0x002fe40004000000 */
[----:B------:R-:W-:-:S03]  /*4860*/  ISETP.GT.AND P0, PT, R0, R7, PT ;  /* 0x000000070000720c */ /* 0x000fc60003f04270 */
[----:B------:R-:W-:Y:S02]  /*4870*/  IMAD.IADD R8, R6, 0x1, R5 ;  /* 0x0000000106087824 */ /* 0x000fe400078e0205 */
[----:B------:R-:W-:Y:S01]  /*4880*/  VIADD R6, R10, 0x10 ;  /* 0x000000100a067836 */ /* 0x000fe20000000000 */
[----:B------:R-:W-:Y:S02]  /*4890*/  @!P1 MOV R10, 0x400 ;  /* 0x00000400000a9802 */ /* 0x000fe40000000f00 */
[----:B------:R-:W1:Y:S02]  /*48a0*/  SHFL.DOWN PT, R5, R8, 0x8, R7 ;  /* 0x0900000008057989 */ /* 0x000e6400000e0007 */
[----:B0-----:R-:W-:-:S04]  /*48b0*/  @!P1 LEA R10, R11, R10, 0x18 ;  /* 0x0000000a0b0a9211 */ /* 0x001fc800078ec0ff */
[----:B------:R-:W-:Y:S02]  /*48c0*/  @!P1 IADD3 R10, PT, PT, R9, R10, RZ ;  /* 0x0000000a090a9210 */ /* 0x000fe40007ffe0ff */
[----:B-1----:R-:W-:Y:S02]  /*48d0*/  SEL R5, R5, RZ, !P0 ;  /* 0x000000ff05057207 */ /* 0x002fe40004000000 */
[----:B------:R-:W-:-:S03]  /*48e0*/  ISETP.GT.AND P0, PT, R6, R7, PT ;  /* 0x000000070600720c */ /* 0x000fc60003f04270 */
[----:B------:R-:W-:-:S05]  /*48f0*/  IMAD.IADD R0, R8, 0x1, R5 ;  /* 0x0000000108007824 */ /* 0x000fca00078e0205 */
[----:B------:R-:W0:Y:S02]  /*4900*/  SHFL.DOWN PT, R5, R0, 0x10, R7 ;  /* 0x0a00000000057989 */ /* 0x000e2400000e0007 */
[----:B0-----:R-:W-:-:S05]  /*4910*/  SEL R5, R5, RZ, !P0 ;  /* 0x000000ff05057207 */ /* 0x001fca0004000000 */
[----:B------:R-:W-:-:S05]  /*4920*/  IMAD.IADD R5, R0, 0x1, R5 ;  /* 0x0000000100057824 */ /* 0x000fca00078e0205 */
[----:B------:R1:W-:Y:S01]  /*4930*/  @!P1 STS [R10+0x8], R5 ;  /* 0x000008050a009388 */ /* 0x0003e20000000800 */
[----:B------:R-:W-:Y:S06]  /*4940*/  BAR.SYNC.DEFER_BLOCKING 0x0 ;  /* 0x0000000000007b1d */ /* 0x000fec0000010000 */
[----:B------:R-:W-:Y:S05]  /*4950*/  @P5 BRA `(.L_x_1407) ;  /* 0x000004b400a85947 */ /* 0x000fea0003800000 */
[----:B------:R-:W0:Y:S01]  /*4960*/  S2UR UR5, SR_CgaCtaId ;  /* 0x00000000000579c3 */ /* 0x000e220000008800 */
[----:B------:R-:W-:Y:S01]  /*4970*/  UMOV UR4, 0x400 ;  /* 0x0000040000047882 */ /* 0x000fe20000000000 */
[C---:B------:R-:W-:Y:S02]  /*4980*/  ISETP.GT.U32.AND P0, PT, R2.reuse, 0x40, PT ;  /* 0x000000400200780c */ /* 0x040fe40003f04070 */
[C---:B------:R-:W-:Y:S02]  /*4990*/  ISETP.GT.U32.AND P6, PT, R2.reuse, 0x20, PT ;  /* 0x000000200200780c */ /* 0x040fe40003fc4070 */
[C---:B------:R-:W-:Y:S02]  /*49a0*/  ISETP.GT.U32.AND P4, PT, R2.reuse, 0x60, PT ;  /* 0x000000600200780c */ /* 0x040fe40003f84070 */
[----:B------:R-:W-:Y:S02]  /*49b0*/  ISETP.GT.U32.AND P2, PT, R2, 0x80, PT ;  /* 0x000000800200780c */ /* 0x000fe40003f44070 */
[----:B------:R-:W-:-:S02]  /*49c0*/  ISETP.GT.AND.EX P0, PT, R3, RZ, PT, P0 ;  /* 0x000000ff0300720c */ /* 0x000fc40003f04300 */
[C---:B------:R-:W-:Y:S02]  /*49d0*/  ISETP.GT.AND.EX P6, PT, R3.reuse, RZ, PT, P6 ;  /* 0x000000ff0300720c */ /* 0x040fe40003fc4360 */
[C---:B------:R-:W-:Y:S02]  /*49e0*/  ISETP.GT.U32.AND P3, PT, R2.reuse, 0xa0, PT ;  /* 0x000000a00200780c */ /* 0x040fe40003f64070 */
[----:B------:R-:W-:Y:S02]  /*49f0*/  ISETP.GT.U32.AND P1, PT, R2, 0xc0, PT ;  /* 0x000000c00200780c */ /* 0x000fe40003f24070 */
[C---:B------:R-:W-:Y:S02]  /*4a00*/  ISETP.GT.AND.EX P4, PT, R3.reuse, RZ, PT, P4 ;  /* 0x000000ff0300720c */ /* 0x040fe40003f84340 */
[C---:B------:R-:W-:Y:S02]  /*4a10*/  ISETP.GT.AND.EX P2, PT, R3.reuse, RZ, PT, P2 ;  /* 0x000000ff0300720c */ /* 0x040fe40003f44320 */
[C---:B------:R-:W-:Y:S01]  /*4a20*/  ISETP.GT.AND.EX P3, PT, R3.reuse, RZ, PT, P3 ;  /* 0x000000ff0300720c */ /* 0x040fe20003f64330 */
[----:B0-----:R-:W-:Y:S01]  /*4a30*/  ULEA UR4, UR5, UR4, 0x18 ;  /* 0x0000000405047291 */ /* 0x001fe2000f8ec0ff */
[----:B------:R-:W-:-:S08]  /*4a40*/  ISETP.GT.AND.EX P1, PT, R3, RZ, PT, P1 ;  /* 0x000000ff0300720c */ /* 0x000fd00003f24310 */
[----:B-1----:R-:W0:Y:S04]  /*4a50*/  LDS.128 R8, [UR4+0x10] ;  /* 0x00001004ff087984 */ /* 0x002e280008000c00 */
[----:B------:R-:W1:Y:S04]  /*4a60*/  LDS R0, [UR4+0xc] ;  /* 0x00000c04ff007984 */ /* 0x000e680008000800 */
[----:B------:R-:W2:Y:S01]  /*4a70*/  LDS.64 R6, [UR4+0x20] ;  /* 0x00002004ff067984 */ /* 0x000ea20008000a00 */
[----:B0-----:R-:W-:Y:S02]  /*4a80*/  SEL R8, R8, RZ, P0 ;  /* 0x000000ff08087207 */ /* 0x001fe40000000000 */
[----:B------:R-:W-:-:S02]  /*4a90*/  ISETP.GT.U32.AND P0, PT, R2, 0xe0, PT ;  /* 0x000000e00200780c */ /* 0x000fc40003f04070 */
[----:B-1----:R-:W-:Y:S02]  /*4aa0*/  SEL R0, R0, RZ, P6 ;  /* 0x000000ff00007207 */ /* 0x002fe40003000000 */
[----:B------:R-:W-:Y:S02]  /*4ab0*/  SEL R9, R9, RZ, P4 ;  /* 0x000000ff09097207 */ /* 0x000fe40002000000 */
[----:B------:R-:W-:Y:S02]  /*4ac0*/  IADD3 R0, PT, PT, R8, R0, R5 ;  /* 0x0000000008007210 */ /* 0x000fe40007ffe005 */
[----:B------:R-:W-:Y:S02]  /*4ad0*/  SEL R10, R10, RZ, P2 ;  /* 0x000000ff0a0a7207 */ /* 0x000fe40001000000 */
[----:B------:R-:W-:Y:S02]  /*4ae0*/  ISETP.GT.AND.EX P0, PT, R3, RZ, PT, P0 ;  /* 0x000000ff0300720c */ /* 0x000fe40003f04300 */
[----:B------:R-:W-:-:S02]  /*4af0*/  SEL R11, R11, RZ, P3 ;  /* 0x000000ff0b0b7207 */ /* 0x000fc40001800000 */
[----:B------:R-:W-:Y:S02]  /*4b00*/  IADD3 R0, PT, PT, R10, R0, R9 ;  /* 0x000000000a007210 */ /* 0x000fe40007ffe009 */
[----:B--2---:R-:W-:Y:S02]  /*4b10*/  SEL R6, R6, RZ, P1 ;  /* 0x000000ff06067207 */ /* 0x004fe40000800000 */
[----:B------:R-:W-:Y:S02]  /*4b20*/  SEL R7, R7, RZ, P0 ;  /* 0x000000ff07077207 */ /* 0x000fe40000000000 */
[----:B------:R-:W-:-:S05]  /*4b30*/  IADD3 R0, PT, PT, R6, R0, R11 ;  /* 0x0000000006007210 */ /* 0x000fca0007ffe00b */
[----:B------:R-:W-:Y:S01]  /*4b40*/  IMAD.IADD R5, R0, 0x1, R7 ;  /* 0x0000000100057824 */ /* 0x000fe200078e0207 */
[----:B------:R-:W-:Y:S06]  /*4b50*/  BRA `(.L_x_1407) ;  /* 0x000004b400287947 */ /* 0x000fec0003800000 */
.L_x_1335:
[----:B------:R-:W0:Y:S01]  /*4b60*/  LDCU.64 UR6, c[0x0][0x3a0] ;  /* 0x00007400ff0677ac */ /* 0x000e220008000a00 */
[----:B------:R-:W1:Y:S01]  /*4b70*/  S2R R39, SR_TID.X ;  /* 0x0000000000277919 */ /* 0x000e620000002100 */
[----:B------:R-:W-:Y:S01]  /*4b80*/  MOV R37, RZ ;  /* 0x000000ff00257202 */ /* 0x000fe20000000f00 */
[----:B------:R-:W1:Y:S01]  /*4b90*/  LDCU UR11, c[0x0][0x380] ;  /* 0x00007000ff0b77ac */ /* 0x000e620008000800 */
[----:B0-----:R-:W-:Y:S02]  /*4ba0*/  UIMAD.WIDE.U32 UR4, UR6, 0x3, URZ ;  /* 0x00000003060478a5 */ /* 0x001fe4000f8e00ff */
[----:B------:R-:W-:Y:S02]  /*4bb0*/  USHF.L.U32 UR12, UR7, 0x1, URZ ;  /* 0x00000001070c7899 */ /* 0x000fe400080006ff */
[----:B------:R-:W-:-:S04]  /*4bc0*/  UIADD3 UR4, UPT, UPT, -UR5, UR6, URZ ;  /* 0x0000000605047290 */ /* 0x000fc8000fffe1ff */
[----:B------:R-:W-:-:S04]  /*4bd0*/  ULEA.HI UR4, UR4, UR5, URZ, 0x1f ;  /* 0x0000000504047291 */ /* 0x000fc8000f8ff8ff */
[----:B------:R-:W-:Y:S01]  /*4be0*/  USHF.R.U32.HI UR4, URZ, 0x1e, UR4 ;  /* 0x0000001eff047899 */ /* 0x000fe20008011604 */
[----:B-1----:R-:W-:-:S03]  /*4bf0*/  VIADD R38, R39, UR11 ;  /* 0x0000000b27267c36 */ /* 0x002fc60008000000 */
[----:B------:R-:W-:-:S04]  /*4c00*/  UIMAD UR4, UR4, -0x7fffffff, UR6 ;  /* 0x80000001040478a4 */ /* 0x000fc8000f8e0206 */
[----:B------:R-:W-:-:S04]  /*4c10*/  UISETP.LT.U32.AND UP0, UPT, UR4, 0x1, UPT ;  /* 0x000000010400788c */ /* 0x000fc8000bf01070 */
[----:B------:R-:W-:Y:S02]  /*4c20*/  USEL UR5, UR4, 0x1, !UP0 ;  /* 0x0000000104057887 */ /* 0x000fe4000c000000 */
[----:B------:R-:W-:-:S09]  /*4c30*/  UISETP.GE.AND UP0, UPT, UR7, 0x1, UPT ;  /* 0x000000010700788c */ /* 0x000fd2000bf06270 */
[----:B------:R-:W-:Y:S05]  /*4c40*/  BRA.U !UP0, `(.L_x_1408) ;  /* 0x00000245082c7547 */ /* 0x000fea000b800000 */
[----:B------:R-:W-:Y:S01]  /*4c50*/  IMAD R4, R38, UR12, RZ ;  /* 0x0000000c26047c24 */ /* 0x000fe2000f8e02ff */
[----:B------:R-:W-:Y:S01]  /*4c60*/  UIADD3 UR7, UPT, UPT, UR7, -0x1, URZ ;  /* 0xffffffff07077890 */ /* 0x000fe2000fffe0ff */
[----:B------:R-:W-:Y:S01]  /*4c70*/  BSSY.RECONVERGENT B1, `(.L_x_1409) ;  /* 0x000003e000017945 */ /* 0x000fe20003800200 */
[----:B------:R-:W-:Y:S02]  /*4c80*/  HFMA2 R17, -RZ, RZ, 0, 0 ;  /* 0x00000000ff117431 */ /* 0x000fe400000001ff */
[----:B------:R-:W-:Y:S01]  /*4c90*/  IMAD.MOV.U32 R14, RZ, RZ, 0x1 ;  /* 0x00000001ff0e7424 */ /* 0x000fe200078e00ff */
        /* <DEDUP_REMOVED lines=8> */
.L_x_1413:
        /* <DEDUP_REMOVED lines=44> */
.L_x_1412:
[----:B------:R-:W-:Y:S05]  /*4fe0*/  BSYNC.RECONVERGENT B2 ;  /* 0x0000000000027941 */ /* 0x000fea0003800200 */
.L_x_1411:
[----:B------:R-:W-:Y:S02]  /*4ff0*/  ISETP.GT.U32.AND.EX P0, PT, R0, RZ, PT, P1 ;  /* 0x000000ff0000720c */ /* 0x000fe40003f04110 */
[--C-:B------:R-:W-:Y:S02]  /*5000*/  SHF.R.U64 R5, R5, 0x1, R0.reuse ;  /* 0x0000000105057819 */ /* 0x100fe40000001200 */
[----:B------:R-:W-:Y:S02]  /*5010*/  SHF.R.U32.HI R0, RZ, 0x1, R0 ;  /* 0x00000001ff007819 */ /* 0x000fe40000011600 */
[----:B------:R-:W-:Y:S02]  /*5020*/  IADD3 R13, PT, PT, R3, -R15, R16 ;  /* 0x8000000f030d7210 */ /* 0x000fe40007ffe010 */
[----:B------:R-:W-:-:S05]  /*5030*/  MOV R12, R2 ;  /* 0x00000002000c7202 */ /* 0x000fca0000000f00 */
[----:B------:R-:W-:Y:S05]  /*5040*/  @P0 BRA `(.L_x_1413) ;  /* 0xfffffffc00340947 */ /* 0x000fea000383ffff */
.L_x_1410:
[----:B------:R-:W-:Y:S05]  /*5050*/  BSYNC.RECONVERGENT B1 ;  /* 0x0000000000017941 */ /* 0x000fea0003800200 */
.L_x_1409:
[----:B------:R-:W-:Y:S01]  /*5060*/  IMAD R5, R17, UR5, RZ ;  /* 0x0000000511057c24 */ /* 0x000fe2000f8e02ff */
[----:B------:R-:W0:Y:S01]  /*5070*/  LDCU UR4, c[0x0][0x3a4] ;  /* 0x00007480ff0477ac */ /* 0x000e220008000800 */
[----:B------:R-:W-:Y:S01]  /*5080*/  IMAD.WIDE.U32 R2, R14, UR5, RZ ;  /* 0x000000050e027c25 */ /* 0x000fe2000f8e00ff */
[----:B------:R-:W-:-:S03]  /*5090*/  UISETP.GE.U32.AND UP0, UPT, UR7, 0x3, UPT ;  /* 0x000000030700788c */ /* 0x000fc6000bf06070 */
[----:B------:R-:W-:-:S04]  /*50a0*/  IMAD.IADD R5, R3, 0x1, R5 ;  /* 0x0000000103057824 */ /* 0x000fc800078e0205 */
[----:B------:R-:W-:-:S04]  /*50b0*/  IMAD.WIDE.U32 R6, R5, 0x5, RZ ;  /* 0x0000000505067825 */ /* 0x000fc800078e00ff */
[----:B------:R-:W-:Y:S01]  /*50c0*/  IMAD.WIDE.U32 R8, P0, R2, 0x2, R6 ;  /* 0x0000000202087825 */ /* 0x000fe20007800006 */
[----:B0-----:R-:W-:-:S03]  /*50d0*/  ULOP3.LUT UR11, UR4, 0x3, URZ, 0xc0, !UPT ;  /* 0x00000003040b7892 */ /* 0x001fc6000f8ec0ff */
        /* <DEDUP_REMOVED lines=15> */
[----:B------:R-:W-:Y:S01]  /*51d0*/  IMAD.MOV.U32 R5, RZ, RZ, RZ ;  /* 0x000000ffff057224 */ /* 0x000fe200078e00ff */
[----:B------:R-:W-:-:S03]  /*51e0*/  ULOP3.LUT UR6, UR4, 0x7ffffffc, URZ, 0xc0, !UPT ;  /* 0x7ffffffc04067892 */ /* 0x000fc6000f8ec0ff */
[----:B------:R-:W-:-:S09]  /*51f0*/  UMOV UR4, URZ ;  /* 0x000000ff00047c82 */ /* 0x000fd20008000000 */
.L_x_1431:
        /* <DEDUP_REMOVED lines=34> */
.L_x_1416:
[----:B------:R-:W-:Y:S05]  /*5420*/  BSYNC.RECONVERGENT B1 ;  /* 0x0000000000017941 */ /* 0x000fea0003800200 */
.L_x_1415:
        /* <DEDUP_REMOVED lines=30> */
.L_x_1418:
[----:B------:R-:W-:Y:S05]  /*5610*/  BSYNC.RECONVERGENT B1 ;  /* 0x0000000000017941 */ /* 0x000fea0003800200 */
.L_x_1417:
        /* <DEDUP_REMOVED lines=34> */
[----:B------:R-:W-:Y:S02]  /*5840*/  IMAD.MOV.U32 R8, RZ, RZ, R30 ;  /* 0x000000ffff087224 */ /* 0x000fe400078e001e */
[----:B------:R-:W-:-:S07]  /*5850*/  IMAD.MOV.U32 R9, RZ, RZ, R31 ;  /* 0x000000ffff097224 */ /* 0x000fce00078e001f */
.L_x_1420:
[----:B------:R-:W-:Y:S05]  /*5860*/  BSYNC.RECONVERGENT B1 ;  /* 0x0000000000017941 */ /* 0x000fea0003800200 */
.L_x_1419:
        /* <DEDUP_REMOVED lines=30> */
.L_x_1422:
[----:B------:R-:W-:Y:S05]  /*5a50*/  BSYNC.RECONVERGENT B1 ;  /* 0x0000000000017941 */ /* 0x000fea0003800200 */
.L_x_1421:
        /* <DEDUP_REMOVED lines=35> */
[----:B------:R-:W-:Y:S01]  /*5c90*/  MOV R6, R30 ;  /* 0x0000001e00067202 */ /* 0x000fe20000000f00 */
[----:B------:R-:W-:-:S07]  /*5ca0*/  IMAD.MOV.U32 R7, RZ, RZ, R31 ;  /* 0x000000ffff077224 */ /* 0x000fce00078e001f */
.L_x_1424:
[----:B------:R-:W-:Y:S05]  /*5cb0*/  BSYNC.RECONVERGENT B1 ;  /* 0x0000000000017941 */ /* 0x000fea0003800200 */
.L_x_1423:
        /* <DEDUP_REMOVED lines=30> */
.L_x_1426:
[----:B------:R-:W-:Y:S05]  /*5ea0*/  BSYNC.RECONVERGENT B1 ;  /* 0x0000000000017941 */ /* 0x000fea0003800200 */
.L_x_1425:
        /* <DEDUP_REMOVED lines=36> */
.L_x_1428:
[----:B------:R-:W-:Y:S05]  /*60f0*/  BSYNC.RECONVERGENT B1 ;  /* 0x0000000000017941 */ /* 0x000fea0003800200 */
.L_x_1427:
        /* <DEDUP_REMOVED lines=30> */
.L_x_1430:
[----:B------:R-:W-:Y:S05]  /*62e0*/  BSYNC.RECONVERGENT B1 ;  /* 0x0000000000017941 */ /* 0x000fea0003800200 */
.L_x_1429:
[----:B------:R-:W-:-:S08]  /*62f0*/  DMUL R30, R30, R30 ;  /* 0x0000001e1e1e7228 */ /* 0x000fd00000000000 */
[----:B------:R-:W-:-:S08]  /*6300*/  DFMA R30, R8, R8, R30 ;  /* 0x00000008081e722b */ /* 0x000fd0000000001e */
[----:B------:R-:W-:-:S06]  /*6310*/  DSETP.GTU.AND P0, PT, R30, 1, PT ;  /* 0x3ff000001e00742a */ /* 0x000fcc0003f0c000 */
[----:B------:R-:W-:-:S04]  /*6320*/  SEL R3, RZ, 0x1, P0 ;  /* 0x00000001ff037807 */ /* 0x000fc80000000000 */
[----:B------:R-:W-:Y:S01]  /*6330*/  IADD3 R5, PT, PT, R3, R2, R5 ;  /* 0x0000000203057210 */ /* 0x000fe20007ffe005 */
[----:B------:R-:W-:Y:S06]  /*6340*/  BRA.U UP0, `(.L_x_1431) ;  /* 0xffffffed00ac7547 */ /* 0x000fec000b83ffff */
.L_x_1414:
        /* <DEDUP_REMOVED lines=34> */
.L_x_1434:
[----:B------:R-:W-:Y:S05]  /*6570*/  BSYNC.RECONVERGENT B1 ;  /* 0x0000000000017941 */ /* 0x000fea0003800200 */
.L_x_1433:
        /* <DEDUP_REMOVED lines=30> */
.L_x_1436:
[----:B------:R-:W-:Y:S05]  /*6760*/  BSYNC.RECONVERGENT B1 ;  /* 0x0000000000017941 */ /* 0x000fea0003800200 */
.L_x_1435:
        /* <DEDUP_REMOVED lines=39> */
.L_x_1438:
[----:B------:R-:W-:Y:S05]  /*69e0*/  BSYNC.RECONVERGENT B1 ;  /* 0x0000000000017941 */ /* 0x000fea0003800200 */
.L_x_1437:
        /* <DEDUP_REMOVED lines=30> */
.L_x_1440:
[----:B------:R-:W-:Y:S05]  /*6bd0*/  BSYNC.RECONVERGENT B1 ;  /* 0x0000000000017941 */ /* 0x000fea0003800200 */
.L_x_1439:
        /* <DEDUP_REMOVED lines=39> */
.L_x_1442:
[----:B------:R-:W-:Y:S05]  /*6e50*/  BSYNC.RECONVERGENT B1 ;  /* 0x0000000000017941 */ /* 0x000fea0003800200 */
.L_x_1441:
        /* <DEDUP_REMOVED lines=29> */
.L_x_1444:
[----:B------:R-:W-:Y:S05]  /*7030*/  BSYNC.RECONVERGENT B1 ;  /* 0x0000000000017941 */ /* 0x000fea0003800200 */
.L_x_1443:
[----:B------:R-:W-:-:S08]  /*7040*/  DMUL R30, R30, R30 ;  /* 0x0000001e1e1e7228 */ /* 0x000fd00000000000 */
[----:B------:R-:W-:-:S08]  /*7050*/  DFMA R30, R2, R2, R30 ;  /* 0x00000002021e722b */ /* 0x000fd0000000001e */
[----:B------:R-:W-:-:S06]  /*7060*/  DSETP.GTU.AND P0, PT, R30, 1, PT ;  /* 0x3ff000001e00742a */ /* 0x000fcc0003f0c000 */
[----:B------:R-:W-:-:S05]  /*7070*/  SEL R0, RZ, 0x1, P0 ;  /* 0x00000001ff007807 */ /* 0x000fca0000000000 */
[----:B------:R-:W-:-:S07]  /*7080*/  IMAD.IADD R5, R0, 0x1, R5 ;  /* 0x0000000100057824 */ /* 0x000fce00078e0205 */
.L_x_1432:
        /* <DEDUP_REMOVED lines=12> */
.L_x_1449:
        /* <DEDUP_REMOVED lines=44> */
.L_x_1448:
[----:B------:R-:W-:Y:S05]  /*7410*/  BSYNC.RECONVERGENT B2 ;  /* 0x0000000000027941 */ /* 0x000fea0003800200 */
.L_x_1447:
[----:B------:R-:W-:Y:S02]  /*7420*/  ISETP.GT.U32.AND.EX P0, PT, R0, RZ, PT, P1 ;  /* 0x000000ff0000720c */ /* 0x000fe40003f04110 */
[--C-:B------:R-:W-:Y:S02]  /*7430*/  SHF.R.U64 R7, R7, 0x1, R0.reuse ;  /* 0x0000000107077819 */ /* 0x100fe40000001200 */
[----:B------:R-:W-:Y:S02]  /*7440*/  SHF.R.U32.HI R0, RZ, 0x1, R0 ;  /* 0x00000001ff007819 */ /* 0x000fe40000011600 */
[----:B------:R-:W-:Y:S02]  /*7450*/  IADD3 R15, PT, PT, R3, -R17, R16 ;  /* 0x80000011030f7210 */ /* 0x000fe40007ffe010 */
[----:B------:R-:W-:-:S05]  /*7460*/  MOV R6, R2 ;  /* 0x0000000200067202 */ /* 0x000fca0000000f00 */
[----:B------:R-:W-:Y:S05]  /*7470*/  @P0 BRA `(.L_x_1449) ;  /* 0xfffffffc00340947 */ /* 0x000fea000383ffff */
.L_x_1446:
[----:B------:R-:W-:Y:S05]  /*7480*/  BSYNC.RECONVERGENT B1 ;  /* 0x0000000000017941 */ /* 0x000fea0003800200 */
.L_x_1445:
        /* <DEDUP_REMOVED lines=25> */
.L_x_1467:
        /* <DEDUP_REMOVED lines=34> */
.L_x_1452:
[----:B------:R-:W-:Y:S05]  /*7840*/  BSYNC.RECONVERGENT B1 ;  /* 0x0000000000017941 */ /* 0x000fea0003800200 */
.L_x_1451:
        /* <DEDUP_REMOVED lines=30> */
.L_x_1454:
[----:B------:R-:W-:Y:S05]  /*7a30*/  BSYNC.RECONVERGENT B1 ;  /* 0x0000000000017941 */ /* 0x000fea0003800200 */
.L_x_1453:
        /* <DEDUP_REMOVED lines=36> */
.L_x_1456:
[----:B------:R-:W-:Y:S05]  /*7c80*/  BSYNC.RECONVERGENT B1 ;  /* 0x0000000000017941 */ /* 0x000fea0003800200 */
.L_x_1455:
        /* <DEDUP_REMOVED lines=30> */
.L_x_1458:
[----:B------:R-:W-:Y:S05]  /*7e70*/  BSYNC.RECONVERGENT B1 ;  /* 0x0000000000017941 */ /* 0x000fea0003800200 */
.L_x_1457:
        /* <DEDUP_REMOVED lines=37> */
.L_x_1460:
[----:B------:R-:W-:Y:S05]  /*80d0*/  BSYNC.RECONVERGENT B1 ;  /* 0x0000000000017941 */ /* 0x000fea0003800200 */
.L_x_1459:
        /* <DEDUP_REMOVED lines=30> */
.L_x_1462:
[----:B------:R-:W-:Y:S05]  /*82c0*/  BSYNC.RECONVERGENT B1 ;  /* 0x0000000000017941 */ /* 0x000fea0003800200 */
.L_x_1461:
        /* <DEDUP_REMOVED lines=33> */
[----:B------:R-:W-:Y:S05]  /*84e0*/  CALL.REL.NOINC `($__internal_1_$__cuda_sm20_div_rn_f64_full) ;  /* 0x0000047800e07944 */ /* 0x000fea0003c00000 */
[----:B------:R-:W-:Y:S01]  /*84f0*/  IMAD.MOV.U32 R10, RZ, RZ, R30 ;  /* 0x000000ffff0a7224 */ /* 0x000fe200078e001e */
[----:B------:R-:W-:-:S07]  /*8500*/  MOV R11, R31 ;  /* 0x0000001f000b7202 */ /* 0x000fce0000000f00 */
.L_x_1464:
[----:B------:R-:W-:Y:S05]  /*8510*/  BSYNC.RECONVERGENT B1 ;  /* 0x0000000000017941 */ /* 0x000fea0003800200 */
.L_x_1463:
        /* <DEDUP_REMOVED lines=30> */
.L_x_1466:
[----:B------:R-:W-:Y:S05]  /*8700*/  BSYNC.RECONVERGENT B1 ;  /* 0x0000000000017941 */ /* 0x000fea0003800200 */
.L_x_1465:
[----:B------:R-:W-:-:S08]  /*8710*/  DMUL R30, R30, R30 ;  /* 0x0000001e1e1e7228 */ /* 0x000fd00000000000 */
[----:B------:R-:W-:-:S08]  /*8720*/  DFMA R30, R10, R10, R30 ;  /* 0x0000000a0a1e722b */ /* 0x000fd0000000001e */
[----:B------:R-:W-:-:S06]  /*8730*/  DSETP.GTU.AND P0, PT, R30, 1, PT ;  /* 0x3ff000001e00742a */ /* 0x000fcc0003f0c000 */
[----:B------:R-:W-:-:S04]  /*8740*/  SEL R2, RZ, 0x1, P0 ;  /* 0x00000001ff027807 */ /* 0x000fc80000000000 */
[----:B------:R-:W-:Y:S01]  /*8750*/  IADD3 R6, PT, PT, R2, R3, R6 ;  /* 0x0000000302067210 */ /* 0x000fe20007ffe006 */
[----:B------:R-:W-:Y:S06]  /*8760*/  BRA.U UP0, `(.L_x_1467) ;  /* 0xffffffed00ac7547 */ /* 0x000fec000b83ffff */
.L_x_1450:
        /* <DEDUP_REMOVED lines=34> */
.L_x_1470:
[----:B------:R-:W-:Y:S05]  /*8990*/  BSYNC.RECONVERGENT B1 ;  /* 0x0000000000017941 */ /* 0x000fea0003800200 */
.L_x_1469:
        /* <DEDUP_REMOVED lines=30> */
.L_x_1472:
[----:B------:R-:W-:Y:S05]  /*8b80*/  BSYNC.RECONVERGENT B1 ;  /* 0x0000000000017941 */ /* 0x000fea0003800200 */
.L_x_1471:
        /* <DEDUP_REMOVED lines=39> */
.L_x_1474:
[----:B------:R-:W-:Y:S05]  /*8e00*/  BSYNC.RECONVERGENT B1 ;  /* 0x0000000000017941 */ /* 0x000fea0003800200 */
.L_x_1473:
        /* <DEDUP_REMOVED lines=30> */
.L_x_1476:
[----:B------:R-:W-:Y:S05]  /*8ff0*/  BSYNC.RECONVERGENT B1 ;  /* 0x0000000000017941 */ /* 0x000fea0003800200 */
.L_x_1475:
        /* <DEDUP_REMOVED lines=39> */
.L_x_1478:
[----:B------:R-:W-:Y:S05]  /*9270*/  BSYNC.RECONVERGENT B1 ;  /* 0x0000000000017941 */ /* 0x000fea0003800200 */
.L_x_1477:
        /* <DEDUP_REMOVED lines=29> */
.L_x_1480:
[----:B------:R-:W-:Y:S05]  /*9450*/  BSYNC.RECONVERGENT B1 ;  /* 0x0000000000017941 */ /* 0x000fea0003800200 */
.L_x_1479:
[----:B------:R-:W-:-:S08]  /*9460*/  DMUL R30, R30, R30 ;  /* 0x0000001e1e1e7228 */ /* 0x000fd00000000000 */
[----:B------:R-:W-:-:S08]  /*9470*/  DFMA R30, R2, R2, R30 ;  /* 0x00000002021e722b */ /* 0x000fd0000000001e */
[----:B------:R-:W-:-:S06]  /*9480*/  DSETP.GTU.AND P0, PT, R30, 1, PT ;  /* 0x3ff000001e00742a */ /* 0x000fcc0003f0c000 */
[----:B------:R-:W-:-:S05]  /*9490*/  SEL R3, RZ, 0x1, P0 ;  /* 0x00000001ff037807 */ /* 0x000fca0000000000 */
[----:B------:R-:W-:-:S07]  /*94a0*/  IMAD.IADD R6, R3, 0x1, R6 ;  /* 0x0000000103067824 */ /* 0x000fce00078e0206 */
.L_x_1468:
        /* <DEDUP_REMOVED lines=13> */
.L_x_1485:
        /* <DEDUP_REMOVED lines=44> */
.L_x_1484:
[----:B------:R-:W-:Y:S05]  /*9840*/  BSYNC.RECONVERGENT B2 ;  /* 0x0000000000027941 */ /* 0x000fea0003800200 */
.L_x_1483:
[----:B------:R-:W-:Y:S01]  /*9850*/  ISETP.GT.U32.AND.EX P0, PT, R3, RZ, PT, P1 ;  /* 0x000000ff0300720c */ /* 0x000fe20003f04110 */
[----:B------:R-:W-:Y:S01]  /*9860*/  IMAD.MOV.U32 R16, RZ, RZ, R8 ;  /* 0x000000ffff107224 */ /* 0x000fe200078e0008 */
[--C-:B------:R-:W-:Y:S02]  /*9870*/  SHF.R.U64 R0, R0, 0x1, R3.reuse ;  /* 0x0000000100007819 */ /* 0x100fe40000001203 */
[----:B------:R-:W-:Y:S02]  /*9880*/  SHF.R.U32.HI R3, RZ, 0x1, R3 ;  /* 0x00000001ff037819 */ /* 0x000fe40000011603 */
[----:B------:R-:W-:-:S07]  /*9890*/  IADD3 R17, PT, PT, R9, -R7, R20 ;  /* 0x8000000709117210 */ /* 0x000fce0007ffe014 */
[----:B------:R-:W-:Y:S05]  /*98a0*/  @P0 BRA `(.L_x_1485) ;  /* 0xfffffffc00340947 */ /* 0x000fea000383ffff */
.L_x_1482:
[----:B------:R-:W-:Y:S05]  /*98b0*/  BSYNC.RECONVERGENT B1 ;  /* 0x0000000000017941 */ /* 0x000fea0003800200 */
.L_x_1481:
        /* <DEDUP_REMOVED lines=25> */
.L_x_1503:
        /* <DEDUP_REMOVED lines=34> */
.L_x_1488:
[----:B------:R-:W-:Y:S05]  /*9c70*/  BSYNC.RECONVERGENT B1 ;  /* 0x0000000000017941 */ /* 0x000fea0003800200 */
.L_x_1487:
        /* <DEDUP_REMOVED lines=30> */
.L_x_1490:
[----:B------:R-:W-:Y:S05]  /*9e60*/  BSYNC.RECONVERGENT B1 ;  /* 0x0000000000017941 */ /* 0x000fea0003800200 */
.L_x_1489:
        /* <DEDUP_REMOVED lines=36> */
.L_x_1492:
[----:B------:R-:W-:Y:S05]  /*a0b0*/  BSYNC.RECONVERGENT B1 ;  /* 0x0000000000017941 */ /* 0x000fea0003800200 */
.L_x_1491:
        /* <DEDUP_REMOVED lines=30> */
.L_x_1494:
[----:B------:R-:W-:Y:S05]  /*a2a0*/  BSYNC.RECONVERGENT B1 ;  /* 0x0000000000017941 */ /* 0x000fea0003800200 */
.L_x_1493:
        /* <DEDUP_REMOVED lines=37> */
.L_x_1496:
[----:B------:R-:W-:Y:S05]  /*a500*/  BSYNC.RECONVERGENT B1 ;  /* 0x0000000000017941 */ /* 0x000fea0003800200 */
.L_x_1495:
        /* <DEDUP_REMOVED lines=30> */
.L_x_1498:
[----:B------:R-:W-:Y:S05]  /*a6f0*/  BSYNC.RECONVERGENT B1 ;  /* 0x0000000000017941 */ /* 0x000fea0003800200 */
.L_x_1497:
        /* <DEDUP_REMOVED lines=36> */
.L_x_1500:
[----:B------:R-:W-:Y:S05]  /*a940*/  BSYNC.RECONVERGENT B1 ;  /* 0x0000000000017941 */ /* 0x000fea0003800200 */
.L_x_1499:
        /* <DEDUP_REMOVED lines=30> */
.L_x_1502:
[----:B------:R-:W-:Y:S05]  /*ab30*/  BSYNC.RECONVERGENT B1 ;  /* 0x0000000000017941 */ /* 0x000fea0003800200 */
.L_x_1501:
[----:B------:R-:W-:-:S08]  /*ab40*/  DMUL R30, R30, R30 ;  /* 0x0000001e1e1e7228 */ /* 0x000fd00000000000 */
[----:B------:R-:W-:-:S08]  /*ab50*/  DFMA R30, R12, R12, R30 ;  /* 0x0000000c0c1e722b */ /* 0x000fd0000000001e */
[----:B------:R-:W-:-:S06]  /*ab60*/  DSETP.GTU.AND P0, PT, R30, 1, PT ;  /* 0x3ff000001e00742a */ /* 0x000fcc0003f0c000 */
[----:B------:R-:W-:-:S04]  /*ab70*/  SEL R3, RZ, 0x1, P0 ;  /* 0x00000001ff037807 */ /* 0x000fc80000000000 */
[----:B------:R-:W-:Y:S01]  /*ab80*/  IADD3 R7, PT, PT, R3, R8, R7 ;  /* 0x0000000803077210 */ /* 0x000fe20007ffe007 */
[----:B------:R-:W-:Y:S06]  /*ab90*/  BRA.U UP0, `(.L_x_1503) ;  /* 0xffffffed00ac7547 */ /* 0x000fec000b83ffff */
.L_x_1486:
        /* <DEDUP_REMOVED lines=34> */
.L_x_1506:
[----:B------:R-:W-:Y:S05]  /*adc0*/  BSYNC.RECONVERGENT B1 ;  /* 0x0000000000017941 */ /* 0x000fea0003800200 */
.L_x_1505:
        /* <DEDUP_REMOVED lines=30> */
.L_x_1508:
[----:B------:R-:W-:Y:S05]  /*afb0*/  BSYNC.RECONVERGENT B1 ;  /* 0x0000000000017941 */ /* 0x000fea0003800200 */
.L_x_1507:
        /* <DEDUP_REMOVED lines=39> */
.L_x_1510:
[----:B------:R-:W-:Y:S05]  /*b230*/  BSYNC.RECONVERGENT B1 ;  /* 0x0000000000017941 */ /* 0x000fea0003800200 */
.L_x_1509:
        /* <DEDUP_REMOVED lines=30> */
.L_x_1512:
[----:B------:R-:W-:Y:S05]  /*b420*/  BSYNC.RECONVERGENT B1 ;  /* 0x0000000000017941 */ /* 0x000fea0003800200 */
.L_x_1511:
        /* <DEDUP_REMOVED lines=39> */
.L_x_1514:
[----:B------:R-:W-:Y:S05]  /*b6a0*/  BSYNC.RECONVERGENT B1 ;  /* 0x0000000000017941 */ /* 0x000fea0003800200 */
.L_x_1513:
        /* <DEDUP_REMOVED lines=29> */
.L_x_1516:
[----:B------:R-:W-:Y:S05]  /*b880*/  BSYNC.RECONVERGENT B1 ;  /* 0x0000000000017941 */ /* 0x000fea0003800200 */
.L_x_1515:
[----:B------:R-:W-:-:S08]  /*b890*/  DMUL R30, R30, R30 ;  /* 0x0000001e1e1e7228 */ /* 0x000fd00000000000 */
[----:B------:R-:W-:-:S08]  /*b8a0*/  DFMA R30, R8, R8, R30 ;  /* 0x00000008081e722b */ /* 0x000fd0000000001e */
[----:B------:R-:W-:-:S06]  /*b8b0*/  DSETP.GTU.AND P0, PT, R30, 1, PT ;  /* 0x3ff000001e00742a */ /* 0x000fcc0003f0c000 */
[----:B------:R-:W-:-:S05]  /*b8c0*/  SEL R0, RZ, 0x1, P0 ;  /* 0x00000001ff007807 */ /* 0x000fca0000000000 */
[----:B------:R-:W-:-:S07]  /*b8d0*/  IMAD.IADD R7, R0, 0x1, R7 ;  /* 0x0000000100077824 */ /* 0x000fce00078e0207 */
.L_x_1504:
        /* <DEDUP_REMOVED lines=12> */
.L_x_1521:
        /* <DEDUP_REMOVED lines=44> */
.L_x_1520:
[----:B------:R-:W-:Y:S05]  /*bc60*/  BSYNC.RECONVERGENT B2 ;  /* 0x0000000000027941 */ /* 0x000fea0003800200 */
.L_x_1519:
[----:B------:R-:W-:Y:S01]  /*bc70*/  ISETP.GT.U32.AND.EX P0, PT, R0, RZ, PT, P1 ;  /* 0x000000ff0000720c */ /* 0x000fe20003f04110 */
[----:B------:R-:W-:Y:S01]  /*bc80*/  IMAD.MOV.U32 R8, RZ, RZ, R2 ;  /* 0x000000ffff087224 */ /* 0x000fe200078e0002 */
[--C-:B------:R-:W-:Y:S02]  /*bc90*/  SHF.R.U64 R9, R9, 0x1, R0.reuse ;  /* 0x0000000109097819 */ /* 0x100fe40000001200 */
[----:B------:R-:W-:Y:S02]  /*bca0*/  SHF.R.U32.HI R0, RZ, 0x1, R0 ;  /* 0x00000001ff007819 */ /* 0x000fe40000011600 */
[----:B------:R-:W-:-:S07]  /*bcb0*/  IADD3 R17, PT, PT, R3, -R19, R18 ;  /* 0x8000001303117210 */ /* 0x000fce0007ffe012 */
[----:B------:R-:W-:Y:S05]  /*bcc0*/  @P0 BRA `(.L_x_1521) ;  /* 0xfffffffc00340947 */ /* 0x000fea000383ffff */
.L_x_1518:
[----:B------:R-:W-:Y:S05]  /*bcd0*/  BSYNC.RECONVERGENT B1 ;  /* 0x0000000000017941 */ /* 0x000fea0003800200 */
.L_x_1517:
        /* <DEDUP_REMOVED lines=22> */
[----:B------:R-:W-:Y:S01]  /*be40*/  IMAD.MOV.U32 R8, RZ, RZ, RZ ;  /* 0x000000ffff087224 */ /* 0x000fe200078e00ff */
[----:B0-----:R-:W-:-:S03]  /*be50*/  ULOP3.LUT UR6, UR4, 0x7ffffffc, URZ, 0xc0, !UPT ;  /* 0x7ffffffc04067892 */ /* 0x001fc6000f8ec0ff */
[----:B------:R-:W-:-:S09]  /*be60*/  UMOV UR4, URZ ;  /* 0x000000ff00047c82 */ /* 0x000fd20008000000 */
.L_x_1539:
        /* <DEDUP_REMOVED lines=34> */
.L_x_1524:
[----:B------:R-:W-:Y:S05]  /*c090*/  BSYNC.RECONVERGENT B1 ;  /* 0x0000000000017941 */ /* 0x000fea0003800200 */
.L_x_1523:
        /* <DEDUP_REMOVED lines=30> */
.L_x_1526:
[----:B------:R-:W-:Y:S05]  /*c280*/  BSYNC.RECONVERGENT B1 ;  /* 0x0000000000017941 */ /* 0x000fea0003800200 */
.L_x_1525:
        /* <DEDUP_REMOVED lines=36> */
.L_x_1528:
[----:B------:R-:W-:Y:S05]  /*c4d0*/  BSYNC.RECONVERGENT B1 ;  /* 0x0000000000017941 */ /* 0x000fea0003800200 */
.L_x_1527:
        /* <DEDUP_REMOVED lines=30> */
.L_x_1530:
[----:B------:R-:W-:Y:S05]  /*c6c0*/  BSYNC.RECONVERGENT B1 ;  /* 0x0000000000017941 */ /* 0x000fea0003800200 */
.L_x_1529:
        /* <DEDUP_REMOVED lines=37> */
.L_x_1532:
[----:B------:R-:W-:Y:S05]  /*c920*/  BSYNC.RECONVERGENT B1 ;  /* 0x0000000000017941 */ /* 0x000fea0003800200 */
.L_x_1531:
        /* <DEDUP_REMOVED lines=30> */
.L_x_1534:
[----:B------:R-:W-:Y:S05]  /*cb10*/  BSYNC.RECONVERGENT B1 ;  /* 0x0000000000017941 */ /* 0x000fea0003800200 */
.L_x_1533:
        /* <DEDUP_REMOVED lines=34> */
[----:B------:R-:W-:Y:S01]  /*cd40*/  MOV R12, R30 ;  /* 0x0000001e000c7202 */ /* 0x000fe20000000f00 */
[----:B------:R-:W-:-:S07]  /*cd50*/  IMAD.MOV.U32 R13, RZ, RZ, R31 ;  /* 0x000000ffff0d7224 */ /* 0x000fce00078e001f */
.L_x_1536:
[----:B------:R-:W-:Y:S05]  /*cd60*/  BSYNC.RECONVERGENT B1 ;  /* 0x0000000000017941 */ /* 0x000fea0003800200 */
.L_x_1535:
        /* <DEDUP_REMOVED lines=30> */
.L_x_1538:
[----:B------:R-:W-:Y:S05]  /*cf50*/  BSYNC.RECONVERGENT B1 ;  /* 0x0000000000017941 */ /* 0x000fea0003800200 */
.L_x_1537:
[----:B------:R-:W-:-:S08]  /*cf60*/  DMUL R30, R30, R30 ;  /* 0x0000001e1e1e7228 */ /* 0x000fd00000000000 */
[----:B------:R-:W-:-:S08]  /*cf70*/  DFMA R30, R12, R12, R30 ;  /* 0x0000000c0c1e722b */ /* 0x000fd0000000001e */
[----:B------:R-:W-:-:S06]  /*cf80*/  DSETP.GTU.AND P0, PT, R30, 1, PT ;  /* 0x3ff000001e00742a */ /* 0x000fcc0003f0c000 */
[----:B------:R-:W-:-:S04]  /*cf90*/  SEL R2, RZ, 0x1, P0 ;  /* 0x00000001ff027807 */ /* 0x000fc80000000000 */
[----:B------:R-:W-:Y:S01]  /*cfa0*/  IADD3 R8, PT, PT, R2, R3, R8 ;  /* 0x0000000302087210 */ /* 0x000fe20007ffe008 */
[----:B------:R-:W-:Y:S06]  /*cfb0*/  BRA.U UP0, `(.L_x_1539) ;  /* 0xffffffed00ac7547 */ /* 0x000fec000b83ffff */
.L_x_1522:
        /* <DEDUP_REMOVED lines=34> */
.L_x_1542:
[----:B------:R-:W-:Y:S05]  /*d1e0*/  BSYNC.RECONVERGENT B1 ;  /* 0x0000000000017941 */ /* 0x000fea0003800200 */
.L_x_1541:
        /* <DEDUP_REMOVED lines=30> */
.L_x_1544:
[----:B------:R-:W-:Y:S05]  /*d3d0*/  BSYNC.RECONVERGENT B1 ;  /* 0x0000000000017941 */ /* 0x000fea0003800200 */
.L_x_1543:
        /* <DEDUP_REMOVED lines=39> */
.L_x_1546:
[----:B------:R-:W-:Y:S05]  /*d650*/  BSYNC.RECONVERGENT B1 ;  /* 0x0000000000017941 */ /* 0x000fea0003800200 */
.L_x_1545:
        /* <DEDUP_REMOVED lines=30> */
.L_x_1548:
[----:B------:R-:W-:Y:S05]  /*d840*/  BSYNC.RECONVERGENT B1 ;  /* 0x0000000000017941 */ /* 0x000fea0003800200 */
.L_x_1547:
        /* <DEDUP_REMOVED lines=39> */
.L_x_1550:
[----:B------:R-:W-:Y:S05]  /*dac0*/  BSYNC.RECONVERGENT B1 ;  /* 0x0000000000017941 */ /* 0x000fea0003800200 */
.L_x_1549:
        /* <DEDUP_REMOVED lines=29> */
.L_x_1552:
[----:B------:R-:W-:Y:S05]  /*dca0*/  BSYNC.RECONVERGENT B1 ;  /* 0x0000000000017941 */ /* 0x000fea0003800200 */
.L_x_1551:
[----:B------:R-:W-:-:S08]  /*dcb0*/  DMUL R30, R30, R30 ;  /* 0x0000001e1e1e7228 */ /* 0x000fd00000000000 */
[----:B------:R-:W-:-:S08]  /*dcc0*/  DFMA R30, R2, R2, R30 ;  /* 0x00000002021e722b */ /* 0x000fd0000000001e */
[----:B------:R-:W-:-:S06]  /*dcd0*/  DSETP.GTU.AND P0, PT, R30, 1, PT ;  /* 0x3ff000001e00742a */ /* 0x000fcc0003f0c000 */
[----:B------:R-:W-:-:S05]  /*dce0*/  SEL R3, RZ, 0x1, P0 ;  /* 0x00000001ff037807 */ /* 0x000fca0000000000 */
[----:B------:R-:W-:-:S07]  /*dcf0*/  IMAD.IADD R8, R3, 0x1, R8 ;  /* 0x0000000103087824 */ /* 0x000fce00078e0208 */
.L_x_1540:
        /* <DEDUP_REMOVED lines=13> */
.L_x_1557:
        /* <DEDUP_REMOVED lines=44> */
.L_x_1556:
[----:B------:R-:W-:Y:S05]  /*e090*/  BSYNC.RECONVERGENT B2 ;  /* 0x0000000000027941 */ /* 0x000fea0003800200 */
.L_x_1555:
[----:B------:R-:W-:Y:S01]  /*e0a0*/  ISETP.GT.U32.AND.EX P0, PT, R0, RZ, PT, P1 ;  /* 0x000000ff0000720c */ /* 0x000fe20003f04110 */
[----:B------:R-:W-:Y:S01]  /*e0b0*/  IMAD.MOV.U32 R2, RZ, RZ, R10 ;  /* 0x000000ffff027224 */ /* 0x000fe200078e000a */
[--C-:B------:R-:W-:Y:S02]  /*e0c0*/  SHF.R.U64 R9, R9, 0x1, R0.reuse ;  /* 0x0000000109097819 */ /* 0x100fe40000001200 */
[----:B------:R-:W-:Y:S02]  /*e0d0*/  SHF.R.U32.HI R0, RZ, 0x1, R0 ;  /* 0x00000001ff007819 */ /* 0x000fe40000011600 */
[----:B------:R-:W-:-:S07]  /*e0e0*/  IADD3 R19, PT, PT, R11, -R15, R14 ;  /* 0x8000000f0b137210 */ /* 0x000fce0007ffe00e */
[----:B------:R-:W-:Y:S05]  /*e0f0*/  @P0 BRA `(.L_x_1557) ;  /* 0xfffffffc00340947 */ /* 0x000fea000383ffff */
.L_x_1554:
[----:B------:R-:W-:Y:S05]  /*e100*/  BSYNC.RECONVERGENT B1 ;  /* 0x0000000000017941 */ /* 0x000fea0003800200 */
.L_x_1553:
        /* <DEDUP_REMOVED lines=21> */
[----:B------:R-:W0:Y:S01]  /*e260*/  LDCU UR4, c[0x0][0x3a4] ;  /* 0x00007480ff0477ac */ /* 0x000e220008000800 */
[----:B------:R-:W-:Y:S01]  /*e270*/  MOV R9, RZ ;  /* 0x000000ff00097202 */ /* 0x000fe20000000f00 */
[----:B0-----:R-:W-:-:S03]  /*e280*/  ULOP3.LUT UR6, UR4, 0x7ffffffc, URZ, 0xc0, !UPT ;  /* 0x7ffffffc04067892 */ /* 0x001fc6000f8ec0ff */
[----:B------:R-:W-:-:S09]  /*e290*/  UMOV UR4, URZ ;  /* 0x000000ff00047c82 */ /* 0x000fd20008000000 */
.L_x_1575:
[----:B------:R-:W-:Y:S01]  /*e2a0*/  IMAD.HI.U32 R2, R0, -0x4370ec6f, RZ ;  /* 0xbc8f139100027827 */ /* 0x000fe200078e00ff */
[----:B------:R-:W0:Y:S03]  /*e2b0*/  MUFU.RCP64H R11, 2.14748262400000000000e+09 ;  /* 0x41dfffff000b7908 */ /* 0x000e260000001800 */
[----:B------:R-:W-:Y:S01]  /*e2c0*/  HFMA2 R10, -RZ, RZ, 0, 5.9604644775390625e-08 ;  /* 0x00000001ff0a7431 */ /* 0x000fe200000001ff */
        /* <DEDUP_REMOVED lines=31> */
.L_x_1560:
[----:B------:R-:W-:Y:S05]  /*e4c0*/  BSYNC.RECONVERGENT B1 ;  /* 0x0000000000017941 */ /* 0x000fea0003800200 */
.L_x_1559:
        /* <DEDUP_REMOVED lines=30> */
.L_x_1562:
[----:B------:R-:W-:Y:S05]  /*e6b0*/  BSYNC.RECONVERGENT B1 ;  /* 0x0000000000017941 */ /* 0x000fea0003800200 */
.L_x_1561:
        /* <DEDUP_REMOVED lines=36> */
.L_x_1564:
[----:B------:R-:W-:Y:S05]  /*e900*/  BSYNC.RECONVERGENT B1 ;  /* 0x0000000000017941 */ /* 0x000fea0003800200 */
.L_x_1563:
        /* <DEDUP_REMOVED lines=30> */
.L_x_1566:
[----:B------:R-:W-:Y:S05]  /*eaf0*/  BSYNC.RECONVERGENT B1 ;  /* 0x0000000000017941 */ /* 0x000fea0003800200 */
.L_x_1565:
        /* <DEDUP_REMOVED lines=35> */
[----:B------:R-:W-:Y:S01]  /*ed30*/  IMAD.MOV.U32 R10, RZ, RZ, R30 ;  /* 0x000000ffff0a7224 */ /* 0x000fe200078e001e */
[----:B------:R-:W-:-:S07]  /*ed40*/  MOV R11, R31 ;  /* 0x0000001f000b7202 */ /* 0x000fce0000000f00 */
.L_x_1568:
[----:B------:R-:W-:Y:S05]  /*ed50*/  BSYNC.RECONVERGENT B1 ;  /* 0x0000000000017941 */ /* 0x000fea0003800200 */
.L_x_1567:
        /* <DEDUP_REMOVED lines=30> */
.L_x_1570:
[----:B------:R-:W-:Y:S05]  /*ef40*/  BSYNC.RECONVERGENT B1 ;  /* 0x0000000000017941 */ /* 0x000fea0003800200 */
.L_x_1569:
        /* <DEDUP_REMOVED lines=36> */
.L_x_1572:
[----:B------:R-:W-:Y:S05]  /*f190*/  BSYNC.RECONVERGENT B1 ;  /* 0x0000000000017941 */ /* 0x000fea0003800200 */
.L_x_1571:
        /* <DEDUP_REMOVED lines=30> */
.L_x_1574:
[----:B------:R-:W-:Y:S05]  /*f380*/  BSYNC.RECONVERGENT B1 ;  /* 0x0000000000017941 */ /* 0x000fea0003800200 */
.L_x_1573:
[----:B------:R-:W-:-:S08]  /*f390*/  DMUL R30, R30, R30 ;  /* 0x0000001e1e1e7228 */ /* 0x000fd00000000000 */
[----:B------:R-:W-:-:S08]  /*f3a0*/  DFMA R30, R12, R12, R30 ;  /* 0x0000000c0c1e722b */ /* 0x000fd0000000001e */
[----:B------:R-:W-:-:S06]  /*f3b0*/  DSETP.GTU.AND P0, PT, R30, 1, PT ;  /* 0x3ff000001e00742a */ /* 0x000fcc0003f0c000 */
[----:B------:R-:W-:-:S04]  /*f3c0*/  SEL R10, RZ, 0x1, P0 ;  /* 0x00000001ff0a7807 */ /* 0x000fc80000000000 */
[----:B------:R-:W-:Y:S01]  /*f3d0*/  IADD3 R9, PT, PT, R10, R2, R9 ;  /* 0x000000020a097210 */ /* 0x000fe20007ffe009 */
[----:B------:R-:W-:Y:S06]  /*f3e0*/  BRA.U UP0, `(.L_x_1575) ;  /* 0xffffffed00ac7547 */ /* 0x000fec000b83ffff */
.L_x_1558:
        /* <DEDUP_REMOVED lines=34> */
.L_x_1578:
[----:B------:R-:W-:Y:S05]  /*f610*/  BSYNC.RECONVERGENT B1 ;  /* 0x0000000000017941 */ /* 0x000fea0003800200 */
.L_x_1577:
        /* <DEDUP_REMOVED lines=30> */
.L_x_1580:
[----:B------:R-:W-:Y:S05]  /*f800*/  BSYNC.RECONVERGENT B1 ;  /* 0x0000000000017941 */ /* 0x000fea0003800200 */
.L_x_1579:
        /* <DEDUP_REMOVED lines=39> */
.L_x_1582:
[----:B------:R-:W-:Y:S05]  /*fa80*/  BSYNC.RECONVERGENT B1 ;  /* 0x0000000000017941 */ /* 0x000fea0003800200 */
.L_x_1581:
        /* <DEDUP_REMOVED lines=30> */
.L_x_1584:
[----:B------:R-:W-:Y:S05]  /*fc70*/  BSYNC.RECONVERGENT B1 ;  /* 0x0000000000017941 */ /* 0x000fea0003800200 */
.L_x_1583:
        /* <DEDUP_REMOVED lines=39> */
.L_x_1586:
[----:B------:R-:W-:Y:S05]  /*fef0*/  BSYNC.RECONVERGENT B1 ;  /* 0x0000000000017941 */ /* 0x000fea0003800200 */
.L_x_1585:
        /* <DEDUP_REMOVED lines=29> */
.L_x_1588:
[----:B------:R-:W-:Y:S05]  /*100d0*/  BSYNC.RECONVERGENT B1 ;  /* 0x0000000000017941 */ /* 0x000fea0003800200 */
.L_x_1587:
[----:B------:R-:W-:-:S08]  /*100e0*/  DMUL R30, R30, R30 ;  /* 0x0000001e1e1e7228 */ /* 0x000fd00000000000 */
[----:B------:R-:W-:-:S08]  /*100f0*/  DFMA R30, R10, R10, R30 ;  /* 0x0000000a0a1e722b */ /* 0x000fd0000000001e */
[----:B------:R-:W-:-:S06]  /*10100*/  DSETP.GTU.AND P0, PT, R30, 1, PT ;  /* 0x3ff000001e00742a */ /* 0x000fcc0003f0c000 */
[----:B------:R-:W-:-:S04]  /*10110*/  SEL R0, RZ, 0x1, P0 ;  /* 0x00000001ff007807 */ /* 0x000fc80000000000 */
[----:B------:R-:W-:-:S07]  /*10120*/  IADD3 R9, PT, PT, R0, R9, RZ ;  /* 0x0000000900097210 */ /* 0x000fce0007ffe0ff */
.L_x_1576:
        /* <DEDUP_REMOVED lines=12> */
.L_x_1593:
        /* <DEDUP_REMOVED lines=44> */
.L_x_1592:
[----:B------:R-:W-:Y:S05]  /*104b0*/  BSYNC.RECONVERGENT B2 ;  /* 0x0000000000027941 */ /* 0x000fea0003800200 */
.L_x_1591:
[----:B------:R-:W-:Y:S01]  /*104c0*/  ISETP.GT.U32.AND.EX P0, PT, R0, RZ, PT, P1 ;  /* 0x000000ff0000720c */ /* 0x000fe20003f04110 */
[----:B------:R-:W-:Y:S01]  /*104d0*/  IMAD.MOV.U32 R2, RZ, RZ, R10 ;  /* 0x000000ffff027224 */ /* 0x000fe200078e000a */
[--C-:B------:R-:W-:Y:S02]  /*104e0*/  SHF.R.U64 R15, R15, 0x1, R0.reuse ;  /* 0x000000010f0f7819 */ /* 0x100fe40000001200 */
[----:B------:R-:W-:Y:S02]  /*104f0*/  SHF.R.U32.HI R0, RZ, 0x1, R0 ;  /* 0x00000001ff007819 */ /* 0x000fe40000011600 */
[----:B------:R-:W-:-:S07]  /*10500*/  IADD3 R21, PT, PT, R11, -R17, R16 ;  /* 0x800000110b157210 */ /* 0x000fce0007ffe010 */
[----:B------:R-:W-:Y:S05]  /*10510*/  @P0 BRA `(.L_x_1593) ;  /* 0xfffffffc00340947 */ /* 0x000fea000383ffff */
.L_x_1590:
[----:B------:R-:W-:Y:S05]  /*10520*/  BSYNC.RECONVERGENT B1 ;  /* 0x0000000000017941 */ /* 0x000fea0003800200 */
.L_x_1589:
        /* <DEDUP_REMOVED lines=15> */
[----:B------:R-:W-:Y:S01]  /*10620*/  IADD3 R0, P0, PT, R13, R10, RZ ;  /* 0x0000000a0d007210 */ /* 0x000fe20007f1e0ff */
[----:B------:R-:W-:-:S04]  /*10630*/  IMAD.MOV.U32 R10, RZ, RZ, RZ ;  /* 0x000000ffff0a7224 */ /* 0x000fc800078e00ff */
[----:B------:R-:W-:-:S05]  /*10640*/  IMAD.X R11, R15, 0x1, R11, P0 ;  /* 0x000000010f0b7824 */ /* 0x000fca00000e060b */
[----:B------:R-:W-:-:S05]  /*10650*/  SHF.R.U64 R11, R0, 0x1e, R11 ;  /* 0x0000001e000b7819 */ /* 0x000fca000000120b */
[----:B------:R-:W-:Y:S01]  /*10660*/  IMAD R0, R11, -0x7fffffff, R12 ;  /* 0x800000010b007824 */ /* 0x000fe200078e020c */
[----:B------:R-:W-:Y:S06]  /*10670*/  BRA.U !UP0, `(.L_x_1594) ;  /* 0x0000001108647547 */ /* 0x000fec000b800000 */
[----:B------:R-:W0:Y:S01]  /*10680*/  LDCU UR4, c[0x0][0x3a4] ;  /* 0x00007480ff0477ac */ /* 0x000e220008000800 */
[----:B------:R-:W-:Y:S01]  /*10690*/  HFMA2 R10, -RZ, RZ, 0, 0 ;  /* 0x00000000ff0a7431 */ /* 0x000fe200000001ff */
[----:B0-----:R-:W-:-:S03]  /*106a0*/  ULOP3.LUT UR6, UR4, 0x7ffffffc, URZ, 0xc0, !UPT ;  /* 0x7ffffffc04067892 */ /* 0x001fc6000f8ec0ff */
[----:B------:R-:W-:-:S09]  /*106b0*/  UMOV UR4, URZ ;  /* 0x000000ff00047c82 */ /* 0x000fd20008000000 */
.L_x_1611:
        /* <DEDUP_REMOVED lines=34> */
.L_x_1596:
[----:B------:R-:W-:Y:S05]  /*108e0*/  BSYNC.RECONVERGENT B1 ;  /* 0x0000000000017941 */ /* 0x000fea0003800200 */
.L_x_1595:
        /* <DEDUP_REMOVED lines=30> */
.L_x_1598:
[----:B------:R-:W-:Y:S05]  /*10ad0*/  BSYNC.RECONVERGENT B1 ;  /* 0x0000000000017941 */ /* 0x000fea0003800200 */
.L_x_1597:
        /* <DEDUP_REMOVED lines=36> */
.L_x_1600:
[----:B------:R-:W-:Y:S05]  /*10d20*/  BSYNC.RECONVERGENT B1 ;  /* 0x0000000000017941 */ /* 0x000fea0003800200 */
.L_x_1599:
        /* <DEDUP_REMOVED lines=30> */
.L_x_1602:
[----:B------:R-:W-:Y:S05]  /*10f10*/  BSYNC.RECONVERGENT B1 ;  /* 0x0000000000017941 */ /* 0x000fea0003800200 */
.L_x_1601:
        /* <DEDUP_REMOVED lines=37> */
.L_x_1604:
[----:B------:R-:W-:Y:S05]  /*11170*/  BSYNC.RECONVERGENT B1 ;  /* 0x0000000000017941 */ /* 0x000fea0003800200 */
.L_x_1603:
        /* <DEDUP_REMOVED lines=30> */
.L_x_1606:
[----:B------:R-:W-:Y:S05]  /*11360*/  BSYNC.RECONVERGENT B1 ;  /* 0x0000000000017941 */ /* 0x000fea0003800200 */
.L_x_1605:
        /* <DEDUP_REMOVED lines=36> */
.L_x_1608:
[----:B------:R-:W-:Y:S05]  /*115b0*/  BSYNC.RECONVERGENT B1 ;  /* 0x0000000000017941 */ /* 0x000fea0003800200 */
.L_x_1607:
        /* <DEDUP_REMOVED lines=30> */
.L_x_1610:
[----:B------:R-:W-:Y:S05]  /*117a0*/  BSYNC.RECONVERGENT B1 ;  /* 0x0000000000017941 */ /* 0x000fea0003800200 */
.L_x_1609:
[----:B------:R-:W-:-:S08]  /*117b0*/  DMUL R30, R30, R30 ;  /* 0x0000001e1e1e7228 */ /* 0x000fd00000000000 */
[----:B------:R-:W-:-:S08]  /*117c0*/  DFMA R30, R14, R14, R30 ;  /* 0x0000000e0e1e722b */ /* 0x000fd0000000001e */
[----:B------:R-:W-:-:S06]  /*117d0*/  DSETP.GTU.AND P0, PT, R30, 1, PT ;  /* 0x3ff000001e00742a */ /* 0x000fcc0003f0c000 */
[----:B------:R-:W-:-:S04]  /*117e0*/  SEL R2, RZ, 0x1, P0 ;  /* 0x00000001ff027807 */ /* 0x000fc80000000000 */
[----:B------:R-:W-:Y:S01]  /*117f0*/  IADD3 R10, PT, PT, R2, R11, R10 ;  /* 0x0000000b020a7210 */ /* 0x000fe20007ffe00a */
[----:B------:R-:W-:Y:S06]  /*11800*/  BRA.U UP0, `(.L_x_1611) ;  /* 0xffffffed00ac7547 */ /* 0x000fec000b83ffff */
.L_x_1594:
        /* <DEDUP_REMOVED lines=34> */
.L_x_1614:
[----:B------:R-:W-:Y:S05]  /*11a30*/  BSYNC.RECONVERGENT B1 ;  /* 0x0000000000017941 */ /* 0x000fea0003800200 */
.L_x_1613:
        /* <DEDUP_REMOVED lines=30> */
.L_x_1616:
[----:B------:R-:W-:Y:S05]  /*11c20*/  BSYNC.RECONVERGENT B1 ;  /* 0x0000000000017941 */ /* 0x000fea0003800200 */
.L_x_1615:
        /* <DEDUP_REMOVED lines=39> */
.L_x_1618:
[----:B------:R-:W-:Y:S05]  /*11ea0*/  BSYNC.RECONVERGENT B1 ;  /* 0x0000000000017941 */ /* 0x000fea0003800200 */
.L_x_1617:
        /* <DEDUP_REMOVED lines=30> */
.L_x_1620:
[----:B------:R-:W-:Y:S05]  /*12090*/  BSYNC.RECONVERGENT B1 ;  /* 0x0000000000017941 */ /* 0x000fea0003800200 */
.L_x_1619:
        /* <DEDUP_REMOVED lines=39> */
.L_x_1622:
[----:B------:R-:W-:Y:S05]  /*12310*/  BSYNC.RECONVERGENT B1 ;  /* 0x0000000000017941 */ /* 0x000fea0003800200 */
.L_x_1621:
        /* <DEDUP_REMOVED lines=29> */
.L_x_1624:
[----:B------:R-:W-:Y:S05]  /*124f0*/  BSYNC.RECONVERGENT B1 ;  /* 0x0000000000017941 */ /* 0x000fea0003800200 */
.L_x_1623:
[----:B------:R-:W-:-:S08]  /*12500*/  DMUL R30, R30, R30 ;  /* 0x0000001e1e1e7228 */ /* 0x000fd00000000000 */
[----:B------:R-:W-:-:S08]  /*12510*/  DFMA R30, R12, R12, R30 ;  /* 0x0000000c0c1e722b */ /* 0x000fd0000000001e */
[----:B------:R-:W-:-:S06]  /*12520*/  DSETP.GTU.AND P0, PT, R30, 1, PT ;  /* 0x3ff000001e00742a */ /* 0x000fcc0003f0c000 */
[----:B------:R-:W-:-:S04]  /*12530*/  SEL R11, RZ, 0x1, P0 ;  /* 0x00000001ff0b7807 */ /* 0x000fc80000000000 */
[----:B------:R-:W-:-:S07]  /*12540*/  IADD3 R10, PT, PT, R11, R10, RZ ;  /* 0x0000000a0b0a7210 */ /* 0x000fce0007ffe0ff */
.L_x_1612:
        /* <DEDUP_REMOVED lines=13> */
.L_x_1629:
        /* <DEDUP_REMOVED lines=44> */
.L_x_1628:
[----:B------:R-:W-:Y:S05]  /*128e0*/  BSYNC.RECONVERGENT B2 ;  /* 0x0000000000027941 */ /* 0x000fea0003800200 */
.L_x_1627:
[----:B------:R-:W-:Y:S02]  /*128f0*/  ISETP.GT.U32.AND.EX P0, PT, R0, RZ, PT, P1 ;  /* 0x000000ff0000720c */ /* 0x000fe40003f04110 */
[--C-:B------:R-:W-:Y:S02]  /*12900*/  SHF.R.U64 R11, R11, 0x1, R0.reuse ;  /* 0x000000010b0b7819 */ /* 0x100fe40000001200 */
[----:B------:R-:W-:Y:S02]  /*12910*/  SHF.R.U32.HI R0, RZ, 0x1, R0 ;  /* 0x00000001ff007819 */ /* 0x000fe40000011600 */
[----:B------:R-:W-:Y:S02]  /*12920*/  IADD3 R21, PT, PT, R13, -R17, R16 ;  /* 0x800000110d157210 */ /* 0x000fe40007ffe010 */
[----:B------:R-:W-:-:S05]  /*12930*/  MOV R2, R12 ;  /* 0x0000000c00027202 */ /* 0x000fca0000000f00 */
[----:B------:R-:W-:Y:S05]  /*12940*/  @P0 BRA `(.L_x_1629) ;  /* 0xfffffffc00340947 */ /* 0x000fea000383ffff */
.L_x_1626:
[----:B------:R-:W-:Y:S05]  /*12950*/  BSYNC.RECONVERGENT B1 ;  /* 0x0000000000017941 */ /* 0x000fea0003800200 */
.L_x_1625:
        /* <DEDUP_REMOVED lines=22> */
[----:B------:R-:W-:Y:S02]  /*12ac0*/  IMAD.MOV.U32 R0, RZ, RZ, RZ ;  /* 0x000000ffff007224 */ /* 0x000fe400078e00ff */
[----:B------:R-:W-:Y:S01]  /*12ad0*/  IMAD.MOV.U32 R11, RZ, RZ, RZ ;  /* 0x000000ffff0b7224 */ /* 0x000fe200078e00ff */
[----:B0-----:R-:W-:-:S12]  /*12ae0*/  ULOP3.LUT UR4, UR4, 0x7ffffffc, URZ, 0xc0, !UPT ;  /* 0x7ffffffc04047892 */ /* 0x001fd8000f8ec0ff */
.L_x_1647:
        /* <DEDUP_REMOVED lines=17> */
[----:B------:R-:W-:Y:S02]  /*12c00*/  ISETP.NE.AND P0, PT, R0, UR4, PT ;  /* 0x0000000400007c0c */ /* 0x000fe4000bf05270 */
        /* <DEDUP_REMOVED lines=16> */
.L_x_1632:
[----:B------:R-:W-:Y:S05]  /*12d10*/  BSYNC.RECONVERGENT B1 ;  /* 0x0000000000017941 */ /* 0x000fea0003800200 */
.L_x_1631:
        /* <DEDUP_REMOVED lines=30> */
.L_x_1634:
[----:B------:R-:W-:Y:S05]  /*12f00*/  BSYNC.RECONVERGENT B1 ;  /* 0x0000000000017941 */ /* 0x000fea0003800200 */
.L_x_1633:
        /* <DEDUP_REMOVED lines=36> */
.L_x_1636:
[----:B------:R-:W-:Y:S05]  /*13150*/  BSYNC.RECONVERGENT B1 ;  /* 0x0000000000017941 */ /* 0x000fea0003800200 */
.L_x_1635:
        /* <DEDUP_REMOVED lines=30> */
.L_x_1638:
[----:B------:R-:W-:Y:S05]  /*13340*/  BSYNC.RECONVERGENT B1 ;  /* 0x0000000000017941 */ /* 0x000fea0003800200 */
.L_x_1637:
        /* <DEDUP_REMOVED lines=37> */
.L_x_1640:
[----:B------:R-:W-:Y:S05]  /*135a0*/  BSYNC.RECONVERGENT B1 ;  /* 0x0000000000017941 */ /* 0x000fea0003800200 */
.L_x_1639:
        /* <DEDUP_REMOVED lines=30> */
.L_x_1642:
[----:B------:R-:W-:Y:S05]  /*13790*/  BSYNC.RECONVERGENT B1 ;  /* 0x0000000000017941 */ /* 0x000fea0003800200 */
.L_x_1641:
        /* <DEDUP_REMOVED lines=36> */
.L_x_1644:
[----:B------:R-:W-:Y:S05]  /*139e0*/  BSYNC.RECONVERGENT B1 ;  /* 0x0000000000017941 */ /* 0x000fea0003800200 */
.L_x_1643:
        /* <DEDUP_REMOVED lines=30> */
.L_x_1646:
[----:B------:R-:W-:Y:S05]  /*13bd0*/  BSYNC.RECONVERGENT B1 ;  /* 0x0000000000017941 */ /* 0x000fea0003800200 */
.L_x_1645:
[----:B------:R-:W-:-:S08]  /*13be0*/  DMUL R30, R30, R30 ;  /* 0x0000001e1e1e7228 */ /* 0x000fd00000000000 */
[----:B------:R-:W-:-:S08]  /*13bf0*/  DFMA R30, R16, R16, R30 ;  /* 0x00000010101e722b */ /* 0x000fd0000000001e */
[----:B------:R-:W-:-:S06]  /*13c00*/  DSETP.GTU.AND P1, PT, R30, 1, PT ;  /* 0x3ff000001e00742a */ /* 0x000fcc0003f2c000 */
[----:B------:R-:W-:-:S04]  /*13c10*/  SEL R13, RZ, 0x1, P1 ;  /* 0x00000001ff0d7807 */ /* 0x000fc80000800000 */
[----:B------:R-:W-:Y:S01]  /*13c20*/  IADD3 R11, PT, PT, R13, R12, R11 ;  /* 0x0000000c0d0b7210 */ /* 0x000fe20007ffe00b */
[----:B------:R-:W-:Y:S06]  /*13c30*/  @P0 BRA `(.L_x_1647) ;  /* 0xffffffec00ac0947 */ /* 0x000fec000383ffff */
.L_x_1630:
[----:B------:R-:W-:-:S13]  /*13c40*/  ISETP.NE.AND P0, PT, RZ, UR11, PT ;  /* 0x0000000bff007c0c */ /* 0x000fda000bf05270 */
        /* <DEDUP_REMOVED lines=33> */
.L_x_1650:
[----:B------:R-:W-:Y:S05]  /*13e60*/  BSYNC.RECONVERGENT B1 ;  /* 0x0000000000017941 */ /* 0x000fea0003800200 */
.L_x_1649:
        /* <DEDUP_REMOVED lines=30> */
.L_x_1652:
[----:B------:R-:W-:Y:S05]  /*14050*/  BSYNC.RECONVERGENT B1 ;  /* 0x0000000000017941 */ /* 0x000fea0003800200 */
.L_x_1651:
        /* <DEDUP_REMOVED lines=39> */
.L_x_1654:
[----:B------:R-:W-:Y:S05]  /*142d0*/  BSYNC.RECONVERGENT B1 ;  /* 0x0000000000017941 */ /* 0x000fea0003800200 */
.L_x_1653:
        /* <DEDUP_REMOVED lines=30> */
.L_x_1656:
[----:B------:R-:W-:Y:S05]  /*144c0*/  BSYNC.RECONVERGENT B1 ;  /* 0x0000000000017941 */ /* 0x000fea0003800200 */
.L_x_1655:
        /* <DEDUP_REMOVED lines=39> */
.L_x_1658:
[----:B------:R-:W-:Y:S05]  /*14740*/  BSYNC.RECONVERGENT B1 ;  /* 0x0000000000017941 */ /* 0x000fea0003800200 */
.L_x_1657:
        /* <DEDUP_REMOVED lines=29> */
.L_x_1660:
[----:B------:R-:W-:Y:S05]  /*14920*/  BSYNC.RECONVERGENT B1 ;  /* 0x0000000000017941 */ /* 0x000fea0003800200 */
.L_x_1659:
[----:B------:R-:W-:-:S08]  /*14930*/  DMUL R30, R30, R30 ;  /* 0x0000001e1e1e7228 */ /* 0x000fd00000000000 */
[----:B------:R-:W-:-:S08]  /*14940*/  DFMA R30, R12, R12, R30 ;  /* 0x0000000c0c1e722b */ /* 0x000fd0000000001e */
[----:B------:R-:W-:-:S06]  /*14950*/  DSETP.GTU.AND P0, PT, R30, 1, PT ;  /* 0x3ff000001e00742a */ /* 0x000fcc0003f0c000 */
[----:B------:R-:W-:-:S04]  /*14960*/  SEL R0, RZ, 0x1, P0 ;  /* 0x00000001ff007807 */ /* 0x000fc80000000000 */
[----:B------:R-:W-:-:S07]  /*14970*/  IADD3 R11, PT, PT, R0, R11, RZ ;  /* 0x0000000b000b7210 */ /* 0x000fce0007ffe0ff */
.L_x_1648:
        /* <DEDUP_REMOVED lines=12> */
.L_x_1665:
        /* <DEDUP_REMOVED lines=44> */
.L_x_1664:
[----:B------:R-:W-:Y:S05]  /*14d00*/  BSYNC.RECONVERGENT B2 ;  /* 0x0000000000027941 */ /* 0x000fea0003800200 */
.L_x_1663:
[----:B------:R-:W-:Y:S01]  /*14d10*/  ISETP.GT.U32.AND.EX P0, PT, R0, RZ, PT, P1 ;  /* 0x000000ff0000720c */ /* 0x000fe20003f04110 */
[----:B------:R-:W-:Y:S01]  /*14d20*/  IMAD.MOV.U32 R14, RZ, RZ, R2 ;  /* 0x000000ffff0e7224 */ /* 0x000fe200078e0002 */
[--C-:B------:R-:W-:Y:S02]  /*14d30*/  SHF.R.U64 R15, R15, 0x1, R0.reuse ;  /* 0x000000010f0f7819 */ /* 0x100fe40000001200 */
[----:B------:R-:W-:Y:S02]  /*14d40*/  SHF.R.U32.HI R0, RZ, 0x1, R0 ;  /* 0x00000001ff007819 */ /* 0x000fe40000011600 */
[----:B------:R-:W-:-:S07]  /*14d50*/  IADD3 R21, PT, PT, R3, -R17, R16 ;  /* 0x8000001103157210 */ /* 0x000fce0007ffe010 */
[----:B------:R-:W-:Y:S05]  /*14d60*/  @P0 BRA `(.L_x_1665) ;  /* 0xfffffffc00340947 */ /* 0x000fea000383ffff */
.L_x_1662:
[----:B------:R-:W-:Y:S05]  /*14d70*/  BSYNC.RECONVERGENT B1 ;  /* 0x0000000000017941 */ /* 0x000fea0003800200 */
.L_x_1661:
        /* <DEDUP_REMOVED lines=25> */
.L_x_1683:
        /* <DEDUP_REMOVED lines=34> */
.L_x_1668:
[----:B------:R-:W-:Y:S05]  /*15130*/  BSYNC.RECONVERGENT B1 ;  /* 0x0000000000017941 */ /* 0x000fea0003800200 */
.L_x_1667:
        /* <DEDUP_REMOVED lines=30> */
.L_x_1670:
[----:B------:R-:W-:Y:S05]  /*15320*/  BSYNC.RECONVERGENT B1 ;  /* 0x0000000000017941 */ /* 0x000fea0003800200 */
.L_x_1669:
        /* <DEDUP_REMOVED lines=36> */
.L_x_1672:
[----:B------:R-:W-:Y:S05]  /*15570*/  BSYNC.RECONVERGENT B1 ;  /* 0x0000000000017941 */ /* 0x000fea0003800200 */
.L_x_1671:
        /* <DEDUP_REMOVED lines=30> */
.L_x_1674:
[----:B------:R-:W-:Y:S05]  /*15760*/  BSYNC.RECONVERGENT B1 ;  /* 0x0000000000017941 */ /* 0x000fea0003800200 */
.L_x_1673:
        /* <DEDUP_REMOVED lines=37> */
.L_x_1676:
[----:B------:R-:W-:Y:S05]  /*159c0*/  BSYNC.RECONVERGENT B1 ;  /* 0x0000000000017941 */ /* 0x000fea0003800200 */
.L_x_1675:
        /* <DEDUP_REMOVED lines=30> */
.L_x_1678:
[----:B------:R-:W-:Y:S05]  /*15bb0*/  BSYNC.RECONVERGENT B1 ;  /* 0x0000000000017941 */ /* 0x000fea0003800200 */
.L_x_1677:
        /* <DEDUP_REMOVED lines=36> */
.L_x_1680:
[----:B------:R-:W-:Y:S05]  /*15e00*/  BSYNC.RECONVERGENT B1 ;  /* 0x0000000000017941 */ /* 0x000fea0003800200 */
.L_x_1679:
        /* <DEDUP_REMOVED lines=30> */
.L_x_1682:
[----:B------:R-:W-:Y:S05]  /*15ff0*/  BSYNC.RECONVERGENT B1 ;  /* 0x0000000000017941 */ /* 0x000fea0003800200 */
.L_x_1681:
[----:B------:R-:W-:-:S08]  /*16000*/  DMUL R30, R30, R30 ;  /* 0x0000001e1e1e7228 */ /* 0x000fd00000000000 */
[----:B------:R-:W-:-:S08]  /*16010*/  DFMA R30, R16, R16, R30 ;  /* 0x00000010101e722b */ /* 0x000fd0000000001e */
[----:B------:R-:W-:-:S06]  /*16020*/  DSETP.GTU.AND P1, PT, R30, 1, PT ;  /* 0x3ff000001e00742a */ /* 0x000fcc0003f2c000 */
[----:B------:R-:W-:-:S04]  /*16030*/  SEL R14, RZ, 0x1, P1 ;  /* 0x00000001ff0e7807 */ /* 0x000fc80000800000 */
[----:B------:R-:W-:Y:S01]  /*16040*/  IADD3 R12, PT, PT, R14, R13, R12 ;  /* 0x0000000d0e0c7210 */ /* 0x000fe20007ffe00c */
[----:B------:R-:W-:Y:S06]  /*16050*/  @P0 BRA `(.L_x_1683) ;  /* 0xffffffec00ac0947 */ /* 0x000fec000383ffff */
.L_x_1666:
        /* <DEDUP_REMOVED lines=34> */
.L_x_1686:
[----:B------:R-:W-:Y:S05]  /*16280*/  BSYNC.RECONVERGENT B1 ;  /* 0x0000000000017941 */ /* 0x000fea0003800200 */
.L_x_1685:
        /* <DEDUP_REMOVED lines=30> */
.L_x_1688:
[----:B------:R-:W-:Y:S05]  /*16470*/  BSYNC.RECONVERGENT B1 ;  /* 0x0000000000017941 */ /* 0x000fea0003800200 */
.L_x_1687:
        /* <DEDUP_REMOVED lines=39> */
.L_x_1690:
[----:B------:R-:W-:Y:S05]  /*166f0*/  BSYNC.RECONVERGENT B1 ;  /* 0x0000000000017941 */ /* 0x000fea0003800200 */
.L_x_1689:
        /* <DEDUP_REMOVED lines=30> */
.L_x_1692:
[----:B------:R-:W-:Y:S05]  /*168e0*/  BSYNC.RECONVERGENT B1 ;  /* 0x0000000000017941 */ /* 0x000fea0003800200 */
.L_x_1691:
        /* <DEDUP_REMOVED lines=39> */
.L_x_1694:
[----:B------:R-:W-:Y:S05]  /*16b60*/  BSYNC.RECONVERGENT B1 ;  /* 0x0000000000017941 */ /* 0x000fea0003800200 */
.L_x_1693:
        /* <DEDUP_REMOVED lines=29> */
.L_x_1696:
[----:B------:R-:W-:Y:S05]  /*16d40*/  BSYNC.RECONVERGENT B1 ;  /* 0x0000000000017941 */ /* 0x000fea0003800200 */
.L_x_1695:
[----:B------:R-:W-:-:S08]  /*16d50*/  DMUL R30, R30, R30 ;  /* 0x0000001e1e1e7228 */ /* 0x000fd00000000000 */
[----:B------:R-:W-:-:S08]  /*16d60*/  DFMA R30, R2, R2, R30 ;  /* 0x00000002021e722b */ /* 0x000fd0000000001e */
[----:B------:R-:W-:-:S06]  /*16d70*/  DSETP.GTU.AND P0, PT, R30, 1, PT ;  /* 0x3ff000001e00742a */ /* 0x000fcc0003f0c000 */
[----:B------:R-:W-:-:S05]  /*16d80*/  SEL R3, RZ, 0x1, P0 ;  /* 0x00000001ff037807 */ /* 0x000fca0000000000 */
[----:B------:R-:W-:-:S07]  /*16d90*/  IMAD.IADD R12, R3, 0x1, R12 ;  /* 0x00000001030c7824 */ /* 0x000fce00078e020c */
.L_x_1684:
        /* <DEDUP_REMOVED lines=13> */
.L_x_1701:
        /* <DEDUP_REMOVED lines=44> */
.L_x_1700:
[----:B------:R-:W-:Y:S05]  /*17130*/  BSYNC.RECONVERGENT B2 ;  /* 0x0000000000027941 */ /* 0x000fea0003800200 */
.L_x_1699:
[----:B------:R-:W-:Y:S01]  /*17140*/  ISETP.GT.U32.AND.EX P0, PT, R0, RZ, PT, P1 ;  /* 0x000000ff0000720c */ /* 0x000fe20003f04110 */
[----:B------:R-:W-:Y:S01]  /*17150*/  IMAD.MOV.U32 R20, RZ, RZ, R2 ;  /* 0x000000ffff147224 */ /* 0x000fe200078e0002 */
[--C-:B------:R-:W-:Y:S02]  /*17160*/  SHF.R.U64 R13, R13, 0x1, R0.reuse ;  /* 0x000000010d0d7819 */ /* 0x100fe40000001200 */
[----:B------:R-:W-:Y:S02]  /*17170*/  SHF.R.U32.HI R0, RZ, 0x1, R0 ;  /* 0x00000001ff007819 */ /* 0x000fe40000011600 */
[----:B------:R-:W-:-:S07]  /*17180*/  IADD3 R21, PT, PT, R3, -R17, R24 ;  /* 0x8000001103157210 */ /* 0x000fce0007ffe018 */
[----:B------:R-:W-:Y:S05]  /*17190*/  @P0 BRA `(.L_x_1701) ;  /* 0xfffffffc00340947 */ /* 0x000fea000383ffff */
.L_x_1698:
[----:B------:R-:W-:Y:S05]  /*171a0*/  BSYNC.RECONVERGENT B1 ;  /* 0x0000000000017941 */ /* 0x000fea0003800200 */
.L_x_1697:
        /* <DEDUP_REMOVED lines=25> */
.L_x_1719:
        /* <DEDUP_REMOVED lines=34> */
.L_x_1704:
[----:B------:R-:W-:Y:S05]  /*17560*/  BSYNC.RECONVERGENT B1 ;  /* 0x0000000000017941 */ /* 0x000fea0003800200 */
.L_x_1703:
        /* <DEDUP_REMOVED lines=30> */
.L_x_1706:
[----:B------:R-:W-:Y:S05]  /*17750*/  BSYNC.RECONVERGENT B1 ;  /* 0x0000000000017941 */ /* 0x000fea0003800200 */
.L_x_1705:
        /* <DEDUP_REMOVED lines=36> */
.L_x_1708:
[----:B------:R-:W-:Y:S05]  /*179a0*/  BSYNC.RECONVERGENT B1 ;  /* 0x0000000000017941 */ /* 0x000fea0003800200 */
.L_x_1707:
        /* <DEDUP_REMOVED lines=30> */
.L_x_1710:
[----:B------:R-:W-:Y:S05]  /*17b90*/  BSYNC.RECONVERGENT B1 ;  /* 0x0000000000017941 */ /* 0x000fea0003800200 */
.L_x_1709:
        /* <DEDUP_REMOVED lines=37> */
.L_x_1712:
[----:B------:R-:W-:Y:S05]  /*17df0*/  BSYNC.RECONVERGENT B1 ;  /* 0x0000000000017941 */ /* 0x000fea0003800200 */
.L_x_1711:
        /* <DEDUP_REMOVED lines=30> */
.L_x_1714:
[----:B------:R-:W-:Y:S05]  /*17fe0*/  BSYNC.RECONVERGENT B1 ;  /* 0x0000000000017941 */ /* 0x000fea0003800200 */
.L_x_1713:
        /* <DEDUP_REMOVED lines=36> */
.L_x_1716:
[----:B------:R-:W-:Y:S05]  /*18230*/  BSYNC.RECONVERGENT B1 ;  /* 0x0000000000017941 */ /* 0x000fea0003800200 */
.L_x_1715:
        /* <DEDUP_REMOVED lines=30> */
.L_x_1718:
[----:B------:R-:W-:Y:S05]  /*18420*/  BSYNC.RECONVERGENT B1 ;  /* 0x0000000000017941 */ /* 0x000fea0003800200 */
.L_x_1717:
[----:B------:R-:W-:-:S08]  /*18430*/  DMUL R30, R30, R30 ;  /* 0x0000001e1e1e7228 */ /* 0x000fd00000000000 */
[----:B------:R-:W-:-:S08]  /*18440*/  DFMA R30, R18, R18, R30 ;  /* 0x00000012121e722b */ /* 0x000fd0000000001e */
[----:B------:R-:W-:-:S06]  /*18450*/  DSETP.GTU.AND P1, PT, R30, 1, PT ;  /* 0x3ff000001e00742a */ /* 0x000fcc0003f2c000 */
[----:B------:R-:W-:-:S04]  /*18460*/  SEL R15, RZ, 0x1, P1 ;  /* 0x00000001ff0f7807 */ /* 0x000fc80000800000 */
[----:B------:R-:W-:Y:S01]  /*18470*/  IADD3 R13, PT, PT, R15, R14, R13 ;  /* 0x0000000e0f0d7210 */ /* 0x000fe20007ffe00d */
[----:B------:R-:W-:Y:S06]  /*18480*/  @P0 BRA `(.L_x_1719) ;  /* 0xffffffec00ac0947 */ /* 0x000fec000383ffff */
.L_x_1702:
        /* <DEDUP_REMOVED lines=34> */
.L_x_1722:
[----:B------:R-:W-:Y:S05]  /*186b0*/  BSYNC.RECONVERGENT B1 ;  /* 0x0000000000017941 */ /* 0x000fea0003800200 */
.L_x_1721:
        /* <DEDUP_REMOVED lines=30> */
.L_x_1724:
[----:B------:R-:W-:Y:S05]  /*188a0*/  BSYNC.RECONVERGENT B1 ;  /* 0x0000000000017941 */ /* 0x000fea0003800200 */
.L_x_1723:
        /* <DEDUP_REMOVED lines=39> */
.L_x_1726:
[----:B------:R-:W-:Y:S05]  /*18b20*/  BSYNC.RECONVERGENT B1 ;  /* 0x0000000000017941 */ /* 0x000fea0003800200 */
.L_x_1725:
        /* <DEDUP_REMOVED lines=30> */
.L_x_1728:
[----:B------:R-:W-:Y:S05]  /*18d10*/  BSYNC.RECONVERGENT B1 ;  /* 0x0000000000017941 */ /* 0x000fea0003800200 */
.L_x_1727:
        /* <DEDUP_REMOVED lines=39> */
.L_x_1730:
[----:B------:R-:W-:Y:S05]  /*18f90*/  BSYNC.RECONVERGENT B1 ;  /* 0x0000000000017941 */ /* 0x000fea0003800200 */
.L_x_1729:
        /* <DEDUP_REMOVED lines=29> */
.L_x_1732:
[----:B------:R-:W-:Y:S05]  /*19170*/  BSYNC.RECONVERGENT B1 ;  /* 0x0000000000017941 */ /* 0x000fea0003800200 */
.L_x_1731:
[----:B------:R-:W-:-:S08]  /*19180*/  DMUL R30, R30, R30 ;  /* 0x0000001e1e1e7228 */ /* 0x000fd00000000000 */
[----:B------:R-:W-:-:S08]  /*19190*/  DFMA R30, R2, R2, R30 ;  /* 0x00000002021e722b */ /* 0x000fd0000000001e */
[----:B------:R-:W-:-:S06]  /*191a0*/  DSETP.GTU.AND P0, PT, R30, 1, PT ;  /* 0x3ff000001e00742a */ /* 0x000fcc0003f0c000 */
[----:B------:R-:W-:-:S05]  /*191b0*/  SEL R0, RZ, 0x1, P0 ;  /* 0x00000001ff007807 */ /* 0x000fca0000000000 */
[----:B------:R-:W-:-:S07]  /*191c0*/  IMAD.IADD R13, R0, 0x1, R13 ;  /* 0x00000001000d7824 */ /* 0x000fce00078e020d */
.L_x_1720:
        /* <DEDUP_REMOVED lines=12> */
.L_x_1737:
        /* <DEDUP_REMOVED lines=44> */
.L_x_1736:
[----:B------:R-:W-:Y:S05]  /*19550*/  BSYNC.RECONVERGENT B2 ;  /* 0x0000000000027941 */ /* 0x000fea0003800200 */
.L_x_1735:
[----:B------:R-:W-:Y:S01]  /*19560*/  ISETP.GT.U32.AND.EX P0, PT, R0, RZ, PT, P1 ;  /* 0x000000ff0000720c */ /* 0x000fe20003f04110 */
[----:B------:R-:W-:Y:S01]  /*19570*/  IMAD.MOV.U32 R16, RZ, RZ, R2 ;  /* 0x000000ffff107224 */ /* 0x000fe200078e0002 */
[--C-:B------:R-:W-:Y:S02]  /*19580*/  SHF.R.U64 R17, R17, 0x1, R0.reuse ;  /* 0x0000000111117819 */ /* 0x100fe40000001200 */
[----:B------:R-:W-:Y:S02]  /*19590*/  SHF.R.U32.HI R0, RZ, 0x1, R0 ;  /* 0x00000001ff007819 */ /* 0x000fe40000011600 */
[----:B------:R-:W-:-:S07]  /*195a0*/  IADD3 R23, PT, PT, R3, -R19, R18 ;  /* 0x8000001303177210 */ /* 0x000fce0007ffe012 */
[----:B------:R-:W-:Y:S05]  /*195b0*/  @P0 BRA `(.L_x_1737) ;  /* 0xfffffffc00340947 */ /* 0x000fea000383ffff */
.L_x_1734:
[----:B------:R-:W-:Y:S05]  /*195c0*/  BSYNC.RECONVERGENT B1 ;  /* 0x0000000000017941 */ /* 0x000fea0003800200 */
.L_x_1733:
        /* <DEDUP_REMOVED lines=25> */
.L_x_1755:
        /* <DEDUP_REMOVED lines=34> */
.L_x_1740:
[----:B------:R-:W-:Y:S05]  /*19980*/  BSYNC.RECONVERGENT B1 ;  /* 0x0000000000017941 */ /* 0x000fea0003800200 */
.L_x_1739:
        /* <DEDUP_REMOVED lines=30> */
.L_x_1742:
[----:B------:R-:W-:Y:S05]  /*19b70*/  BSYNC.RECONVERGENT B1 ;  /* 0x0000000000017941 */ /* 0x000fea0003800200 */
.L_x_1741:
        /* <DEDUP_REMOVED lines=36> */
.L_x_1744:
[----:B------:R-:W-:Y:S05]  /*19dc0*/  BSYNC.RECONVERGENT B1 ;  /* 0x0000000000017941 */ /* 0x000fea0003800200 */
.L_x_1743:
        /* <DEDUP_REMOVED lines=30> */
.L_x_1746:
[----:B------:R-:W-:Y:S05]  /*19fb0*/  BSYNC.RECONVERGENT B1 ;  /* 0x0000000000017941 */ /* 0x000fea0003800200 */
.L_x_1745:
        /* <DEDUP_REMOVED lines=37> */
.L_x_1748:
[----:B------:R-:W-:Y:S05]  /*1a210*/  BSYNC.RECONVERGENT B1 ;  /* 0x0000000000017941 */ /* 0x000fea0003800200 */
.L_x_1747:
        /* <DEDUP_REMOVED lines=30> */
.L_x_1750:
[----:B------:R-:W-:Y:S05]  /*1a400*/  BSYNC.RECONVERGENT B1 ;  /* 0x0000000000017941 */ /* 0x000fea0003800200 */
.L_x_1749:
        /* <DEDUP_REMOVED lines=36> */
.L_x_1752:
[----:B------:R-:W-:Y:S05]  /*1a650*/  BSYNC.RECONVERGENT B1 ;  /* 0x0000000000017941 */ /* 0x000fea0003800200 */
.L_x_1751:
        /* <DEDUP_REMOVED lines=30> */
.L_x_1754:
[----:B------:R-:W-:Y:S05]  /*1a840*/  BSYNC.RECONVERGENT B1 ;  /* 0x0000000000017941 */ /* 0x000fea0003800200 */
.L_x_1753:
[----:B------:R-:W-:-:S08]  /*1a850*/  DMUL R30, R30, R30 ;  /* 0x0000001e1e1e7228 */ /* 0x000fd00000000000 */
[----:B------:R-:W-:-:S08]  /*1a860*/  DFMA R30, R18, R18, R30 ;  /* 0x00000012121e722b */ /* 0x000fd0000000001e */
[----:B------:R-:W-:-:S06]  /*1a870*/  DSETP.GTU.AND P1, PT, R30, 1, PT ;  /* 0x3ff000001e00742a */ /* 0x000fcc0003f2c000 */
[----:B------:R-:W-:-:S04]  /*1a880*/  SEL R16, RZ, 0x1, P1 ;  /* 0x00000001ff107807 */ /* 0x000fc80000800000 */
[----:B------:R-:W-:Y:S01]  /*1a890*/  IADD3 R14, PT, PT, R16, R15, R14 ;  /* 0x0000000f100e7210 */ /* 0x000fe20007ffe00e */
[----:B------:R-:W-:Y:S06]  /*1a8a0*/  @P0 BRA `(.L_x_1755) ;  /* 0xffffffec00ac0947 */ /* 0x000fec000383ffff */
.L_x_1738:
        /* <DEDUP_REMOVED lines=34> */
.L_x_1758:
[----:B------:R-:W-:Y:S05]  /*1aad0*/  BSYNC.RECONVERGENT B1 ;  /* 0x0000000000017941 */ /* 0x000fea0003800200 */
.L_x_1757:
        /* <DEDUP_REMOVED lines=30> */
.L_x_1760:
[----:B------:R-:W-:Y:S05]  /*1acc0*/  BSYNC.RECONVERGENT B1 ;  /* 0x0000000000017941 */ /* 0x000fea0003800200 */
.L_x_1759:
        /* <DEDUP_REMOVED lines=39> */
.L_x_1762:
[----:B------:R-:W-:Y:S05]  /*1af40*/  BSYNC.RECONVERGENT B1 ;  /* 0x0000000000017941 */ /* 0x000fea0003800200 */
.L_x_1761:
        /* <DEDUP_REMOVED lines=30> */
.L_x_1764:
[----:B------:R-:W-:Y:S05]  /*1b130*/  BSYNC.RECONVERGENT B1 ;  /* 0x0000000000017941 */ /* 0x000fea0003800200 */
.L_x_1763:
        /* <DEDUP_REMOVED lines=39> */
.L_x_1766:
[----:B------:R-:W-:Y:S05]  /*1b3b0*/  BSYNC.RECONVERGENT B1 ;  /* 0x0000000000017941 */ /* 0x000fea0003800200 */
.L_x_1765:
        /* <DEDUP_REMOVED lines=29> */
.L_x_1768:
[----:B------:R-:W-:Y:S05]  /*1b590*/  BSYNC.RECONVERGENT B1 ;  /* 0x0000000000017941 */ /* 0x000fea0003800200 */
.L_x_1767:
[----:B------:R-:W-:-:S08]  /*1b5a0*/  DMUL R30, R30, R30 ;  /* 0x0000001e1e1e7228 */ /* 0x000fd00000000000 */
[----:B------:R-:W-:-:S08]  /*1b5b0*/  DFMA R30, R2, R2, R30 ;  /* 0x00000002021e722b */ /* 0x000fd0000000001e */
[----:B------:R-:W-:-:S06]  /*1b5c0*/  DSETP.GTU.AND P0, PT, R30, 1, PT ;  /* 0x3ff000001e00742a */ /* 0x000fcc0003f0c000 */
[----:B------:R-:W-:-:S05]  /*1b5d0*/  SEL R3, RZ, 0x1, P0 ;  /* 0x00000001ff037807 */ /* 0x000fca0000000000 */
[----:B------:R-:W-:-:S07]  /*1b5e0*/  IMAD.IADD R14, R3, 0x1, R14 ;  /* 0x00000001030e7824 */ /* 0x000fce00078e020e */
.L_x_1756:
        /* <DEDUP_REMOVED lines=13> */
.L_x_1773:
[-C--:B------:R-:W-:Y:S01]  /*1b6c0*/  IMAD R17, R27, R24.reuse, RZ ;  /* 0x000000181b117224 */ /* 0x080fe200078e02ff */
[----:B------:R-:W-:Y:S01]  /*1b6d0*/  BSSY.RECONVERGENT B2, `(.L_x_1771) ;  /* 0x000002b000027945 */ /* 0x000fe20003800200 */
[----:B------:R-:W-:-:S04]  /*1b6e0*/  IMAD.WIDE.U32 R2, R24, R24, RZ ;  /* 0x0000001818027225 */ /* 0x000fc800078e00ff */
[----:B------:R-:W-:Y:S02]  /*1b6f0*/  IMAD R17, R24, R27, R17 ;  /* 0x0000001b18117224 */ /* 0x000fe400078e0211 */
[----:B------:R-:W-:-:S04]  /*1b700*/  IMAD.WIDE.U32 R20, R2, 0x3, RZ ;  /* 0x0000000302147825 */ /* 0x000fc800078e00ff */
[----:B------:R-:W-:Y:S01]  /*1b710*/  IMAD.IADD R3, R3, 0x1, R17 ;  /* 0x0000000103037824 */ /* 0x000fe200078e0211 */
[----:B------:R-:W-:-:S03]  /*1b720*/  LOP3.LUT R17, R15, 0x1, RZ, 0xc0, !PT ;  /* 0x000000010f117812 */ /* 0x000fc600078ec0ff */
[----:B------:R-:W-:-:S04]  /*1b730*/  IMAD.WIDE.U32 R18, R3, 0x3, RZ ;  /* 0x0000000303127825 */ /* 0x000fc800078e00ff */
[----:B------:R-:W-:-:S04]  /*1b740*/  IMAD.WIDE.U32 R18, P0, R2, -0x7fffffff, R18 ;  /* 0x8000000102127825 */ /* 0x000fc80007800012 */
[----:B------:R-:W-:Y:S01]  /*1b750*/  IMAD.X R23, RZ, RZ, RZ, P0 ;  /* 0x000000ffff177224 */ /* 0x000fe200000e06ff */
[----:B------:R-:W-:Y:S02]  /*1b760*/  ISETP.NE.U32.AND P0, PT, R17, 0x1, PT ;  /* 0x000000011100780c */ /* 0x000fe40003f05070 */
[----:B------:R-:W-:Y:S02]  /*1b770*/  IADD3 RZ, P1, PT, R21, R18, RZ ;  /* 0x0000001215ff7210 */ /* 0x000fe40007f3e0ff */
[----:B------:R-:W-:Y:S02]  /*1b780*/  MOV R22, R19 ;  /* 0x0000001300167202 */ /* 0x000fe40000000f00 */
        /* <DEDUP_REMOVED lines=31> */
.L_x_1772:
[----:B------:R-:W-:Y:S05]  /*1b980*/  BSYNC.RECONVERGENT B2 ;  /* 0x0000000000027941 */ /* 0x000fea0003800200 */
.L_x_1771:
[----:B------:R-:W-:Y:S01]  /*1b990*/  ISETP.GT.U32.AND.EX P0, PT, R0, RZ, PT, P1 ;  /* 0x000000ff0000720c */ /* 0x000fe20003f04110 */
[----:B------:R-:W-:Y:S01]  /*1b9a0*/  IMAD.MOV.U32 R24, RZ, RZ, R2 ;  /* 0x000000ffff187224 */ /* 0x000fe200078e0002 */
[--C-:B------:R-:W-:Y:S02]  /*1b9b0*/  SHF.R.U64 R15, R15, 0x1, R0.reuse ;  /* 0x000000010f0f7819 */ /* 0x100fe40000001200 */
[----:B------:R-:W-:Y:S02]  /*1b9c0*/  SHF.R.U32.HI R0, RZ, 0x1, R0 ;  /* 0x00000001ff007819 */ /* 0x000fe40000011600 */
[----:B------:R-:W-:-:S07]  /*1b9d0*/  IADD3 R27, PT, PT, R3, -R17, R22 ;  /* 0x80000011031b7210 */ /* 0x000fce0007ffe016 */
[----:B------:R-:W-:Y:S05]  /*1b9e0*/  @P0 BRA `(.L_x_1773) ;  /* 0xfffffffc00340947 */ /* 0x000fea000383ffff */
.L_x_1770:
[----:B------:R-:W-:Y:S05]  /*1b9f0*/  BSYNC.RECONVERGENT B1 ;  /* 0x0000000000017941 */ /* 0x000fea0003800200 */
.L_x_1769:
        /* <DEDUP_REMOVED lines=25> */
.L_x_1791:
        /* <DEDUP_REMOVED lines=34> */
.L_x_1776:
[----:B------:R-:W-:Y:S05]  /*1bdb0*/  BSYNC.RECONVERGENT B1 ;  /* 0x0000000000017941 */ /* 0x000fea0003800200 */
.L_x_1775:
        /* <DEDUP_REMOVED lines=30> */
.L_x_1778:
[----:B------:R-:W-:Y:S05]  /*1bfa0*/  BSYNC.RECONVERGENT B1 ;  /* 0x0000000000017941 */ /* 0x000fea0003800200 */
.L_x_1777:
        /* <DEDUP_REMOVED lines=36> */
.L_x_1780:
[----:B------:R-:W-:Y:S05]  /*1c1f0*/  BSYNC.RECONVERGENT B1 ;  /* 0x0000000000017941 */ /* 0x000fea0003800200 */
.L_x_1779:
        /* <DEDUP_REMOVED lines=32> */
.L_x_1782:
[----:B------:R-:W-:Y:S05]  /*1c400*/  BSYNC.RECONVERGENT B1 ;  /* 0x0000000000017941 */ /* 0x000fea0003800200 */
.L_x_1781:
        /* <DEDUP_REMOVED lines=37> */
.L_x_1784:
[----:B------:R-:W-:Y:S05]  /*1c660*/  BSYNC.RECONVERGENT B1 ;  /* 0x0000000000017941 */ /* 0x000fea0003800200 */
.L_x_1783:
        /* <DEDUP_REMOVED lines=30> */
.L_x_1786:
[----:B------:R-:W-:Y:S05]  /*1c850*/  BSYNC.RECONVERGENT B1 ;  /* 0x0000000000017941 */ /* 0x000fea0003800200 */
.L_x_1785:
        /* <DEDUP_REMOVED lines=36> */
.L_x_1788:
[----:B------:R-:W-:Y:S05]  /*1caa0*/  BSYNC.RECONVERGENT B1 ;  /* 0x0000000000017941 */ /* 0x000fea0003800200 */
.L_x_1787:
        /* <DEDUP_REMOVED lines=30> */
.L_x_1790:
[----:B------:R-:W-:Y:S05]  /*1cc90*/  BSYNC.RECONVERGENT B1 ;  /* 0x0000000000017941 */ /* 0x000fea0003800200 */
.L_x_1789:
[----:B------:R-:W-:-:S08]  /*1cca0*/  DMUL R30, R30, R30 ;  /* 0x0000001e1e1e7228 */ /* 0x000fd00000000000 */
[----:B------:R-:W-:-:S08]  /*1ccb0*/  DFMA R30, R36, R36, R30 ;  /* 0x00000024241e722b */ /* 0x000fd0000000001e */
[----:B------:R-:W-:-:S06]  /*1ccc0*/  DSETP.GTU.AND P1, PT, R30, 1, PT ;  /* 0x3ff000001e00742a */ /* 0x000fcc0003f2c000 */
[----:B------:R-:W-:-:S04]  /*1ccd0*/  SEL R17, RZ, 0x1, P1 ;  /* 0x00000001ff117807 */ /* 0x000fc80000800000 */
[----:B------:R-:W-:Y:S01]  /*1cce0*/  IADD3 R15, PT, PT, R17, R18, R15 ;  /* 0x00000012110f7210 */ /* 0x000fe20007ffe00f */
[----:B------:R-:W-:Y:S06]  /*1ccf0*/  @P0 BRA `(.L_x_1791) ;  /* 0xffffffec00a40947 */ /* 0x000fec000383ffff */
.L_x_1774:
[----:B------:R-:W-:-:S13]  /*1cd00*/  ISETP.NE.AND P0, PT, RZ, UR11, PT ;  /* 0x0000000bff007c0c */ /* 0x000fda000bf05270 */
        /* <DEDUP_REMOVED lines=33> */
.L_x_1794:
[----:B------:R-:W-:Y:S05]  /*1cf20*/  BSYNC.RECONVERGENT B1 ;  /* 0x0000000000017941 */ /* 0x000fea0003800200 */
.L_x_1793:
        /* <DEDUP_REMOVED lines=30> */
.L_x_1796:
[----:B------:R-:W-:Y:S05]  /*1d110*/  BSYNC.RECONVERGENT B1 ;  /* 0x0000000000017941 */ /* 0x000fea0003800200 */
.L_x_1795:
        /* <DEDUP_REMOVED lines=39> */
.L_x_1798:
[----:B------:R-:W-:Y:S05]  /*1d390*/  BSYNC.RECONVERGENT B1 ;  /* 0x0000000000017941 */ /* 0x000fea0003800200 */
.L_x_1797:
        /* <DEDUP_REMOVED lines=30> */
.L_x_1800:
[----:B------:R-:W-:Y:S05]  /*1d580*/  BSYNC.RECONVERGENT B1 ;  /* 0x0000000000017941 */ /* 0x000fea0003800200 */
.L_x_1799:
        /* <DEDUP_REMOVED lines=39> */
.L_x_1802:
[----:B------:R-:W-:Y:S05]  /*1d800*/  BSYNC.RECONVERGENT B1 ;  /* 0x0000000000017941 */ /* 0x000fea0003800200 */
.L_x_1801:
        /* <DEDUP_REMOVED lines=29> */
.L_x_1804:
[----:B------:R-:W-:Y:S05]  /*1d9e0*/  BSYNC.RECONVERGENT B1 ;  /* 0x0000000000017941 */ /* 0x000fea0003800200 */
.L_x_1803:
[----:B------:R-:W-:-:S08]  /*1d9f0*/  DMUL R30, R30, R30 ;  /* 0x0000001e1e1e7228 */ /* 0x000fd00000000000 */
[----:B------:R-:W-:-:S08]  /*1da00*/  DFMA R30, R2, R2, R30 ;  /* 0x00000002021e722b */ /* 0x000fd0000000001e */
[----:B------:R-:W-:-:S06]  /*1da10*/  DSETP.GTU.AND P0, PT, R30, 1, PT ;  /* 0x3ff000001e00742a */ /* 0x000fcc0003f0c000 */
[----:B------:R-:W-:-:S04]  /*1da20*/  SEL R0, RZ, 0x1, P0 ;  /* 0x00000001ff007807 */ /* 0x000fc80000000000 */
[----:B------:R-:W-:-:S07]  /*1da30*/  IADD3 R15, PT, PT, R0, R15, RZ ;  /* 0x0000000f000f7210 */ /* 0x000fce0007ffe0ff */
.L_x_1792:
        /* <DEDUP_REMOVED lines=12> */
.L_x_1809:
[-C--:B------:R-:W-:Y:S01]  /*1db00*/  IMAD R16, R27, R24.reuse, RZ ;  /* 0x000000181b107224 */ /* 0x080fe200078e02ff */
[----:B------:R-:W-:Y:S01]  /*1db10*/  LOP3.LUT R18, R19, 0x1, RZ, 0xc0, !PT ;  /* 0x0000000113127812 */ /* 0x000fe200078ec0ff */
[C---:B------:R-:W-:Y:S01]  /*1db20*/  IMAD.WIDE.U32 R2, R24.reuse, R24, RZ ;  /* 0x0000001818027225 */ /* 0x040fe200078e00ff */
[----:B------:R-:W-:Y:S03]  /*1db30*/  BSSY.RECONVERGENT B2, `(.L_x_1807) ;  /* 0x0000029000027945 */ /* 0x000fe60003800200 */
[----:B------:R-:W-:Y:S02]  /*1db40*/  IMAD R17, R24, R27, R16 ;  /* 0x0000001b18117224 */ /* 0x000fe400078e0210 */
[----:B------:R-:W-:-:S04]  /*1db50*/  IMAD.WIDE.U32 R20, R2, 0x3, RZ ;  /* 0x0000000302147825 */ /* 0x000fc800078e00ff */
[----:B------:R-:W-:-:S04]  /*1db60*/  IMAD.IADD R3, R3, 0x1, R17 ;  /* 0x0000000103037824 */ /* 0x000fc800078e0211 */
[----:B------:R-:W-:-:S04]  /*1db70*/  IMAD.WIDE.U32 R16, R3, 0x3, RZ ;  /* 0x0000000303107825 */ /* 0x000fc800078e00ff */
[----:B------:R-:W-:-:S04]  /*1db80*/  IMAD.WIDE.U32 R16, P0, R2, -0x7fffffff, R16 ;  /* 0x8000000102107825 */ /* 0x000fc80007800010 */
[----:B------:R-:W-:Y:S01]  /*1db90*/  IMAD.MOV.U32 R22, RZ, RZ, R17 ;  /* 0x000000ffff167224 */ /* 0x000fe200078e0011 */
[----:B------:R-:W-:Y:S02]  /*1dba0*/  IADD3.X R23, PT, PT, RZ, RZ, RZ, P0, !PT ;  /* 0x000000ffff177210 */ /* 0x000fe400007fe4ff */
        /* <DEDUP_REMOVED lines=33> */
.L_x_1808:
[----:B------:R-:W-:Y:S05]  /*1ddc0*/  BSYNC.RECONVERGENT B2 ;  /* 0x0000000000027941 */ /* 0x000fea0003800200 */
.L_x_1807:
[----:B------:R-:W-:Y:S01]  /*1ddd0*/  ISETP.GT.U32.AND.EX P0, PT, R0, RZ, PT, P1 ;  /* 0x000000ff0000720c */ /* 0x000fe20003f04110 */
[----:B------:R-:W-:Y:S01]  /*1dde0*/  IMAD.MOV.U32 R24, RZ, RZ, R2 ;  /* 0x000000ffff187224 */ /* 0x000fe200078e0002 */
[--C-:B------:R-:W-:Y:S02]  /*1ddf0*/  SHF.R.U64 R19, R19, 0x1, R0.reuse ;  /* 0x0000000113137819 */ /* 0x100fe40000001200 */
[----:B------:R-:W-:Y:S02]  /*1de00*/  SHF.R.U32.HI R0, RZ, 0x1, R0 ;  /* 0x00000001ff007819 */ /* 0x000fe40000011600 */
[----:B------:R-:W-:-:S07]  /*1de10*/  IADD3 R27, PT, PT, R3, -R23, R18 ;  /* 0x80000017031b7210 */ /* 0x000fce0007ffe012 */
[----:B------:R-:W-:Y:S05]  /*1de20*/  @P0 BRA `(.L_x_1809) ;  /* 0xfffffffc00340947 */ /* 0x000fea000383ffff */
.L_x_1806:
[----:B------:R-:W-:Y:S05]  /*1de30*/  BSYNC.RECONVERGENT B1 ;  /* 0x0000000000017941 */ /* 0x000fea0003800200 */
.L_x_1805:
        /* <DEDUP_REMOVED lines=25> */
.L_x_1827:
        /* <DEDUP_REMOVED lines=34> */
.L_x_1812:
[----:B------:R-:W-:Y:S05]  /*1e1f0*/  BSYNC.RECONVERGENT B1 ;  /* 0x0000000000017941 */ /* 0x000fea0003800200 */
.L_x_1811:
        /* <DEDUP_REMOVED lines=30> */
.L_x_1814:
[----:B------:R-:W-:Y:S05]  /*1e3e0*/  BSYNC.RECONVERGENT B1 ;  /* 0x0000000000017941 */ /* 0x000fea0003800200 */
.L_x_1813:
        /* <DEDUP_REMOVED lines=36> */
.L_x_1816:
[----:B------:R-:W-:Y:S05]  /*1e630*/  BSYNC.RECONVERGENT B1 ;  /* 0x0000000000017941 */ /* 0x000fea0003800200 */
.L_x_1815:
        /* <DEDUP_REMOVED lines=32> */
.L_x_1818:
[----:B------:R-:W-:Y:S05]  /*1e840*/  BSYNC.RECONVERGENT B1 ;  /* 0x0000000000017941 */ /* 0x000fea0003800200 */
.L_x_1817:
        /* <DEDUP_REMOVED lines=37> */
.L_x_1820:
[----:B------:R-:W-:Y:S05]  /*1eaa0*/  BSYNC.RECONVERGENT B1 ;  /* 0x0000000000017941 */ /* 0x000fea0003800200 */
.L_x_1819:
        /* <DEDUP_REMOVED lines=30> */
.L_x_1822:
[----:B------:R-:W-:Y:S05]  /*1ec90*/  BSYNC.RECONVERGENT B1 ;  /* 0x0000000000017941 */ /* 0x000fea0003800200 */
.L_x_1821:
        /* <DEDUP_REMOVED lines=36> */
.L_x_1824:
[----:B------:R-:W-:Y:S05]  /*1eee0*/  BSYNC.RECONVERGENT B1 ;  /* 0x0000000000017941 */ /* 0x000fea0003800200 */
.L_x_1823:
        /* <DEDUP_REMOVED lines=30> */
.L_x_1826:
[----:B------:R-:W-:Y:S05]  /*1f0d0*/  BSYNC.RECONVERGENT B1 ;  /* 0x0000000000017941 */ /* 0x000fea0003800200 */
.L_x_1825:
[----:B------:R-:W-:-:S08]  /*1f0e0*/  DMUL R30, R30, R30 ;  /* 0x0000001e1e1e7228 */ /* 0x000fd00000000000 */
[----:B------:R-:W-:-:S08]  /*1f0f0*/  DFMA R30, R20, R20, R30 ;  /* 0x00000014141e722b */ /* 0x000fd0000000001e */
[----:B------:R-:W-:-:S06]  /*1f100*/  DSETP.GTU.AND P1, PT, R30, 1, PT ;  /* 0x3ff000001e00742a */ /* 0x000fcc0003f2c000 */
[----:B------:R-:W-:-:S04]  /*1f110*/  SEL R18, RZ, 0x1, P1 ;  /* 0x00000001ff127807 */ /* 0x000fc80000800000 */
[----:B------:R-:W-:Y:S01]  /*1f120*/  IADD3 R16, PT, PT, R18, R17, R16 ;  /* 0x0000001112107210 */ /* 0x000fe20007ffe010 */
[----:B------:R-:W-:Y:S06]  /*1f130*/  @P0 BRA `(.L_x_1827) ;  /* 0xffffffec00a40947 */ /* 0x000fec000383ffff */
.L_x_1810:
        /* <DEDUP_REMOVED lines=34> */
.L_x_1830:
[----:B------:R-:W-:Y:S05]  /*1f360*/  BSYNC.RECONVERGENT B1 ;  /* 0x0000000000017941 */ /* 0x000fea0003800200 */
.L_x_1829:
        /* <DEDUP_REMOVED lines=30> */
.L_x_1832:
[----:B------:R-:W-:Y:S05]  /*1f550*/  BSYNC.RECONVERGENT B1 ;  /* 0x0000000000017941 */ /* 0x000fea0003800200 */
.L_x_1831:
        /* <DEDUP_REMOVED lines=39> */
.L_x_1834:
[----:B------:R-:W-:Y:S05]  /*1f7d0*/  BSYNC.RECONVERGENT B1 ;  /* 0x0000000000017941 */ /* 0x000fea0003800200 */
.L_x_1833:
        /* <DEDUP_REMOVED lines=30> */
.L_x_1836:
[----:B------:R-:W-:Y:S05]  /*1f9c0*/  BSYNC.RECONVERGENT B1 ;  /* 0x0000000000017941 */ /* 0x000fea0003800200 */
.L_x_1835:
        /* <DEDUP_REMOVED lines=39> */
.L_x_1838:
[----:B------:R-:W-:Y:S05]  /*1fc40*/  BSYNC.RECONVERGENT B1 ;  /* 0x0000000000017941 */ /* 0x000fea0003800200 */
.L_x_1837:
        /* <DEDUP_REMOVED lines=29> */
.L_x_1840:
[----:B------:R-:W-:Y:S05]  /*1fe20*/  BSYNC.RECONVERGENT B1 ;  /* 0x0000000000017941 */ /* 0x000fea0003800200 */
.L_x_1839:
[----:B------:R-:W-:-:S08]  /*1fe30*/  DMUL R30, R30, R30 ;  /* 0x0000001e1e1e7228 */ /* 0x000fd00000000000 */
[----:B------:R-:W-:-:S08]  /*1fe40*/  DFMA R30, R2, R2, R30 ;  /* 0x00000002021e722b */ /* 0x000fd0000000001e */
[----:B------:R-:W-:-:S06]  /*1fe50*/  DSETP.GTU.AND P0, PT, R30, 1, PT ;  /* 0x3ff000001e00742a */ /* 0x000fcc0003f0c000 */
[----:B------:R-:W-:-:S05]  /*1fe60*/  SEL R3, RZ, 0x1, P0 ;  /* 0x00000001ff037807 */ /* 0x000fca0000000000 */
[----:B------:R-:W-:-:S07]  /*1fe70*/  IMAD.IADD R16, R3, 0x1, R16 ;  /* 0x0000000103107824 */ /* 0x000fce00078e0210 */
.L_x_1828:
        /* <DEDUP_REMOVED lines=13> */
.L_x_1845:
[-C--:B------:R-:W-:Y:S01]  /*1ff50*/  IMAD R18, R27, R24.reuse, RZ ;  /* 0x000000181b127224 */ /* 0x080fe200078e02ff */
[----:B------:R-:W-:Y:S01]  /*1ff60*/  BSSY.RECONVERGENT B2, `(.L_x_1843) ;  /* 0x000002b000027945 */ /* 0x000fe20003800200 */
[----:B------:R-:W-:-:S04]  /*1ff70*/  IMAD.WIDE.U32 R2, R24, R24, RZ ;  /* 0x0000001818027225 */ /* 0x000fc800078e00ff */
[----:B------:R-:W-:Y:S02]  /*1ff80*/  IMAD R19, R24, R27, R18 ;  /* 0x0000001b18137224 */ /* 0x000fe400078e0212 */
[----:B------:R-:W-:Y:S01]  /*1ff90*/  IMAD.WIDE.U32 R20, R2, 0x3, RZ ;  /* 0x0000000302147825 */ /* 0x000fe200078e00ff */
[----:B------:R-:W-:-:S03]  /*1ffa0*/  LOP3.LUT R20, R17, 0x1, RZ, 0xc0, !PT ;  /* 0x0000000111147812 */ /* 0x000fc600078ec0ff */
[----:B------:R-:W-:-:S04]  /*1ffb0*/  IMAD.IADD R3, R3, 0x1, R19 ;  /* 0x0000000103037824 */ /* 0x000fc800078e0213 */
        /* <DEDUP_REMOVED lines=37> */
.L_x_1844:
[----:B------:R-:W-:Y:S05]  /*20210*/  BSYNC.RECONVERGENT B2 ;  /* 0x0000000000027941 */ /* 0x000fea0003800200 */
.L_x_1843:
[----:B------:R-:W-:Y:S01]  /*20220*/  ISETP.GT.U32.AND.EX P0, PT, R0, RZ, PT, P1 ;  /* 0x000000ff0000720c */ /* 0x000fe20003f04110 */
[----:B------:R-:W-:Y:S01]  /*20230*/  IMAD.MOV.U32 R24, RZ, RZ, R2 ;  /* 0x000000ffff187224 */ /* 0x000fe200078e0002 */
[--C-:B------:R-:W-:Y:S02]  /*20240*/  SHF.R.U64 R17, R17, 0x1, R0.reuse ;  /* 0x0000000111117819 */ /* 0x100fe40000001200 */
[----:B------:R-:W-:Y:S02]  /*20250*/  SHF.R.U32.HI R0, RZ, 0x1, R0 ;  /* 0x00000001ff007819 */ /* 0x000fe40000011600 */
[----:B------:R-:W-:-:S07]  /*20260*/  IADD3 R27, PT, PT, R3, -R23, R22 ;  /* 0x80000017031b7210 */ /* 0x000fce0007ffe016 */
[----:B------:R-:W-:Y:S05]  /*20270*/  @P0 BRA `(.L_x_1845) ;  /* 0xfffffffc00340947 */ /* 0x000fea000383ffff */
.L_x_1842:
[----:B------:R-:W-:Y:S05]  /*20280*/  BSYNC.RECONVERGENT B1 ;  /* 0x0000000000017941 */ /* 0x000fea0003800200 */
.L_x_1841:
        /* <DEDUP_REMOVED lines=25> */
.L_x_1863:
        /* <DEDUP_REMOVED lines=34> */
.L_x_1848:
[----:B------:R-:W-:Y:S05]  /*20640*/  BSYNC.RECONVERGENT B1 ;  /* 0x0000000000017941 */ /* 0x000fea0003800200 */
.L_x_1847:
        /* <DEDUP_REMOVED lines=30> */
.L_x_1850:
[----:B------:R-:W-:Y:S05]  /*20830*/  BSYNC.RECONVERGENT B1 ;  /* 0x0000000000017941 */ /* 0x000fea0003800200 */
.L_x_1849:
        /* <DEDUP_REMOVED lines=36> */
.L_x_1852:
[----:B------:R-:W-:Y:S05]  /*20a80*/  BSYNC.RECONVERGENT B1 ;  /* 0x0000000000017941 */ /* 0x000fea0003800200 */
.L_x_1851:
        /* <DEDUP_REMOVED lines=32> */
.L_x_1854:
[----:B------:R-:W-:Y:S05]  /*20c90*/  BSYNC.RECONVERGENT B1 ;  /* 0x0000000000017941 */ /* 0x000fea0003800200 */
.L_x_1853:
        /* <DEDUP_REMOVED lines=37> */
.L_x_1856:
[----:B------:R-:W-:Y:S05]  /*20ef0*/  BSYNC.RECONVERGENT B1 ;  /* 0x0000000000017941 */ /* 0x000fea0003800200 */
.L_x_1855:
        /* <DEDUP_REMOVED lines=32> */
.L_x_1858:
[----:B------:R-:W-:Y:S05]  /*21100*/  BSYNC.RECONVERGENT B1 ;  /* 0x0000000000017941 */ /* 0x000fea0003800200 */
.L_x_1857:
        /* <DEDUP_REMOVED lines=36> */
.L_x_1860:
[----:B------:R-:W-:Y:S05]  /*21350*/  BSYNC.RECONVERGENT B1 ;  /* 0x0000000000017941 */ /* 0x000fea0003800200 */
.L_x_1859:
        /* <DEDUP_REMOVED lines=30> */
.L_x_1862:
[----:B------:R-:W-:Y:S05]  /*21540*/  BSYNC.RECONVERGENT B1 ;  /* 0x0000000000017941 */ /* 0x000fea0003800200 */
.L_x_1861:
[----:B------:R-:W-:-:S08]  /*21550*/  DMUL R30, R30, R30 ;  /* 0x0000001e1e1e7228 */ /* 0x000fd00000000000 */
[----:B------:R-:W-:-:S08]  /*21560*/  DFMA R30, R36, R36, R30 ;  /* 0x00000024241e722b */ /* 0x000fd0000000001e */
[----:B------:R-:W-:-:S06]  /*21570*/  DSETP.GTU.AND P1, PT, R30, 1, PT ;  /* 0x3ff000001e00742a */ /* 0x000fcc0003f2c000 */
[----:B------:R-:W-:-:S04]  /*21580*/  SEL R19, RZ, 0x1, P1 ;  /* 0x00000001ff137807 */ /* 0x000fc80000800000 */
[----:B------:R-:W-:Y:S01]  /*21590*/  IADD3 R17, PT, PT, R19, R18, R17 ;  /* 0x0000001213117210 */ /* 0x000fe20007ffe011 */
[----:B------:R-:W-:Y:S06]  /*215a0*/  @P0 BRA `(.L_x_1863) ;  /* 0xffffffec009c0947 */ /* 0x000fec000383ffff */
.L_x_1846:
        /* <DEDUP_REMOVED lines=34> */
.L_x_1866:
[----:B------:R-:W-:Y:S05]  /*217d0*/  BSYNC.RECONVERGENT B1 ;  /* 0x0000000000017941 */ /* 0x000fea0003800200 */
.L_x_1865:
        /* <DEDUP_REMOVED lines=30> */
.L_x_1868:
[----:B------:R-:W-:Y:S05]  /*219c0*/  BSYNC.RECONVERGENT B1 ;  /* 0x0000000000017941 */ /* 0x000fea0003800200 */
.L_x_1867:
        /* <DEDUP_REMOVED lines=39> */
.L_x_1870:
[----:B------:R-:W-:Y:S05]  /*21c40*/  BSYNC.RECONVERGENT B1 ;  /* 0x0000000000017941 */ /* 0x000fea0003800200 */
.L_x_1869:
        /* <DEDUP_REMOVED lines=30> */
.L_x_1872:
[----:B------:R-:W-:Y:S05]  /*21e30*/  BSYNC.RECONVERGENT B1 ;  /* 0x0000000000017941 */ /* 0x000fea0003800200 */
.L_x_1871:
        /* <DEDUP_REMOVED lines=39> */
.L_x_1874:
[----:B------:R-:W-:Y:S05]  /*220b0*/  BSYNC.RECONVERGENT B1 ;  /* 0x0000000000017941 */ /* 0x000fea0003800200 */
.L_x_1873:
        /* <DEDUP_REMOVED lines=29> */
.L_x_1876:
[----:B------:R-:W-:Y:S05]  /*22290*/  BSYNC.RECONVERGENT B1 ;  /* 0x0000000000017941 */ /* 0x000fea0003800200 */
.L_x_1875:
[----:B------:R-:W-:-:S08]  /*222a0*/  DMUL R30, R30, R30 ;  /* 0x0000001e1e1e7228 */ /* 0x000fd00000000000 */
[----:B------:R-:W-:-:S08]  /*222b0*/  DFMA R30, R2, R2, R30 ;  /* 0x00000002021e722b */ /* 0x000fd0000000001e */
[----:B------:R-:W-:-:S06]  /*222c0*/  DSETP.GTU.AND P0, PT, R30, 1, PT ;  /* 0x3ff000001e00742a */ /* 0x000fcc0003f0c000 */
[----:B------:R-:W-:-:S05]  /*222d0*/  SEL R0, RZ, 0x1, P0 ;  /* 0x00000001ff007807 */ /* 0x000fca0000000000 */
[----:B------:R-:W-:-:S07]  /*222e0*/  IMAD.IADD R17, R0, 0x1, R17 ;  /* 0x0000000100117824 */ /* 0x000fce00078e0211 */
.L_x_1864:
        /* <DEDUP_REMOVED lines=12> */
.L_x_1881:
        /* <DEDUP_REMOVED lines=44> */
.L_x_1880:
[----:B------:R-:W-:Y:S05]  /*22670*/  BSYNC.RECONVERGENT B2 ;  /* 0x0000000000027941 */ /* 0x000fea0003800200 */
.L_x_1879:
[----:B------:R-:W-:Y:S01]  /*22680*/  ISETP.GT.U32.AND.EX P0, PT, R0, RZ, PT, P1 ;  /* 0x000000ff0000720c */ /* 0x000fe20003f04110 */
[----:B------:R-:W-:Y:S01]  /*22690*/  IMAD.MOV.U32 R26, RZ, RZ, R2 ;  /* 0x000000ffff1a7224 */ /* 0x000fe200078e0002 */
[--C-:B------:R-:W-:Y:S02]  /*226a0*/  SHF.R.U64 R29, R29, 0x1, R0.reuse ;  /* 0x000000011d1d7819 */ /* 0x100fe40000001200 */
[----:B------:R-:W-:Y:S02]  /*226b0*/  SHF.R.U32.HI R0, RZ, 0x1, R0 ;  /* 0x00000001ff007819 */ /* 0x000fe40000011600 */
[----:B------:R-:W-:-:S07]  /*226c0*/  IADD3 R27, PT, PT, R3, -R31, R24 ;  /* 0x8000001f031b7210 */ /* 0x000fce0007ffe018 */
[----:B------:R-:W-:Y:S05]  /*226d0*/  @P0 BRA `(.L_x_1881) ;  /* 0xfffffffc00340947 */ /* 0x000fea000383ffff */
.L_x_1878:
[----:B------:R-:W-:Y:S05]  /*226e0*/  BSYNC.RECONVERGENT B1 ;  /* 0x0000000000017941 */ /* 0x000fea0003800200 */
.L_x_1877:
        /* <DEDUP_REMOVED lines=25> */
.L_x_1899:
        /* <DEDUP_REMOVED lines=34> */
.L_x_1884:
[----:B------:R-:W-:Y:S05]  /*22aa0*/  BSYNC.RECONVERGENT B1 ;  /* 0x0000000000017941 */ /* 0x000fea0003800200 */
.L_x_1883:
        /* <DEDUP_REMOVED lines=32> */
.L_x_1886:
[----:B------:R-:W-:Y:S05]  /*22cb0*/  BSYNC.RECONVERGENT B1 ;  /* 0x0000000000017941 */ /* 0x000fea0003800200 */
.L_x_1885:
        /* <DEDUP_REMOVED lines=36> */
.L_x_1888:
[----:B------:R-:W-:Y:S05]  /*22f00*/  BSYNC.RECONVERGENT B1 ;  /* 0x0000000000017941 */ /* 0x000fea0003800200 */
.L_x_1887:
        /* <DEDUP_REMOVED lines=32> */
.L_x_1890:
[----:B------:R-:W-:Y:S05]  /*23110*/  BSYNC.RECONVERGENT B1 ;  /* 0x0000000000017941 */ /* 0x000fea0003800200 */
.L_x_1889:
[----:B------:R-:W-:Y:S01]  /*23120*/  IMAD.HI.U32 R20, R2, -0x4370ec6f, RZ ;  /* 0xbc8f139102147827 */ /* 0x000fe200078e00ff */
[----:B------:R-:W0:Y:S03]  /*23130*/  MUFU.RCP64H R31, 2.14748262400000000000e+09 ;  /* 0x41dfffff001f7908 */ /* 0x000e260000001800 */
[----:B------:R-:W-:Y:S01]  /*23140*/  HFMA2 R30, -RZ, RZ, 0, 5.9604644775390625e-08 ;  /* 0x00000001ff1e7431 */ /* 0x000fe200000001ff */
        /* <DEDUP_REMOVED lines=19> */
[----:B------:R-:W-:Y:S01]  /*23280*/  DFMA R20, R30, -R28, 1 ;  /* 0x3ff000001e14742b */ /* 0x000fe2000000081c */
[----:B------:R-:W-:-:S03]  /*23290*/  IADD3 R19, PT, PT, R22, R18, R19 ;  /* 0x0000001216137210 */ /* 0x000fc60007ffe013 */
        /* <DEDUP_REMOVED lines=13> */
.L_x_1892:
[----:B------:R-:W-:Y:S05]  /*23370*/  BSYNC.RECONVERGENT B1 ;  /* 0x0000000000017941 */ /* 0x000fea0003800200 */
.L_x_1891:
        /* <DEDUP_REMOVED lines=32> */
.L_x_1894:
[----:B------:R-:W-:Y:S05]  /*23580*/  BSYNC.RECONVERGENT B1 ;  /* 0x0000000000017941 */ /* 0x000fea0003800200 */
.L_x_1893:
        /* <DEDUP_REMOVED lines=36> */
.L_x_1896:
[----:B------:R-:W-:Y:S05]  /*237d0*/  BSYNC.RECONVERGENT B1 ;  /* 0x0000000000017941 */ /* 0x000fea0003800200 */
.L_x_1895:
        /* <DEDUP_REMOVED lines=30> */
.L_x_1898:
[----:B------:R-:W-:Y:S05]  /*239c0*/  BSYNC.RECONVERGENT B1 ;  /* 0x0000000000017941 */ /* 0x000fea0003800200 */
.L_x_1897:
[----:B------:R-:W-:-:S08]  /*239d0*/  DMUL R30, R30, R30 ;  /* 0x0000001e1e1e7228 */ /* 0x000fd00000000000 */
[----:B------:R-:W-:-:S08]  /*239e0*/  DFMA R30, R36, R36, R30 ;  /* 0x00000024241e722b */ /* 0x000fd0000000001e */
[----:B------:R-:W-:-:S06]  /*239f0*/  DSETP.GTU.AND P1, PT, R30, 1, PT ;  /* 0x3ff000001e00742a */ /* 0x000fcc0003f2c000 */
[----:B------:R-:W-:-:S04]  /*23a00*/  SEL R20, RZ, 0x1, P1 ;  /* 0x00000001ff147807 */ /* 0x000fc80000800000 */
[----:B------:R-:W-:Y:S01]  /*23a10*/  IADD3 R18, PT, PT, R20, R19, R18 ;  /* 0x0000001314127210 */ /* 0x000fe20007ffe012 */
[----:B------:R-:W-:Y:S06]  /*23a20*/  @P0 BRA `(.L_x_1899) ;  /* 0xffffffec00940947 */ /* 0x000fec000383ffff */
.L_x_1882:
        /* <DEDUP_REMOVED lines=34> */
.L_x_1902:
[----:B------:R-:W-:Y:S05]  /*23c50*/  BSYNC.RECONVERGENT B1 ;  /* 0x0000000000017941 */ /* 0x000fea0003800200 */
.L_x_1901:
        /* <DEDUP_REMOVED lines=30> */
.L_x_1904:
[----:B------:R-:W-:Y:S05]  /*23e40*/  BSYNC.RECONVERGENT B1 ;  /* 0x0000000000017941 */ /* 0x000fea0003800200 */
.L_x_1903:
        /* <DEDUP_REMOVED lines=39> */
.L_x_1906:
[----:B------:R-:W-:Y:S05]  /*240c0*/  BSYNC.RECONVERGENT B1 ;  /* 0x0000000000017941 */ /* 0x000fea0003800200 */
.L_x_1905:
        /* <DEDUP_REMOVED lines=30> */
.L_x_1908:
[----:B------:R-:W-:Y:S05]  /*242b0*/  BSYNC.RECONVERGENT B1 ;  /* 0x0000000000017941 */ /* 0x000fea0003800200 */
.L_x_1907:
        /* <DEDUP_REMOVED lines=39> */
.L_x_1910:
[----:B------:R-:W-:Y:S05]  /*24530*/  BSYNC.RECONVERGENT B1 ;  /* 0x0000000000017941 */ /* 0x000fea0003800200 */
.L_x_1909:
        /* <DEDUP_REMOVED lines=29> */
.L_x_1912:
[----:B------:R-:W-:Y:S05]  /*24710*/  BSYNC.RECONVERGENT B1 ;  /* 0x0000000000017941 */ /* 0x000fea0003800200 */
.L_x_1911:
[----:B------:R-:W-:-:S08]  /*24720*/  DMUL R30, R30, R30 ;  /* 0x0000001e1e1e7228 */ /* 0x000fd00000000000 */
[----:B------:R-:W-:-:S08]  /*24730*/  DFMA R30, R2, R2, R30 ;  /* 0x00000002021e722b */ /* 0x000fd0000000001e */
[----:B------:R-:W-:-:S06]  /*24740*/  DSETP.GTU.AND P0, PT, R30, 1, PT ;  /* 0x3ff000001e00742a */ /* 0x000fcc0003f0c000 */
[----:B------:R-:W-:-:S05]  /*24750*/  SEL R3, RZ, 0x1, P0 ;  /* 0x00000001ff037807 */ /* 0x000fca0000000000 */
[----:B------:R-:W-:-:S07]  /*24760*/  IMAD.IADD R18, R3, 0x1, R18 ;  /* 0x0000000103127824 */ /* 0x000fce00078e0212 */
.L_x_1900:
        /* <DEDUP_REMOVED lines=13> */
.L_x_1917:
        /* <DEDUP_REMOVED lines=44> */
.L_x_1916:
[----:B------:R-:W-:Y:S05]  /*24b00*/  BSYNC.RECONVERGENT B2 ;  /* 0x0000000000027941 */ /* 0x000fea0003800200 */
.L_x_1915:
[----:B------:R-:W-:Y:S01]  /*24b10*/  ISETP.GT.U32.AND.EX P0, PT, R0, RZ, PT, P1 ;  /* 0x000000ff0000720c */ /* 0x000fe20003f04110 */
[----:B------:R-:W-:Y:S01]  /*24b20*/  IMAD.MOV.U32 R28, RZ, RZ, R2 ;  /* 0x000000ffff1c7224 */ /* 0x000fe200078e0002 */
[--C-:B------:R-:W-:Y:S02]  /*24b30*/  SHF.R.U64 R19, R19, 0x1, R0.reuse ;  /* 0x0000000113137819 */ /* 0x100fe40000001200 */
[----:B------:R-:W-:Y:S02]  /*24b40*/  SHF.R.U32.HI R0, RZ, 0x1, R0 ;  /* 0x00000001ff007819 */ /* 0x000fe40000011600 */
[----:B------:R-:W-:-:S07]  /*24b50*/  IADD3 R29, PT, PT, R3, -R31, R24 ;  /* 0x8000001f031d7210 */ /* 0x000fce0007ffe018 */
[----:B------:R-:W-:Y:S05]  /*24b60*/  @P0 BRA `(.L_x_1917) ;  /* 0xfffffffc00340947 */ /* 0x000fea000383ffff */
.L_x_1914:
[----:B------:R-:W-:Y:S05]  /*24b70*/  BSYNC.RECONVERGENT B1 ;  /* 0x0000000000017941 */ /* 0x000fea0003800200 */
.L_x_1913:
        /* <DEDUP_REMOVED lines=25> */
.L_x_1935:
        /* <DEDUP_REMOVED lines=34> */
.L_x_1920:
[----:B------:R-:W-:Y:S05]  /*24f30*/  BSYNC.RECONVERGENT B1 ;  /* 0x0000000000017941 */ /* 0x000fea0003800200 */
.L_x_1919:
        /* <DEDUP_REMOVED lines=32> */
.L_x_1922:
[----:B------:R-:W-:Y:S05]  /*25140*/  BSYNC.RECONVERGENT B1 ;  /* 0x0000000000017941 */ /* 0x000fea0003800200 */
.L_x_1921:
        /* <DEDUP_REMOVED lines=36> */
.L_x_1924:
[----:B------:R-:W-:Y:S05]  /*25390*/  BSYNC.RECONVERGENT B1 ;  /* 0x0000000000017941 */ /* 0x000fea0003800200 */
.L_x_1923:
        /* <DEDUP_REMOVED lines=32> */
.L_x_1926:
[----:B------:R-:W-:Y:S05]  /*255a0*/  BSYNC.RECONVERGENT B1 ;  /* 0x0000000000017941 */ /* 0x000fea0003800200 */
.L_x_1925:
        /* <DEDUP_REMOVED lines=37> */
.L_x_1928:
[----:B------:R-:W-:Y:S05]  /*25800*/  BSYNC.RECONVERGENT B1 ;  /* 0x0000000000017941 */ /* 0x000fea0003800200 */
.L_x_1927:
        /* <DEDUP_REMOVED lines=32> */
.L_x_1930:
[----:B------:R-:W-:Y:S05]  /*25a10*/  BSYNC.RECONVERGENT B1 ;  /* 0x0000000000017941 */ /* 0x000fea0003800200 */
.L_x_1929:
        /* <DEDUP_REMOVED lines=36> */
.L_x_1932:
[----:B------:R-:W-:Y:S05]  /*25c60*/  BSYNC.RECONVERGENT B1 ;  /* 0x0000000000017941 */ /* 0x000fea0003800200 */
.L_x_1931:
        /* <DEDUP_REMOVED lines=30> */
.L_x_1934:
[----:B------:R-:W-:Y:S05]  /*25e50*/  BSYNC.RECONVERGENT B1 ;  /* 0x0000000000017941 */ /* 0x000fea0003800200 */
.L_x_1933:
[----:B------:R-:W-:-:S08]  /*25e60*/  DMUL R30, R30, R30 ;  /* 0x0000001e1e1e7228 */ /* 0x000fd00000000000 */
[----:B------:R-:W-:-:S08]  /*25e70*/  DFMA R30, R48, R48, R30 ;  /* 0x00000030301e722b */ /* 0x000fd0000000001e */
[----:B------:R-:W-:-:S06]  /*25e80*/  DSETP.GTU.AND P1, PT, R30, 1, PT ;  /* 0x3ff000001e00742a */ /* 0x000fcc0003f2c000 */
[----:B------:R-:W-:-:S04]  /*25e90*/  SEL R21, RZ, 0x1, P1 ;  /* 0x00000001ff157807 */ /* 0x000fc80000800000 */
[----:B------:R-:W-:Y:S01]  /*25ea0*/  IADD3 R19, PT, PT, R21, R20, R19 ;  /* 0x0000001415137210 */ /* 0x000fe20007ffe013 */
[----:B------:R-:W-:Y:S06]  /*25eb0*/  @P0 BRA `(.L_x_1935) ;  /* 0xffffffec00940947 */ /* 0x000fec000383ffff */
.L_x_1918:
        /* <DEDUP_REMOVED lines=34> */
.L_x_1938:
[----:B------:R-:W-:Y:S05]  /*260e0*/  BSYNC.RECONVERGENT B1 ;  /* 0x0000000000017941 */ /* 0x000fea0003800200 */
.L_x_1937:
        /* <DEDUP_REMOVED lines=30> */
.L_x_1940:
[----:B------:R-:W-:Y:S05]  /*262d0*/  BSYNC.RECONVERGENT B1 ;  /* 0x0000000000017941 */ /* 0x000fea0003800200 */
.L_x_1939:
        /* <DEDUP_REMOVED lines=39> */
.L_x_1942:
[----:B------:R-:W-:Y:S05]  /*26550*/  BSYNC.RECONVERGENT B1 ;  /* 0x0000000000017941 */ /* 0x000fea0003800200 */
.L_x_1941:
        /* <DEDUP_REMOVED lines=30> */
.L_x_1944:
[----:B------:R-:W-:Y:S05]  /*26740*/  BSYNC.RECONVERGENT B1 ;  /* 0x0000000000017941 */ /* 0x000fea0003800200 */
.L_x_1943:
        /* <DEDUP_REMOVED lines=39> */
.L_x_1946:
[----:B------:R-:W-:Y:S05]  /*269c0*/  BSYNC.RECONVERGENT B1 ;  /* 0x0000000000017941 */ /* 0x000fea0003800200 */
.L_x_1945:
        /* <DEDUP_REMOVED lines=29> */
.L_x_1948:
[----:B------:R-:W-:Y:S05]  /*26ba0*/  BSYNC.RECONVERGENT B1 ;  /* 0x0000000000017941 */ /* 0x000fea0003800200 */
.L_x_1947:
[----:B------:R-:W-:-:S08]  /*26bb0*/  DMUL R30, R30, R30 ;  /* 0x0000001e1e1e7228 */ /* 0x000fd00000000000 */
[----:B------:R-:W-:-:S08]  /*26bc0*/  DFMA R30, R2, R2, R30 ;  /* 0x00000002021e722b */ /* 0x000fd0000000001e */
[----:B------:R-:W-:-:S06]  /*26bd0*/  DSETP.GTU.AND P0, PT, R30, 1, PT ;  /* 0x3ff000001e00742a */ /* 0x000fcc0003f0c000 */
[----:B------:R-:W-:-:S05]  /*26be0*/  SEL R0, RZ, 0x1, P0 ;  /* 0x00000001ff007807 */ /* 0x000fca0000000000 */
[----:B------:R-:W-:-:S07]  /*26bf0*/  IMAD.IADD R19, R0, 0x1, R19 ;  /* 0x0000000100137824 */ /* 0x000fce00078e0213 */
.L_x_1936:
        /* <DEDUP_REMOVED lines=12> */
.L_x_1953:
[-C--:B------:R-:W-:Y:S01]  /*26cc0*/  IMAD R4, R29, R24.reuse, RZ ;  /* 0x000000181d047224 */ /* 0x080fe200078e02ff */
[----:B------:R-:W-:Y:S01]  /*26cd0*/  BSSY.RECONVERGENT B2, `(.L_x_1951) ;  /* 0x000002b000027945 */ /* 0x000fe20003800200 */
[----:B------:R-:W-:-:S04]  /*26ce0*/  IMAD.WIDE.U32 R2, R24, R24, RZ ;  /* 0x0000001818027225 */ /* 0x000fc800078e00ff */
[----:B------:R-:W-:Y:S01]  /*26cf0*/  IMAD R21, R24, R29, R4 ;  /* 0x0000001d18157224 */ /* 0x000fe200078e0204 */
[----:B------:R-:W-:Y:S01]  /*26d00*/  LOP3.LUT R4, R31, 0x1, RZ, 0xc0, !PT ;  /* 0x000000011f047812 */ /* 0x000fe200078ec0ff */
[----:B------:R-:W-:-:S03]  /*26d10*/  IMAD.WIDE.U32 R22, R2, 0x3, RZ ;  /* 0x0000000302167825 */ /* 0x000fc600078e00ff */
[----:B------:R-:W-:-:S05]  /*26d20*/  IADD3 R3, PT, PT, R3, R21, RZ ;  /* 0x0000001503037210 */ /* 0x000fca0007ffe0ff */
[----:B------:R-:W-:-:S04]  /*26d30*/  IMAD.WIDE.U32 R20, R3, 0x3, RZ ;  /* 0x0000000303147825 */ /* 0x000fc800078e00ff */
[----:B------:R-:W-:-:S04]  /*26d40*/  IMAD.WIDE.U32 R20, P0, R2, -0x7fffffff, R20 ;  /* 0x8000000102147825 */ /* 0x000fc80007800014 */
        /* <DEDUP_REMOVED lines=35> */
.L_x_1952:
[----:B------:R-:W-:Y:S05]  /*26f80*/  BSYNC.RECONVERGENT B2 ;  /* 0x0000000000027941 */ /* 0x000fea0003800200 */
.L_x_1951:
[----:B------:R-:W-:Y:S02]  /*26f90*/  ISETP.GT.U32.AND.EX P0, PT, R0, RZ, PT, P1 ;  /* 0x000000ff0000720c */ /* 0x000fe40003f04110 */
[--C-:B------:R-:W-:Y:S02]  /*26fa0*/  SHF.R.U64 R31, R31, 0x1, R0.reuse ;  /* 0x000000011f1f7819 */ /* 0x100fe40000001200 */
[----:B------:R-:W-:Y:S02]  /*26fb0*/  SHF.R.U32.HI R0, RZ, 0x1, R0 ;  /* 0x00000001ff007819 */ /* 0x000fe40000011600 */
[----:B------:R-:W-:Y:S02]  /*26fc0*/  IADD3 R29, PT, PT, R3, -R33, R4 ;  /* 0x80000021031d7210 */ /* 0x000fe40007ffe004 */
[----:B------:R-:W-:-:S05]  /*26fd0*/  MOV R24, R2 ;  /* 0x0000000200187202 */ /* 0x000fca0000000f00 */
[----:B------:R-:W-:Y:S05]  /*26fe0*/  @P0 BRA `(.L_x_1953) ;  /* 0xfffffffc00340947 */ /* 0x000fea000383ffff */
.L_x_1950:
[----:B------:R-:W-:Y:S05]  /*26ff0*/  BSYNC.RECONVERGENT B1 ;  /* 0x0000000000017941 */ /* 0x000fea0003800200 */
.L_x_1949:
[----:B------:R-:W-:Y:S01]  /*27000*/  IMAD R29, R35, UR5, RZ ;  /* 0x00000005231d7c24 */ /* 0x000fe2000f8e02ff */
[----:B------:R-:W-:Y:S01]  /*27010*/  UISETP.GE.U32.AND UP0, UPT, UR7, 0x3, UPT ;  /* 0x000000030700788c */ /* 0x000fe2000bf06070 */
[----:B------:R-:W-:-:S04]  /*27020*/  IMAD.WIDE.U32 R2, R28, UR5, RZ ;  /* 0x000000051c027c25 */ /* 0x000fc8000f8e00ff */
[----:B------:R-:W-:Y:S02]  /*27030*/  HFMA2 R4, -RZ, RZ, 0, 0 ;  /* 0x00000000ff047431 */ /* 0x000fe400000001ff */
        /* <DEDUP_REMOVED lines=18> */
[----:B------:R-:W-:Y:S02]  /*27160*/  IMAD.MOV.U32 R21, RZ, RZ, RZ ;  /* 0x000000ffff157224 */ /* 0x000fe400078e00ff */
[----:B------:R-:W-:Y:S01]  /*27170*/  IMAD.MOV.U32 R4, RZ, RZ, RZ ;  /* 0x000000ffff047224 */ /* 0x000fe200078e00ff */
[----:B0-----:R-:W-:-:S07]  /*27180*/  LOP3.LUT R0, R0, 0x7ffffffc, RZ, 0xc0, !PT ;  /* 0x7ffffffc00007812 */ /* 0x001fce00078ec0ff */
.L_x_1971:
        /* <DEDUP_REMOVED lines=16> */
[----:B------:R-:W-:-:S04]  /*27290*/  ISETP.NE.AND P0, PT, R21, R0, PT ;  /* 0x000000001500720c */ /* 0x000fc80003f05270 */
        /* <DEDUP_REMOVED lines=17> */
.L_x_1956:
[----:B------:R-:W-:Y:S05]  /*273b0*/  BSYNC.RECONVERGENT B1 ;  /* 0x0000000000017941 */ /* 0x000fea0003800200 */
.L_x_1955:
        /* <DEDUP_REMOVED lines=32> */
.L_x_1958:
[----:B------:R-:W-:Y:S05]  /*275c0*/  BSYNC.RECONVERGENT B1 ;  /* 0x0000000000017941 */ /* 0x000fea0003800200 */
.L_x_1957:
        /* <DEDUP_REMOVED lines=36> */
.L_x_1960:
[----:B------:R-:W-:Y:S05]  /*27810*/  BSYNC.RECONVERGENT B1 ;  /* 0x0000000000017941 */ /* 0x000fea0003800200 */
.L_x_1959:
        /* <DEDUP_REMOVED lines=32> */
.L_x_1962:
[----:B------:R-:W-:Y:S05]  /*27a20*/  BSYNC.RECONVERGENT B1 ;  /* 0x0000000000017941 */ /* 0x000fea0003800200 */
.L_x_1961:
        /* <DEDUP_REMOVED lines=37> */
.L_x_1964:
[----:B------:R-:W-:Y:S05]  /*27c80*/  BSYNC.RECONVERGENT B1 ;  /* 0x0000000000017941 */ /* 0x000fea0003800200 */
.L_x_1963:
        /* <DEDUP_REMOVED lines=32> */
.L_x_1966:
[----:B------:R-:W-:Y:S05]  /*27e90*/  BSYNC.RECONVERGENT B1 ;  /* 0x0000000000017941 */ /* 0x000fea0003800200 */
.L_x_1965:
        /* <DEDUP_REMOVED lines=36> */
.L_x_1968:
[----:B------:R-:W-:Y:S05]  /*280e0*/  BSYNC.RECONVERGENT B1 ;  /* 0x0000000000017941 */ /* 0x000fea0003800200 */
.L_x_1967:
        /* <DEDUP_REMOVED lines=30> */
.L_x_1970:
[----:B------:R-:W-:Y:S05]  /*282d0*/  BSYNC.RECONVERGENT B1 ;  /* 0x0000000000017941 */ /* 0x000fea0003800200 */
.L_x_1969:
[----:B------:R-:W-:-:S08]  /*282e0*/  DMUL R30, R30, R30 ;  /* 0x0000001e1e1e7228 */ /* 0x000fd00000000000 */
[----:B------:R-:W-:-:S08]  /*282f0*/  DFMA R30, R48, R48, R30 ;  /* 0x00000030301e722b */ /* 0x000fd0000000001e */
[----:B------:R-:W-:-:S06]  /*28300*/  DSETP.GTU.AND P1, PT, R30, 1, PT ;  /* 0x3ff000001e00742a */ /* 0x000fcc0003f2c000 */
[----:B------:R-:W-:-:S04]  /*28310*/  SEL R20, RZ, 0x1, P1 ;  /* 0x00000001ff147807 */ /* 0x000fc80000800000 */
[----:B------:R-:W-:Y:S01]  /*28320*/  IADD3 R4, PT, PT, R20, R4, R3 ;  /* 0x0000000414047210 */ /* 0x000fe20007ffe003 */
[----:B------:R-:W-:Y:S06]  /*28330*/  @P0 BRA `(.L_x_1971) ;  /* 0xffffffec00940947 */ /* 0x000fec000383ffff */
.L_x_1954:
        /* <DEDUP_REMOVED lines=34> */
.L_x_1974:
[----:B------:R-:W-:Y:S05]  /*28560*/  BSYNC.RECONVERGENT B1 ;  /* 0x0000000000017941 */ /* 0x000fea0003800200 */
.L_x_1973:
        /* <DEDUP_REMOVED lines=30> */
.L_x_1976:
[----:B------:R-:W-:Y:S05]  /*28750*/  BSYNC.RECONVERGENT B1 ;  /* 0x0000000000017941 */ /* 0x000fea0003800200 */
.L_x_1975:
        /* <DEDUP_REMOVED lines=39> */
.L_x_1978:
[----:B------:R-:W-:Y:S05]  /*289d0*/  BSYNC.RECONVERGENT B1 ;  /* 0x0000000000017941 */ /* 0x000fea0003800200 */
.L_x_1977:
        /* <DEDUP_REMOVED lines=30> */
.L_x_1980:
[----:B------:R-:W-:Y:S05]  /*28bc0*/  BSYNC.RECONVERGENT B1 ;  /* 0x0000000000017941 */ /* 0x000fea0003800200 */
.L_x_1979:
        /* <DEDUP_REMOVED lines=39> */
.L_x_1982:
[----:B------:R-:W-:Y:S05]  /*28e40*/  BSYNC.RECONVERGENT B1 ;  /* 0x0000000000017941 */ /* 0x000fea0003800200 */
.L_x_1981:
        /* <DEDUP_REMOVED lines=29> */
.L_x_1984:
[----:B------:R-:W-:Y:S05]  /*29020*/  BSYNC.RECONVERGENT B1 ;  /* 0x0000000000017941 */ /* 0x000fea0003800200 */
.L_x_1983:
[----:B------:R-:W-:-:S08]  /*29030*/  DMUL R30, R30, R30 ;  /* 0x0000001e1e1e7228 */ /* 0x000fd00000000000 */
[----:B------:R-:W-:-:S08]  /*29040*/  DFMA R30, R2, R2, R30 ;  /* 0x00000002021e722b */ /* 0x000fd0000000001e */
[----:B------:R-:W-:-:S06]  /*29050*/  DSETP.GTU.AND P0, PT, R30, 1, PT ;  /* 0x3ff000001e00742a */ /* 0x000fcc0003f0c000 */
[----:B------:R-:W-:-:S04]  /*29060*/  SEL R3, RZ, 0x1, P0 ;  /* 0x00000001ff037807 */ /* 0x000fc80000000000 */
[----:B------:R-:W-:-:S07]  /*29070*/  IADD3 R4, PT, PT, R3, R4, RZ ;  /* 0x0000000403047210 */ /* 0x000fce0007ffe0ff */
.L_x_1972:
[----:B------:R-:W-:-:S04]  /*29080*/  IADD3 R5, PT, PT, R7, R6, R5 ;  /* 0x0000000607057210 */ /* 0x000fc80007ffe005 */
[----:B------:R-:W-:-:S04]  /*29090*/  IADD3 R5, PT, PT, R9, R5, R8 ;  /* 0x0000000509057210 */ /* 0x000fc80007ffe008 */
[----:B------:R-:W-:-:S04]  /*290a0*/  IADD3 R5, PT, PT, R11, R5, R10 ;  /* 0x000000050b057210 */ /* 0x000fc80007ffe00a */
[----:B------:R-:W-:-:S04]  /*290b0*/  IADD3 R5, PT, PT, R13, R5, R12 ;  /* 0x000000050d057210 */ /* 0x000fc80007ffe00c */
[----:B------:R-:W-:-:S04]  /*290c0*/  IADD3 R5, PT, PT, R15, R5, R14 ;  /* 0x000000050f057210 */ /* 0x000fc80007ffe00e */
[----:B------:R-:W-:-:S04]  /*290d0*/  IADD3 R5, PT, PT, R17, R5, R16 ;  /* 0x0000000511057210 */ /* 0x000fc80007ffe010 */
[----:B------:R-:W-:-:S05]  /*290e0*/  IADD3 R5, PT, PT, R19, R5, R18 ;  /* 0x0000000513057210 */ /* 0x000fca0007ffe012 */
[----:B------:R-:W-:-:S07]  /*290f0*/  IMAD.IADD R37, R5, 0x1, R4 ;  /* 0x0000000105257824 */ /* 0x000fce00078e0204 */
.L_x_1408:
[----:B------:R-:W0:Y:S01]  /*29100*/  LDC.64 R22, c[0x0][0x390] ;  /* 0x0000e400ff167b82 */ /* 0x000e220000000a00 */
[----:B------:R-:W-:Y:S01]  /*29110*/  IMAD.MOV.U32 R19, RZ, RZ, 0x1000 ;  /* 0x00001000ff137424 */ /* 0x000fe200078e00ff */
[----:B------:R-:W-:Y:S02]  /*29120*/  MOV R20, RZ ;  /* 0x000000ff00147202 */ /* 0x000fe40000000f00 */
[----:B0-----:R-:W-:-:S04]  /*29130*/  IADD3 R36, P1, PT, R22, -0x1000, RZ ;  /* 0xfffff00016247810 */ /* 0x001fc80007f3e0ff */
[----:B------:R-:W-:Y:S02]  /*29140*/  ISETP.GE.U32.AND P0, PT, R36, 0x1000, PT ;  /* 0x000010002400780c */ /* 0x000fe40003f06070 */
[----:B------:R-:W-:-:S04]  /*29150*/  IADD3.X R21, PT, PT, R23, -0x1, RZ, P1, !PT ;  /* 0xffffffff17157810 */ /* 0x000fc80000ffe4ff */
[----:B------:R-:W-:-:S13]  /*29160*/  ISETP.GE.U32.AND.EX P0, PT, R21, RZ, PT, P0 ;  /* 0x000000ff1500720c */ /* 0x000fda0003f06100 */
[----:B------:R-:W-:Y:S05]  /*29170*/  @!P0 BRA `(.L_x_1985) ;  /* 0x0000024400a48947 */ /* 0x000fea0003800000 */
[----:B------:R-:W0:Y:S02]  /*29180*/  LDC R16, c[0x0][0x3a4] ;  /* 0x0000e900ff107b82 */ /* 0x000e240000000800 */
[----:B0-----:R-:W-:-:S13]  /*29190*/  ISETP.GT.AND P0, PT, R16, RZ, PT ;  /* 0x000000ff1000720c */ /* 0x001fda0003f04270 */
[----:B------:R-:W-:Y:S05]  /*291a0*/  @P0 BRA `(.L_x_1986) ;  /* 0x0000000000380947 */ /* 0x000fea0003800000 */
[----:B------:R-:W0:Y:S01]  /*291b0*/  LDC.64 R22, c[0x0][0x390] ;  /* 0x0000e400ff167b82 */ /* 0x000e220000000a00 */
[----:B------:R-:W-:Y:S02]  /*291c0*/  IMAD.MOV.U32 R19, RZ, RZ, 0x1000 ;  /* 0x00001000ff137424 */ /* 0x000fe400078e00ff */
[----:B------:R-:W-:-:S07]  /*291d0*/  IMAD.MOV.U32 R20, RZ, RZ, RZ ;  /* 0x000000ffff147224 */ /* 0x000fce00078e00ff */
.L_x_1988:
[----:B0-----:R-:W-:-:S04]  /*291e0*/  IADD3 R0, P1, PT, -R19, R22, RZ ;  /* 0x0000001613007210 */ /* 0x001fc80007f3e1ff */
[----:B------:R-:W-:Y:S02]  /*291f0*/  ISETP.GE.U32.AND P0, PT, R0, 0x1000, PT ;  /* 0x000010000000780c */ /* 0x000fe40003f06070 */
[----:B------:R-:W-:-:S04]  /*29200*/  IADD3.X R0, PT, PT, ~R20, R23, RZ, P1, !PT ;  /* 0x0000001714007210 */ /* 0x000fc80000ffe5ff */
[----:B------:R-:W-:-:S13]  /*29210*/  ISETP.GE.U32.AND.EX P0, PT, R0, RZ, PT, P0 ;  /* 0x000000ff0000720c */ /* 0x000fda0003f06100 */
[----:B------:R-:W-:Y:S05]  /*29220*/  @!P0 BRA `(.L_x_1987) ;  /* 0x0000026800cc8947 */ /* 0x000fea0003800000 */
[----:B------:R-:W-:-:S05]  /*29230*/  IADD3 R19, P0, PT, R19, 0x1000, RZ ;  /* 0x0000100013137810 */ /* 0x000fca0007f1e0ff */
[----:B------:R-:W-:Y:S01]  /*29240*/  IMAD.X R20, RZ, RZ, R20, P0 ;  /* 0x000000ffff147224 */ /* 0x000fe200000e0614 */
[----:B------:R-:W-:-:S04]  /*29250*/  ISETP.GT.U32.AND P0, PT, R19, R36, PT ;  /* 0x000000241300720c */ /* 0x000fc80003f04070 */
[----:B------:R-:W-:-:S13]  /*29260*/  ISETP.GT.U32.AND.EX P0, PT, R20, R21, PT, P0 ;  /* 0x000000151400720c */ /* 0x000fda0003f04100 */
[----:B------:R-:W-:Y:S05]  /*29270*/  @!P0 BRA `(.L_x_1988) ;  /* 0xfffffffc00d88947 */ /* 0x000fea000383ffff */
[----:B------:R-:W-:Y:S05]  /*29280*/  BRA `(.L_x_1985) ;  /* 0x0000024400607947 */ /* 0x000fea0003800000 */
.L_x_1986:
[----:B------:R-:W-:Y:S02]  /*29290*/  HFMA2 R19, -RZ, RZ, 0, 0.00048828125 ;  /* 0x00001000ff137431 */ /* 0x000fe400000001ff */
[C---:B------:R-:W-:Y:S01]  /*292a0*/  VIADD R18, R16.reuse, 0xffffffff ;  /* 0xffffffff10127836 */ /* 0x040fe20000000000 */
[C---:B------:R-:W-:Y:S01]  /*292b0*/  LOP3.LUT R17, R16.reuse, 0x3, RZ, 0xc0, !PT ;  /* 0x0000000310117812 */ /* 0x040fe200078ec0ff */
[----:B------:R-:W-:Y:S01]  /*292c0*/  IMAD.MOV.U32 R20, RZ, RZ, RZ ;  /* 0x000000ffff147224 */ /* 0x000fe200078e00ff */
[----:B------:R-:W-:-:S07]  /*292d0*/  LOP3.LUT R16, R16, 0x7ffffffc, RZ, 0xc0, !PT ;  /* 0x7ffffffc10107812 */ /* 0x000fce00078ec0ff */
.L_x_2565:
[----:B------:R-:W-:Y:S01]  /*292e0*/  IMAD.IADD R48, R38, 0x1, R19 ;  /* 0x0000000126307824 */ /* 0x000fe200078e0213 */
[----:B------:R-:W-:Y:S01]  /*292f0*/  BSSY.RECONVERGENT B1, `(.L_x_1989) ;  /* 0x000003f000017945 */ /* 0x000fe20003800200 */
[----:B------:R-:W-:Y:S01]  /*29300*/  MOV R12, 0x1 ;  /* 0x00000001000c7802 */ /* 0x000fe20000000f00 */
[----:B------:R-:W-:Y:S02]  /*29310*/  IMAD.MOV.U32 R15, RZ, RZ, RZ ;  /* 0x000000ffff0f7224 */ /* 0x000fe400078e00ff */
[----:B------:R-:W-:-:S05]  /*29320*/  IMAD R48, R48, UR12, RZ ;  /* 0x0000000c30307c24 */ /* 0x000fca000f8e02ff */
        /* <DEDUP_REMOVED lines=8> */
.L_x_1993:
        /* <DEDUP_REMOVED lines=44> */
.L_x_1992:
[----:B------:R-:W-:Y:S05]  /*29670*/  BSYNC.RECONVERGENT B2 ;  /* 0x0000000000027941 */ /* 0x000fea0003800200 */
.L_x_1991:
[----:B------:R-:W-:Y:S01]  /*29680*/  ISETP.GT.U32.AND.EX P0, PT, R0, RZ, PT, P1 ;  /* 0x000000ff0000720c */ /* 0x000fe20003f04110 */
[----:B------:R-:W-:Y:S01]  /*29690*/  IMAD.MOV.U32 R6, RZ, RZ, R2 ;  /* 0x000000ffff067224 */ /* 0x000fe200078e0002 */
[--C-:B------:R-:W-:Y:S02]  /*296a0*/  SHF.R.U64 R7, R7, 0x1, R0.reuse ;  /* 0x0000000107077819 */ /* 0x100fe40000001200 */
[----:B------:R-:W-:Y:S02]  /*296b0*/  SHF.R.U32.HI R0, RZ, 0x1, R0 ;  /* 0x00000001ff007819 */ /* 0x000fe40000011600 */
[----:B------:R-:W-:-:S07]  /*296c0*/  IADD3 R13, PT, PT, R3, -R9, R8 ;  /* 0x80000009030d7210 */ /* 0x000fce0007ffe008 */
[----:B------:R-:W-:Y:S05]  /*296d0*/  @P0 BRA `(.L_x_1993) ;  /* 0xfffffffc00340947 */ /* 0x000fea000383ffff */
.L_x_1990:
[----:B------:R-:W-:Y:S05]  /*296e0*/  BSYNC.RECONVERGENT B1 ;  /* 0x0000000000017941 */ /* 0x000fea0003800200 */
.L_x_1989:
        /* <DEDUP_REMOVED lines=23> */
.L_x_2011:
        /* <DEDUP_REMOVED lines=34> */
.L_x_1996:
[----:B------:R-:W-:Y:S05]  /*29a80*/  BSYNC.RECONVERGENT B1 ;  /* 0x0000000000017941 */ /* 0x000fea0003800200 */
.L_x_1995:
        /* <DEDUP_REMOVED lines=30> */
.L_x_1998:
[----:B------:R-:W-:Y:S05]  /*29c70*/  BSYNC.RECONVERGENT B1 ;  /* 0x0000000000017941 */ /* 0x000fea0003800200 */
.L_x_1997:
        /* <DEDUP_REMOVED lines=36> */
.L_x_2000:
[----:B------:R-:W-:Y:S05]  /*29ec0*/  BSYNC.RECONVERGENT B1 ;  /* 0x0000000000017941 */ /* 0x000fea0003800200 */
.L_x_1999:
        /* <DEDUP_REMOVED lines=30> */
.L_x_2002:
[----:B------:R-:W-:Y:S05]  /*2a0b0*/  BSYNC.RECONVERGENT B1 ;  /* 0x0000000000017941 */ /* 0x000fea0003800200 */
.L_x_2001:
        /* <DEDUP_REMOVED lines=37> */
.L_x_2004:
[----:B------:R-:W-:Y:S05]  /*2a310*/  BSYNC.RECONVERGENT B1 ;  /* 0x0000000000017941 */ /* 0x000fea0003800200 */
.L_x_2003:
        /* <DEDUP_REMOVED lines=30> */
.L_x_2006:
[----:B------:R-:W-:Y:S05]  /*2a500*/  BSYNC.RECONVERGENT B1 ;  /* 0x0000000000017941 */ /* 0x000fea0003800200 */
.L_x_2005:
        /* <DEDUP_REMOVED lines=36> */
.L_x_2008:
[----:B------:R-:W-:Y:S05]  /*2a750*/  BSYNC.RECONVERGENT B1 ;  /* 0x0000000000017941 */ /* 0x000fea0003800200 */
.L_x_2007:
        /* <DEDUP_REMOVED lines=30> */
.L_x_2010:
[----:B------:R-:W-:Y:S05]  /*2a940*/  BSYNC.RECONVERGENT B1 ;  /* 0x0000000000017941 */ /* 0x000fea0003800200 */
.L_x_2009:
[----:B------:R-:W-:-:S08]  /*2a950*/  DMUL R30, R30, R30 ;  /* 0x0000001e1e1e7228 */ /* 0x000fd00000000000 */
[----:B------:R-:W-:-:S08]  /*2a960*/  DFMA R30, R6, R6, R30 ;  /* 0x00000006061e722b */ /* 0x000fd0000000001e */
[----:B------:R-:W-:-:S06]  /*2a970*/  DSETP.GTU.AND P1, PT, R30, 1, PT ;  /* 0x3ff000001e00742a */ /* 0x000fcc0003f2c000 */
[----:B------:R-:W-:-:S04]  /*2a980*/  SEL R4, RZ, 0x1, P1 ;  /* 0x00000001ff047807 */ /* 0x000fc80000800000 */
[----:B------:R-:W-:Y:S01]  /*2a990*/  IADD3 R15, PT, PT, R4, R2, R15 ;  /* 0x00000002040f7210 */ /* 0x000fe20007ffe00f */
[----:B------:R-:W-:Y:S06]  /*2a9a0*/  @P0 BRA `(.L_x_2011) ;  /* 0xffffffec00ac0947 */ /* 0x000fec000383ffff */
.L_x_1994:
        /* <DEDUP_REMOVED lines=35> */
.L_x_2014:
[----:B------:R-:W-:Y:S05]  /*2abe0*/  BSYNC.RECONVERGENT B1 ;  /* 0x0000000000017941 */ /* 0x000fea0003800200 */
.L_x_2013:
        /* <DEDUP_REMOVED lines=30> */
.L_x_2016:
[----:B------:R-:W-:Y:S05]  /*2add0*/  BSYNC.RECONVERGENT B1 ;  /* 0x0000000000017941 */ /* 0x000fea0003800200 */
.L_x_2015:
        /* <DEDUP_REMOVED lines=39> */
.L_x_2018:
[----:B------:R-:W-:Y:S05]  /*2b050*/  BSYNC.RECONVERGENT B1 ;  /* 0x0000000000017941 */ /* 0x000fea0003800200 */
.L_x_2017:
        /* <DEDUP_REMOVED lines=30> */
.L_x_2020:
[----:B------:R-:W-:Y:S05]  /*2b240*/  BSYNC.RECONVERGENT B1 ;  /* 0x0000000000017941 */ /* 0x000fea0003800200 */
.L_x_2019:
        /* <DEDUP_REMOVED lines=38> */
.L_x_2022:
[----:B------:R-:W-:Y:S05]  /*2b4b0*/  BSYNC.RECONVERGENT B1 ;  /* 0x0000000000017941 */ /* 0x000fea0003800200 */
.L_x_2021:
        /* <DEDUP_REMOVED lines=29> */
.L_x_2024:
[----:B------:R-:W-:Y:S05]  /*2b690*/  BSYNC.RECONVERGENT B1 ;  /* 0x0000000000017941 */ /* 0x000fea0003800200 */
.L_x_2023:
[----:B------:R-:W-:-:S08]  /*2b6a0*/  DMUL R30, R30, R30 ;  /* 0x0000001e1e1e7228 */ /* 0x000fd00000000000 */
[----:B------:R-:W-:-:S08]  /*2b6b0*/  DFMA R30, R2, R2, R30 ;  /* 0x00000002021e722b */ /* 0x000fd0000000001e */
[----:B------:R-:W-:-:S06]  /*2b6c0*/  DSETP.GTU.AND P0, PT, R30, 1, PT ;  /* 0x3ff000001e00742a */ /* 0x000fcc0003f0c000 */
[----:B------:R-:W-:-:S05]  /*2b6d0*/  SEL R0, RZ, 0x1, P0 ;  /* 0x00000001ff007807 */ /* 0x000fca0000000000 */
[----:B------:R-:W-:-:S07]  /*2b6e0*/  IMAD.IADD R15, R0, 0x1, R15 ;  /* 0x00000001000f7824 */ /* 0x000fce00078e020f */
.L_x_2012:
        /* <DEDUP_REMOVED lines=12> */
.L_x_2029:
        /* <DEDUP_REMOVED lines=44> */
.L_x_2028:
[----:B------:R-:W-:Y:S05]  /*2ba70*/  BSYNC.RECONVERGENT B2 ;  /* 0x0000000000027941 */ /* 0x000fea0003800200 */
.L_x_2027:
[----:B------:R-:W-:Y:S02]  /*2ba80*/  ISETP.GT.U32.AND.EX P0, PT, R0, RZ, PT, P1 ;  /* 0x000000ff0000720c */ /* 0x000fe40003f04110 */
[--C-:B------:R-:W-:Y:S02]  /*2ba90*/  SHF.R.U64 R7, R7, 0x1, R0.reuse ;  /* 0x0000000107077819 */ /* 0x100fe40000001200 */
[----:B------:R-:W-:Y:S02]  /*2baa0*/  SHF.R.U32.HI R0, RZ, 0x1, R0 ;  /* 0x00000001ff007819 */ /* 0x000fe40000011600 */
[----:B------:R-:W-:Y:S02]  /*2bab0*/  IADD3 R13, PT, PT, R3, -R9, R8 ;  /* 0x80000009030d7210 */ /* 0x000fe40007ffe008 */
[----:B------:R-:W-:-:S05]  /*2bac0*/  MOV R6, R2 ;  /* 0x0000000200067202 */ /* 0x000fca0000000f00 */
[----:B------:R-:W-:Y:S05]  /*2bad0*/  @P0 BRA `(.L_x_2029) ;  /* 0xfffffffc00340947 */ /* 0x000fea000383ffff */
.L_x_2026:
[----:B------:R-:W-:Y:S05]  /*2bae0*/  BSYNC.RECONVERGENT B1 ;  /* 0x0000000000017941 */ /* 0x000fea0003800200 */
.L_x_2025:
        /* <DEDUP_REMOVED lines=23> */
.L_x_2047:
        /* <DEDUP_REMOVED lines=34> */
.L_x_2032:
[----:B------:R-:W-:Y:S05]  /*2be80*/  BSYNC.RECONVERGENT B1 ;  /* 0x0000000000017941 */ /* 0x000fea0003800200 */
.L_x_2031:
        /* <DEDUP_REMOVED lines=30> */
.L_x_2034:
[----:B------:R-:W-:Y:S05]  /*2c070*/  BSYNC.RECONVERGENT B1 ;  /* 0x0000000000017941 */ /* 0x000fea0003800200 */
.L_x_2033:
        /* <DEDUP_REMOVED lines=36> */
.L_x_2036:
[----:B------:R-:W-:Y:S05]  /*2c2c0*/  BSYNC.RECONVERGENT B1 ;  /* 0x0000000000017941 */ /* 0x000fea0003800200 */
.L_x_2035:
        /* <DEDUP_REMOVED lines=30> */
.L_x_2038:
[----:B------:R-:W-:Y:S05]  /*2c4b0*/  BSYNC.RECONVERGENT B1 ;  /* 0x0000000000017941 */ /* 0x000fea0003800200 */
.L_x_2037:
        /* <DEDUP_REMOVED lines=37> */
.L_x_2040:
[----:B------:R-:W-:Y:S05]  /*2c710*/  BSYNC.RECONVERGENT B1 ;  /* 0x0000000000017941 */ /* 0x000fea0003800200 */
.L_x_2039:
        /* <DEDUP_REMOVED lines=30> */
.L_x_2042:
[----:B------:R-:W-:Y:S05]  /*2c900*/  BSYNC.RECONVERGENT B1 ;  /* 0x0000000000017941 */ /* 0x000fea0003800200 */
.L_x_2041:
        /* <DEDUP_REMOVED lines=36> */
.L_x_2044:
[----:B------:R-:W-:Y:S05]  /*2cb50*/  BSYNC.RECONVERGENT B1 ;  /* 0x0000000000017941 */ /* 0x000fea0003800200 */
.L_x_2043:
        /* <DEDUP_REMOVED lines=30> */
.L_x_2046:
[----:B------:R-:W-:Y:S05]  /*2cd40*/  BSYNC.RECONVERGENT B1 ;  /* 0x0000000000017941 */ /* 0x000fea0003800200 */
.L_x_2045:
[----:B------:R-:W-:-:S08]  /*2cd50*/  DMUL R30, R30, R30 ;  /* 0x0000001e1e1e7228 */ /* 0x000fd00000000000 */
[----:B------:R-:W-:-:S08]  /*2cd60*/  DFMA R30, R8, R8, R30 ;  /* 0x00000008081e722b */ /* 0x000fd0000000001e */
[----:B------:R-:W-:-:S06]  /*2cd70*/  DSETP.GTU.AND P1, PT, R30, 1, PT ;  /* 0x3ff000001e00742a */ /* 0x000fcc0003f2c000 */
[----:B------:R-:W-:-:S04]  /*2cd80*/  SEL R2, RZ, 0x1, P1 ;  /* 0x00000001ff027807 */ /* 0x000fc80000800000 */
[----:B------:R-:W-:Y:S01]  /*2cd90*/  IADD3 R14, PT, PT, R2, R5, R14 ;  /* 0x00000005020e7210 */ /* 0x000fe20007ffe00e */
[----:B------:R-:W-:Y:S06]  /*2cda0*/  @P0 BRA `(.L_x_2047) ;  /* 0xffffffec00ac0947 */ /* 0x000fec000383ffff */
.L_x_2030:
[----:B------:R-:W-:-:S13]  /*2cdb0*/  ISETP.NE.AND P0, PT, R17, RZ, PT ;  /* 0x000000ff1100720c */ /* 0x000fda0003f05270 */
[----:B------:R-:W-:Y:S05]  /*2cdc0*/  @!P0 BRA `(.L_x_2048) ;  /* 0x0000000c00488947 */ /* 0x000fea0003800000 */
        /* <DEDUP_REMOVED lines=33> */
.L_x_2050:
[----:B------:R-:W-:Y:S05]  /*2cfe0*/  BSYNC.RECONVERGENT B1 ;  /* 0x0000000000017941 */ /* 0x000fea0003800200 */
.L_x_2049:
        /* <DEDUP_REMOVED lines=30> */
.L_x_2052:
[----:B------:R-:W-:Y:S05]  /*2d1d0*/  BSYNC.RECONVERGENT B1 ;  /* 0x0000000000017941 */ /* 0x000fea0003800200 */
.L_x_2051:
        /* <DEDUP_REMOVED lines=39> */
.L_x_2054:
[----:B------:R-:W-:Y:S05]  /*2d450*/  BSYNC.RECONVERGENT B1 ;  /* 0x0000000000017941 */ /* 0x000fea0003800200 */
.L_x_2053:
        /* <DEDUP_REMOVED lines=30> */
.L_x_2056:
[----:B------:R-:W-:Y:S05]  /*2d640*/  BSYNC.RECONVERGENT B1 ;  /* 0x0000000000017941 */ /* 0x000fea0003800200 */
.L_x_2055:
        /* <DEDUP_REMOVED lines=38> */
.L_x_2058:
[----:B------:R-:W-:Y:S05]  /*2d8b0*/  BSYNC.RECONVERGENT B1 ;  /* 0x0000000000017941 */ /* 0x000fea0003800200 */
.L_x_2057:
[----:B------:R-:W0:Y:S01]  /*2d8c0*/  MUFU.RCP64H R7, 2.14748262400000000000e+09 ;  /* 0x41dfffff00077908 */ /* 0x000e220000001800 */
[----:B------:R-:W-:Y:S01]  /*2d8d0*/  IMAD.HI.U32 R4, R0, -0x4370ec6f, RZ ;  /* 0xbc8f139100047827 */ /* 0x000fe200078e00ff */
[----:B------:R-:W-:Y:S01]  /*2d8e0*/  MOV R5, 0x41dfffff ;  /* 0x41dfffff00057802 */ /* 0x000fe20000000f00 */
[----:B------:R-:W-:Y:S02]  /*2d8f0*/  BSSY.RECONVERGENT B1, `(.L_x_2059) ;  /* 0x000001a000017945 */ /* 0x000fe40003800200 */
        /* <DEDUP_REMOVED lines=25> */
.L_x_2060:
[----:B------:R-:W-:Y:S05]  /*2da90*/  BSYNC.RECONVERGENT B1 ;  /* 0x0000000000017941 */ /* 0x000fea0003800200 */
.L_x_2059:
[----:B------:R-:W-:-:S08]  /*2daa0*/  DMUL R30, R30, R30 ;  /* 0x0000001e1e1e7228 */ /* 0x000fd00000000000 */
[----:B------:R-:W-:-:S08]  /*2dab0*/  DFMA R30, R2, R2, R30 ;  /* 0x00000002021e722b */ /* 0x000fd0000000001e */
[----:B------:R-:W-:-:S06]  /*2dac0*/  DSETP.GTU.AND P0, PT, R30, 1, PT ;  /* 0x3ff000001e00742a */ /* 0x000fcc0003f0c000 */
[----:B------:R-:W-:-:S04]  /*2dad0*/  SEL R3, RZ, 0x1, P0 ;  /* 0x00000001ff037807 */ /* 0x000fc80000000000 */
[----:B------:R-:W-:-:S07]  /*2dae0*/  IADD3 R14, PT, PT, R3, R14, RZ ;  /* 0x0000000e030e7210 */ /* 0x000fce0007ffe0ff */
.L_x_2048:
        /* <DEDUP_REMOVED lines=13> */
.L_x_2065:
[-C--:B------:R-:W-:Y:S01]  /*2dbc0*/  IMAD R4, R13, R12.reuse, RZ ;  /* 0x0000000c0d047224 */ /* 0x080fe200078e02ff */
[----:B------:R-:W-:Y:S01]  /*2dbd0*/  BSSY.RECONVERGENT B2, `(.L_x_2063) ;  /* 0x000002b000027945 */ /* 0x000fe20003800200 */
[----:B------:R-:W-:-:S04]  /*2dbe0*/  IMAD.WIDE.U32 R2, R12, R12, RZ ;  /* 0x0000000c0c027225 */ /* 0x000fc800078e00ff */
[----:B------:R-:W-:Y:S02]  /*2dbf0*/  IMAD R5, R12, R13, R4 ;  /* 0x0000000d0c057224 */ /* 0x000fe400078e0204 */
[----:B------:R-:W-:Y:S01]  /*2dc00*/  IMAD.WIDE.U32 R8, R2, 0x3, RZ ;  /* 0x0000000302087825 */ /* 0x000fe200078e00ff */
[----:B------:R-:W-:Y:S02]  /*2dc10*/  LOP3.LUT R8, R7, 0x1, RZ, 0xc0, !PT ;  /* 0x0000000107087812 */ /* 0x000fe400078ec0ff */
        /* <DEDUP_REMOVED lines=38> */
.L_x_2064:
[----:B------:R-:W-:Y:S05]  /*2de80*/  BSYNC.RECONVERGENT B2 ;  /* 0x0000000000027941 */ /* 0x000fea0003800200 */
.L_x_2063:
[----:B------:R-:W-:Y:S02]  /*2de90*/  ISETP.GT.U32.AND.EX P0, PT, R6, RZ, PT, P1 ;  /* 0x000000ff0600720c */ /* 0x000fe40003f04110 */
[--C-:B------:R-:W-:Y:S02]  /*2dea0*/  SHF.R.U64 R7, R7, 0x1, R6.reuse ;  /* 0x0000000107077819 */ /* 0x100fe40000001206 */
[----:B------:R-:W-:Y:S02]  /*2deb0*/  SHF.R.U32.HI R6, RZ, 0x1, R6 ;  /* 0x00000001ff067819 */ /* 0x000fe40000011606 */
[----:B------:R-:W-:Y:S02]  /*2dec0*/  IADD3 R13, PT, PT, R3, -R11, R10 ;  /* 0x8000000b030d7210 */ /* 0x000fe40007ffe00a */
[----:B------:R-:W-:-:S05]  /*2ded0*/  MOV R12, R2 ;  /* 0x00000002000c7202 */ /* 0x000fca0000000f00 */
[----:B------:R-:W-:Y:S05]  /*2dee0*/  @P0 BRA `(.L_x_2065) ;  /* 0xfffffffc00340947 */ /* 0x000fea000383ffff */
.L_x_2062:
[----:B------:R-:W-:Y:S05]  /*2def0*/  BSYNC.RECONVERGENT B1 ;  /* 0x0000000000017941 */ /* 0x000fea0003800200 */
.L_x_2061:
        /* <DEDUP_REMOVED lines=23> */
.L_x_2083:
        /* <DEDUP_REMOVED lines=34> */
.L_x_2068:
[----:B------:R-:W-:Y:S05]  /*2e290*/  BSYNC.RECONVERGENT B1 ;  /* 0x0000000000017941 */ /* 0x000fea0003800200 */
.L_x_2067:
        /* <DEDUP_REMOVED lines=30> */
.L_x_2070:
[----:B------:R-:W-:Y:S05]  /*2e480*/  BSYNC.RECONVERGENT B1 ;  /* 0x0000000000017941 */ /* 0x000fea0003800200 */
.L_x_2069:
        /* <DEDUP_REMOVED lines=36> */
.L_x_2072:
[----:B------:R-:W-:Y:S05]  /*2e6d0*/  BSYNC.RECONVERGENT B1 ;  /* 0x0000000000017941 */ /* 0x000fea0003800200 */
.L_x_2071:
        /* <DEDUP_REMOVED lines=30> */
.L_x_2074:
[----:B------:R-:W-:Y:S05]  /*2e8c0*/  BSYNC.RECONVERGENT B1 ;  /* 0x0000000000017941 */ /* 0x000fea0003800200 */
.L_x_2073:
        /* <DEDUP_REMOVED lines=37> */
.L_x_2076:
[----:B------:R-:W-:Y:S05]  /*2eb20*/  BSYNC.RECONVERGENT B1 ;  /* 0x0000000000017941 */ /* 0x000fea0003800200 */
.L_x_2075:
        /* <DEDUP_REMOVED lines=30> */
.L_x_2078:
[----:B------:R-:W-:Y:S05]  /*2ed10*/  BSYNC.RECONVERGENT B1 ;  /* 0x0000000000017941 */ /* 0x000fea0003800200 */
.L_x_2077:
        /* <DEDUP_REMOVED lines=34> */
[----:B------:R-:W-:Y:S02]  /*2ef40*/  IMAD.MOV.U32 R8, RZ, RZ, R30 ;  /* 0x000000ffff087224 */ /* 0x000fe400078e001e */
[----:B------:R-:W-:-:S07]  /*2ef50*/  IMAD.MOV.U32 R9, RZ, RZ, R31 ;  /* 0x000000ffff097224 */ /* 0x000fce00078e001f */
.L_x_2080:
[----:B------:R-:W-:Y:S05]  /*2ef60*/  BSYNC.RECONVERGENT B1 ;  /* 0x0000000000017941 */ /* 0x000fea0003800200 */
.L_x_2079:
        /* <DEDUP_REMOVED lines=30> */
.L_x_2082:
[----:B------:R-:W-:Y:S05]  /*2f150*/  BSYNC.RECONVERGENT B1 ;  /* 0x0000000000017941 */ /* 0x000fea0003800200 */
.L_x_2081:
[----:B------:R-:W-:-:S08]  /*2f160*/  DMUL R30, R30, R30 ;  /* 0x0000001e1e1e7228 */ /* 0x000fd00000000000 */
[----:B------:R-:W-:-:S08]  /*2f170*/  DFMA R30, R8, R8, R30 ;  /* 0x00000008081e722b */ /* 0x000fd0000000001e */
[----:B------:R-:W-:-:S06]  /*2f180*/  DSETP.GTU.AND P1, PT, R30, 1, PT ;  /* 0x3ff000001e00742a */ /* 0x000fcc0003f2c000 */
[----:B------:R-:W-:-:S04]  /*2f190*/  SEL R5, RZ, 0x1, P1 ;  /* 0x00000001ff057807 */ /* 0x000fc80000800000 */
[----:B------:R-:W-:Y:S01]  /*2f1a0*/  IADD3 R13, PT, PT, R5, R4, R13 ;  /* 0x00000004050d7210 */ /* 0x000fe20007ffe00d */
[----:B------:R-:W-:Y:S06]  /*2f1b0*/  @P0 BRA `(.L_x_2083) ;  /* 0xffffffec00ac0947 */ /* 0x000fec000383ffff */
.L_x_2066:
[----:B------:R-:W-:-:S13]  /*2f1c0*/  ISETP.NE.AND P0, PT, R17, RZ, PT ;  /* 0x000000ff1100720c */ /* 0x000fda0003f05270 */
        /* <DEDUP_REMOVED lines=34> */
.L_x_2086:
[----:B------:R-:W-:Y:S05]  /*2f3f0*/  BSYNC.RECONVERGENT B1 ;  /* 0x0000000000017941 */ /* 0x000fea0003800200 */
.L_x_2085:
        /* <DEDUP_REMOVED lines=30> */
.L_x_2088:
[----:B------:R-:W-:Y:S05]  /*2f5e0*/  BSYNC.RECONVERGENT B1 ;  /* 0x0000000000017941 */ /* 0x000fea0003800200 */
.L_x_2087:
        /* <DEDUP_REMOVED lines=39> */
.L_x_2090:
[----:B------:R-:W-:Y:S05]  /*2f860*/  BSYNC.RECONVERGENT B1 ;  /* 0x0000000000017941 */ /* 0x000fea0003800200 */
.L_x_2089:
        /* <DEDUP_REMOVED lines=30> */
.L_x_2092:
[----:B------:R-:W-:Y:S05]  /*2fa50*/  BSYNC.RECONVERGENT B1 ;  /* 0x0000000000017941 */ /* 0x000fea0003800200 */
.L_x_2091:
        /* <DEDUP_REMOVED lines=38> */
.L_x_2094:
[----:B------:R-:W-:Y:S05]  /*2fcc0*/  BSYNC.RECONVERGENT B1 ;  /* 0x0000000000017941 */ /* 0x000fea0003800200 */
.L_x_2093:
[----:B------:R-:W0:Y:S01]  /*2fcd0*/  MUFU.RCP64H R3, 2.14748262400000000000e+09 ;  /* 0x41dfffff00037908 */ /* 0x000e220000001800 */
[----:B------:R-:W-:Y:S01]  /*2fce0*/  IMAD.HI.U32 R6, R2, -0x4370ec6f, RZ ;  /* 0xbc8f139102067827 */ /* 0x000fe200078e00ff */
[----:B------:R-:W-:Y:S01]  /*2fcf0*/  MOV R7, 0x41dfffff ;  /* 0x41dfffff00077802 */ /* 0x000fe20000000f00 */
[----:B------:R-:W-:Y:S03]  /*2fd00*/  BSSY.RECONVERGENT B1, `(.L_x_2095) ;  /* 0x000001a000017945 */ /* 0x000fe60003800200 */
        /* <DEDUP_REMOVED lines=25> */
.L_x_2096:
[----:B------:R-:W-:Y:S05]  /*2fea0*/  BSYNC.RECONVERGENT B1 ;  /* 0x0000000000017941 */ /* 0x000fea0003800200 */
.L_x_2095:
[----:B------:R-:W-:-:S08]  /*2feb0*/  DMUL R30, R30, R30 ;  /* 0x0000001e1e1e7228 */ /* 0x000fd00000000000 */
[----:B------:R-:W-:-:S08]  /*2fec0*/  DFMA R30, R4, R4, R30 ;  /* 0x00000004041e722b */ /* 0x000fd0000000001e */
[----:B------:R-:W-:-:S06]  /*2fed0*/  DSETP.GTU.AND P0, PT, R30, 1, PT ;  /* 0x3ff000001e00742a */ /* 0x000fcc0003f0c000 */
[----:B------:R-:W-:-:S04]  /*2fee0*/  SEL R2, RZ, 0x1, P0 ;  /* 0x00000001ff027807 */ /* 0x000fc80000000000 */
[----:B------:R-:W-:-:S07]  /*2fef0*/  IADD3 R13, PT, PT, R2, R13, RZ ;  /* 0x0000000d020d7210 */ /* 0x000fce0007ffe0ff */
.L_x_2084:
        /* <DEDUP_REMOVED lines=12> */
.L_x_2101:
        /* <DEDUP_REMOVED lines=44> */
.L_x_2100:
[----:B------:R-:W-:Y:S05]  /*30280*/  BSYNC.RECONVERGENT B2 ;  /* 0x0000000000027941 */ /* 0x000fea0003800200 */
.L_x_2099:
[----:B------:R-:W-:Y:S01]  /*30290*/  ISETP.GT.U32.AND.EX P0, PT, R0, RZ, PT, P1 ;  /* 0x000000ff0000720c */ /* 0x000fe20003f04110 */
[----:B------:R-:W-:Y:S01]  /*302a0*/  IMAD.MOV.U32 R12, RZ, RZ, R2 ;  /* 0x000000ffff0c7224 */ /* 0x000fe200078e0002 */
[--C-:B------:R-:W-:Y:S02]  /*302b0*/  SHF.R.U64 R7, R7, 0x1, R0.reuse ;  /* 0x0000000107077819 */ /* 0x100fe40000001200 */
[----:B------:R-:W-:Y:S02]  /*302c0*/  SHF.R.U32.HI R0, RZ, 0x1, R0 ;  /* 0x00000001ff007819 */ /* 0x000fe40000011600 */
[----:B------:R-:W-:-:S07]  /*302d0*/  IADD3 R23, PT, PT, R3, -R11, R6 ;  /* 0x8000000b03177210 */ /* 0x000fce0007ffe006 */
[----:B------:R-:W-:Y:S05]  /*302e0*/  @P0 BRA `(.L_x_2101) ;  /* 0xfffffffc00340947 */ /* 0x000fea000383ffff */
.L_x_2098:
[----:B------:R-:W-:Y:S05]  /*302f0*/  BSYNC.RECONVERGENT B1 ;  /* 0x0000000000017941 */ /* 0x000fea0003800200 */
.L_x_2097:
        /* <DEDUP_REMOVED lines=23> */
.L_x_2119:
        /* <DEDUP_REMOVED lines=34> */
.L_x_2104:
[----:B------:R-:W-:Y:S05]  /*30690*/  BSYNC.RECONVERGENT B1 ;  /* 0x0000000000017941 */ /* 0x000fea0003800200 */
.L_x_2103:
        /* <DEDUP_REMOVED lines=30> */
.L_x_2106:
[----:B------:R-:W-:Y:S05]  /*30880*/  BSYNC.RECONVERGENT B1 ;  /* 0x0000000000017941 */ /* 0x000fea0003800200 */
.L_x_2105:
        /* <DEDUP_REMOVED lines=36> */
.L_x_2108:
[----:B------:R-:W-:Y:S05]  /*30ad0*/  BSYNC.RECONVERGENT B1 ;  /* 0x0000000000017941 */ /* 0x000fea0003800200 */
.L_x_2107:
        /* <DEDUP_REMOVED lines=30> */
.L_x_2110:
[----:B------:R-:W-:Y:S05]  /*30cc0*/  BSYNC.RECONVERGENT B1 ;  /* 0x0000000000017941 */ /* 0x000fea0003800200 */
.L_x_2109:
        /* <DEDUP_REMOVED lines=37> */
.L_x_2112:
[----:B------:R-:W-:Y:S05]  /*30f20*/  BSYNC.RECONVERGENT B1 ;  /* 0x0000000000017941 */ /* 0x000fea0003800200 */
.L_x_2111:
        /* <DEDUP_REMOVED lines=30> */
.L_x_2114:
[----:B------:R-:W-:Y:S05]  /*31110*/  BSYNC.RECONVERGENT B1 ;  /* 0x0000000000017941 */ /* 0x000fea0003800200 */
.L_x_2113:
        /* <DEDUP_REMOVED lines=36> */
.L_x_2116:
[----:B------:R-:W-:Y:S05]  /*31360*/  BSYNC.RECONVERGENT B1 ;  /* 0x0000000000017941 */ /* 0x000fea0003800200 */
.L_x_2115:
        /* <DEDUP_REMOVED lines=30> */
.L_x_2118:
[----:B------:R-:W-:Y:S05]  /*31550*/  BSYNC.RECONVERGENT B1 ;  /* 0x0000000000017941 */ /* 0x000fea0003800200 */
.L_x_2117:
[----:B------:R-:W-:-:S08]  /*31560*/  DMUL R30, R30, R30 ;  /* 0x0000001e1e1e7228 */ /* 0x000fd00000000000 */
[----:B------:R-:W-:-:S08]  /*31570*/  DFMA R30, R8, R8, R30 ;  /* 0x00000008081e722b */ /* 0x000fd0000000001e */
[----:B------:R-:W-:-:S06]  /*31580*/  DSETP.GTU.AND P1, PT, R30, 1, PT ;  /* 0x3ff000001e00742a */ /* 0x000fcc0003f2c000 */
[----:B------:R-:W-:-:S04]  /*31590*/  SEL R2, RZ, 0x1, P1 ;  /* 0x00000001ff027807 */ /* 0x000fc80000800000 */
[----:B------:R-:W-:Y:S01]  /*315a0*/  IADD3 R12, PT, PT, R2, R5, R12 ;  /* 0x00000005020c7210 */ /* 0x000fe20007ffe00c */
[----:B------:R-:W-:Y:S06]  /*315b0*/  @P0 BRA `(.L_x_2119) ;  /* 0xffffffec00ac0947 */ /* 0x000fec000383ffff */
.L_x_2102:
        /* <DEDUP_REMOVED lines=35> */
.L_x_2122:
[----:B------:R-:W-:Y:S05]  /*317f0*/  BSYNC.RECONVERGENT B1 ;  /* 0x0000000000017941 */ /* 0x000fea0003800200 */
.L_x_2121:
        /* <DEDUP_REMOVED lines=30> */
.L_x_2124:
[----:B------:R-:W-:Y:S05]  /*319e0*/  BSYNC.RECONVERGENT B1 ;  /* 0x0000000000017941 */ /* 0x000fea0003800200 */
.L_x_2123:
        /* <DEDUP_REMOVED lines=39> */
.L_x_2126:
[----:B------:R-:W-:Y:S05]  /*31c60*/  BSYNC.RECONVERGENT B1 ;  /* 0x0000000000017941 */ /* 0x000fea0003800200 */
.L_x_2125:
        /* <DEDUP_REMOVED lines=30> */
.L_x_2128:
[----:B------:R-:W-:Y:S05]  /*31e50*/  BSYNC.RECONVERGENT B1 ;  /* 0x0000000000017941 */ /* 0x000fea0003800200 */
.L_x_2127:
        /* <DEDUP_REMOVED lines=38> */
.L_x_2130:
[----:B------:R-:W-:Y:S05]  /*320c0*/  BSYNC.RECONVERGENT B1 ;  /* 0x0000000000017941 */ /* 0x000fea0003800200 */
.L_x_2129:
        /* <DEDUP_REMOVED lines=29> */
.L_x_2132:
[----:B------:R-:W-:Y:S05]  /*322a0*/  BSYNC.RECONVERGENT B1 ;  /* 0x0000000000017941 */ /* 0x000fea0003800200 */
.L_x_2131:
[----:B------:R-:W-:-:S08]  /*322b0*/  DMUL R30, R30, R30 ;  /* 0x0000001e1e1e7228 */ /* 0x000fd00000000000 */
[----:B------:R-:W-:-:S08]  /*322c0*/  DFMA R30, R2, R2, R30 ;  /* 0x00000002021e722b */ /* 0x000fd0000000001e */
[----:B------:R-:W-:-:S06]  /*322d0*/  DSETP.GTU.AND P0, PT, R30, 1, PT ;  /* 0x3ff000001e00742a */ /* 0x000fcc0003f0c000 */
[----:B------:R-:W-:-:S05]  /*322e0*/  SEL R3, RZ, 0x1, P0 ;  /* 0x00000001ff037807 */ /* 0x000fca0000000000 */
[----:B------:R-:W-:-:S07]  /*322f0*/  IMAD.IADD R12, R3, 0x1, R12 ;  /* 0x00000001030c7824 */ /* 0x000fce00078e020c */
.L_x_2120:
        /* <DEDUP_REMOVED lines=13> */
.L_x_2137:
        /* <DEDUP_REMOVED lines=44> */
.L_x_2136:
[----:B------:R-:W-:Y:S05]  /*32690*/  BSYNC.RECONVERGENT B2 ;  /* 0x0000000000027941 */ /* 0x000fea0003800200 */
.L_x_2135:
[----:B------:R-:W-:Y:S01]  /*326a0*/  ISETP.GT.U32.AND.EX P0, PT, R22, RZ, PT, P1 ;  /* 0x000000ff1600720c */ /* 0x000fe20003f04110 */
[----:B------:R-:W-:Y:S01]  /*326b0*/  IMAD.MOV.U32 R10, RZ, RZ, R2 ;  /* 0x000000ffff0a7224 */ /* 0x000fe200078e0002 */
[--C-:B------:R-:W-:Y:S02]  /*326c0*/  SHF.R.U64 R23, R23, 0x1, R22.reuse ;  /* 0x0000000117177819 */ /* 0x100fe40000001216 */
[----:B------:R-:W-:Y:S02]  /*326d0*/  SHF.R.U32.HI R22, RZ, 0x1, R22 ;  /* 0x00000001ff167819 */ /* 0x000fe40000011616 */
[----:B------:R-:W-:-:S07]  /*326e0*/  IADD3 R11, PT, PT, R3, -R27, R24 ;  /* 0x8000001b030b7210 */ /* 0x000fce0007ffe018 */
[----:B------:R-:W-:Y:S05]  /*326f0*/  @P0 BRA `(.L_x_2137) ;  /* 0xfffffffc00340947 */ /* 0x000fea000383ffff */
.L_x_2134:
[----:B------:R-:W-:Y:S05]  /*32700*/  BSYNC.RECONVERGENT B1 ;  /* 0x0000000000017941 */ /* 0x000fea0003800200 */
.L_x_2133:
        /* <DEDUP_REMOVED lines=11> */
[----:B------:R-:W-:Y:S01]  /*327c0*/  IADD3.X R6, PT, PT, R11, ~R5, RZ, P0, !PT ;  /* 0x800000050b067210 */ /* 0x000fe200007fe4ff */
[----:B------:R-:W-:-:S03]  /*327d0*/  IMAD.MOV.U32 R11, RZ, RZ, RZ ;  /* 0x000000ffff0b7224 */ /* 0x000fc600078e00ff */
        /* <DEDUP_REMOVED lines=10> */
.L_x_2155:
        /* <DEDUP_REMOVED lines=34> */
.L_x_2140:
[----:B------:R-:W-:Y:S05]  /*32aa0*/  BSYNC.RECONVERGENT B1 ;  /* 0x0000000000017941 */ /* 0x000fea0003800200 */
.L_x_2139:
        /* <DEDUP_REMOVED lines=30> */
.L_x_2142:
[----:B------:R-:W-:Y:S05]  /*32c90*/  BSYNC.RECONVERGENT B1 ;  /* 0x0000000000017941 */ /* 0x000fea0003800200 */
.L_x_2141:
        /* <DEDUP_REMOVED lines=36> */
.L_x_2144:
[----:B------:R-:W-:Y:S05]  /*32ee0*/  BSYNC.RECONVERGENT B1 ;  /* 0x0000000000017941 */ /* 0x000fea0003800200 */
.L_x_2143:
        /* <DEDUP_REMOVED lines=32> */
.L_x_2146:
[----:B------:R-:W-:Y:S05]  /*330f0*/  BSYNC.RECONVERGENT B1 ;  /* 0x0000000000017941 */ /* 0x000fea0003800200 */
.L_x_2145:
        /* <DEDUP_REMOVED lines=37> */
.L_x_2148:
[----:B------:R-:W-:Y:S05]  /*33350*/  BSYNC.RECONVERGENT B1 ;  /* 0x0000000000017941 */ /* 0x000fea0003800200 */
.L_x_2147:
        /* <DEDUP_REMOVED lines=30> */
.L_x_2150:
[----:B------:R-:W-:Y:S05]  /*33540*/  BSYNC.RECONVERGENT B1 ;  /* 0x0000000000017941 */ /* 0x000fea0003800200 */
.L_x_2149:
        /* <DEDUP_REMOVED lines=36> */
.L_x_2152:
[----:B------:R-:W-:Y:S05]  /*33790*/  BSYNC.RECONVERGENT B1 ;  /* 0x0000000000017941 */ /* 0x000fea0003800200 */
.L_x_2151:
        /* <DEDUP_REMOVED lines=30> */
.L_x_2154:
[----:B------:R-:W-:Y:S05]  /*33980*/  BSYNC.RECONVERGENT B1 ;  /* 0x0000000000017941 */ /* 0x000fea0003800200 */
.L_x_2153:
[----:B------:R-:W-:-:S08]  /*33990*/  DMUL R30, R30, R30 ;  /* 0x0000001e1e1e7228 */ /* 0x000fd00000000000 */
[----:B------:R-:W-:-:S08]  /*339a0*/  DFMA R30, R8, R8, R30 ;  /* 0x00000008081e722b */ /* 0x000fd0000000001e */
[----:B------:R-:W-:-:S06]  /*339b0*/  DSETP.GTU.AND P1, PT, R30, 1, PT ;  /* 0x3ff000001e00742a */ /* 0x000fcc0003f2c000 */
[----:B------:R-:W-:-:S04]  /*339c0*/  SEL R5, RZ, 0x1, P1 ;  /* 0x00000001ff057807 */ /* 0x000fc80000800000 */
[----:B------:R-:W-:Y:S01]  /*339d0*/  IADD3 R11, PT, PT, R5, R4, R11 ;  /* 0x00000004050b7210 */ /* 0x000fe20007ffe00b */
[----:B------:R-:W-:Y:S06]  /*339e0*/  @P0 BRA `(.L_x_2155) ;  /* 0xffffffec00a40947 */ /* 0x000fec000383ffff */
.L_x_2138:
        /* <DEDUP_REMOVED lines=35> */
.L_x_2158:
[----:B------:R-:W-:Y:S05]  /*33c20*/  BSYNC.RECONVERGENT B1 ;  /* 0x0000000000017941 */ /* 0x000fea0003800200 */
.L_x_2157:
        /* <DEDUP_REMOVED lines=30> */
.L_x_2160:
[----:B------:R-:W-:Y:S05]  /*33e10*/  BSYNC.RECONVERGENT B1 ;  /* 0x0000000000017941 */ /* 0x000fea0003800200 */
.L_x_2159:
        /* <DEDUP_REMOVED lines=39> */
.L_x_2162:
[----:B------:R-:W-:Y:S05]  /*34090*/  BSYNC.RECONVERGENT B1 ;  /* 0x0000000000017941 */ /* 0x000fea0003800200 */
.L_x_2161:
        /* <DEDUP_REMOVED lines=30> */
.L_x_2164:
[----:B------:R-:W-:Y:S05]  /*34280*/  BSYNC.RECONVERGENT B1 ;  /* 0x0000000000017941 */ /* 0x000fea0003800200 */
.L_x_2163:
        /* <DEDUP_REMOVED lines=38> */
.L_x_2166:
[----:B------:R-:W-:Y:S05]  /*344f0*/  BSYNC.RECONVERGENT B1 ;  /* 0x0000000000017941 */ /* 0x000fea0003800200 */
.L_x_2165:
        /* <DEDUP_REMOVED lines=29> */
.L_x_2168:
[----:B------:R-:W-:Y:S05]  /*346d0*/  BSYNC.RECONVERGENT B1 ;  /* 0x0000000000017941 */ /* 0x000fea0003800200 */
.L_x_2167:
[----:B------:R-:W-:-:S08]  /*346e0*/  DMUL R30, R30, R30 ;  /* 0x0000001e1e1e7228 */ /* 0x000fd00000000000 */
[----:B------:R-:W-:-:S08]  /*346f0*/  DFMA R30, R4, R4, R30 ;  /* 0x00000004041e722b */ /* 0x000fd0000000001e */
[----:B------:R-:W-:-:S06]  /*34700*/  DSETP.GTU.AND P0, PT, R30, 1, PT ;  /* 0x3ff000001e00742a */ /* 0x000fcc0003f0c000 */
[----:B------:R-:W-:-:S05]  /*34710*/  SEL R2, RZ, 0x1, P0 ;  /* 0x00000001ff027807 */ /* 0x000fca0000000000 */
[----:B------:R-:W-:-:S07]  /*34720*/  IMAD.IADD R11, R2, 0x1, R11 ;  /* 0x00000001020b7824 */ /* 0x000fce00078e020b */
.L_x_2156:
        /* <DEDUP_REMOVED lines=12> */
.L_x_2173:
        /* <DEDUP_REMOVED lines=44> */
.L_x_2172:
[----:B------:R-:W-:Y:S05]  /*34ab0*/  BSYNC.RECONVERGENT B2 ;  /* 0x0000000000027941 */ /* 0x000fea0003800200 */
.L_x_2171:
[----:B------:R-:W-:Y:S02]  /*34ac0*/  ISETP.GT.U32.AND.EX P0, PT, R10, RZ, PT, P1 ;  /* 0x000000ff0a00720c */ /* 0x000fe40003f04110 */
[--C-:B------:R-:W-:Y:S02]  /*34ad0*/  SHF.R.U64 R27, R27, 0x1, R10.reuse ;  /* 0x000000011b1b7819 */ /* 0x100fe4000000120a */
[----:B------:R-:W-:Y:S02]  /*34ae0*/  SHF.R.U32.HI R10, RZ, 0x1, R10 ;  /* 0x00000001ff0a7819 */ /* 0x000fe4000001160a */
[----:B------:R-:W-:Y:S02]  /*34af0*/  IADD3 R23, PT, PT, R3, -R29, R24 ;  /* 0x8000001d03177210 */ /* 0x000fe40007ffe018 */
[----:B------:R-:W-:-:S05]  /*34b00*/  MOV R22, R2 ;  /* 0x0000000200167202 */ /* 0x000fca0000000f00 */
[----:B------:R-:W-:Y:S05]  /*34b10*/  @P0 BRA `(.L_x_2173) ;  /* 0xfffffffc00340947 */ /* 0x000fea000383ffff */
.L_x_2170:
[----:B------:R-:W-:Y:S05]  /*34b20*/  BSYNC.RECONVERGENT B1 ;  /* 0x0000000000017941 */ /* 0x000fea0003800200 */
.L_x_2169:
        /* <DEDUP_REMOVED lines=23> */
.L_x_2191:
        /* <DEDUP_REMOVED lines=34> */
.L_x_2176:
[----:B------:R-:W-:Y:S05]  /*34ec0*/  BSYNC.RECONVERGENT B1 ;  /* 0x0000000000017941 */ /* 0x000fea0003800200 */
.L_x_2175:
        /* <DEDUP_REMOVED lines=30> */
.L_x_2178:
[----:B------:R-:W-:Y:S05]  /*350b0*/  BSYNC.RECONVERGENT B1 ;  /* 0x0000000000017941 */ /* 0x000fea0003800200 */
.L_x_2177:
        /* <DEDUP_REMOVED lines=36> */
.L_x_2180:
[----:B------:R-:W-:Y:S05]  /*35300*/  BSYNC.RECONVERGENT B1 ;  /* 0x0000000000017941 */ /* 0x000fea0003800200 */
.L_x_2179:
        /* <DEDUP_REMOVED lines=32> */
.L_x_2182:
[----:B------:R-:W-:Y:S05]  /*35510*/  BSYNC.RECONVERGENT B1 ;  /* 0x0000000000017941 */ /* 0x000fea0003800200 */
.L_x_2181:
        /* <DEDUP_REMOVED lines=37> */
.L_x_2184:
[----:B------:R-:W-:Y:S05]  /*35770*/  BSYNC.RECONVERGENT B1 ;  /* 0x0000000000017941 */ /* 0x000fea0003800200 */
.L_x_2183:
        /* <DEDUP_REMOVED lines=32> */
.L_x_2186:
[----:B------:R-:W-:Y:S05]  /*35980*/  BSYNC.RECONVERGENT B1 ;  /* 0x0000000000017941 */ /* 0x000fea0003800200 */
.L_x_2185:
        /* <DEDUP_REMOVED lines=36> */
.L_x_2188:
[----:B------:R-:W-:Y:S05]  /*35bd0*/  BSYNC.RECONVERGENT B1 ;  /* 0x0000000000017941 */ /* 0x000fea0003800200 */
.L_x_2187:
        /* <DEDUP_REMOVED lines=30> */
.L_x_2190:
[----:B------:R-:W-:Y:S05]  /*35dc0*/  BSYNC.RECONVERGENT B1 ;  /* 0x0000000000017941 */ /* 0x000fea0003800200 */
.L_x_2189:
[----:B------:R-:W-:-:S08]  /*35dd0*/  DMUL R30, R30, R30 ;  /* 0x0000001e1e1e7228 */ /* 0x000fd00000000000 */
[----:B------:R-:W-:-:S08]  /*35de0*/  DFMA R30, R8, R8, R30 ;  /* 0x00000008081e722b */ /* 0x000fd0000000001e */
[----:B------:R-:W-:-:S06]  /*35df0*/  DSETP.GTU.AND P1, PT, R30, 1, PT ;  /* 0x3ff000001e00742a */ /* 0x000fcc0003f2c000 */
[----:B------:R-:W-:-:S04]  /*35e00*/  SEL R4, RZ, 0x1, P1 ;  /* 0x00000001ff047807 */ /* 0x000fc80000800000 */
[----:B------:R-:W-:Y:S01]  /*35e10*/  IADD3 R10, PT, PT, R4, R5, R10 ;  /* 0x00000005040a7210 */ /* 0x000fe20007ffe00a */
[----:B------:R-:W-:Y:S06]  /*35e20*/  @P0 BRA `(.L_x_2191) ;  /* 0xffffffec009c0947 */ /* 0x000fec000383ffff */
.L_x_2174:
        /* <DEDUP_REMOVED lines=35> */
.L_x_2194:
[----:B------:R-:W-:Y:S05]  /*36060*/  BSYNC.RECONVERGENT B1 ;  /* 0x0000000000017941 */ /* 0x000fea0003800200 */
.L_x_2193:
        /* <DEDUP_REMOVED lines=30> */
.L_x_2196:
[----:B------:R-:W-:Y:S05]  /*36250*/  BSYNC.RECONVERGENT B1 ;  /* 0x0000000000017941 */ /* 0x000fea0003800200 */
.L_x_2195:
        /* <DEDUP_REMOVED lines=39> */
.L_x_2198:
[----:B------:R-:W-:Y:S05]  /*364d0*/  BSYNC.RECONVERGENT B1 ;  /* 0x0000000000017941 */ /* 0x000fea0003800200 */
.L_x_2197:
        /* <DEDUP_REMOVED lines=30> */
.L_x_2200:
[----:B------:R-:W-:Y:S05]  /*366c0*/  BSYNC.RECONVERGENT B1 ;  /* 0x0000000000017941 */ /* 0x000fea0003800200 */
.L_x_2199:
        /* <DEDUP_REMOVED lines=38> */
.L_x_2202:
[----:B------:R-:W-:Y:S05]  /*36930*/  BSYNC.RECONVERGENT B1 ;  /* 0x0000000000017941 */ /* 0x000fea0003800200 */
.L_x_2201:
        /* <DEDUP_REMOVED lines=29> */
.L_x_2204:
[----:B------:R-:W-:Y:S05]  /*36b10*/  BSYNC.RECONVERGENT B1 ;  /* 0x0000000000017941 */ /* 0x000fea0003800200 */
.L_x_2203:
[----:B------:R-:W-:-:S08]  /*36b20*/  DMUL R30, R30, R30 ;  /* 0x0000001e1e1e7228 */ /* 0x000fd00000000000 */
[----:B------:R-:W-:-:S08]  /*36b30*/  DFMA R30, R4, R4, R30 ;  /* 0x00000004041e722b */ /* 0x000fd0000000001e */
[----:B------:R-:W-:-:S06]  /*36b40*/  DSETP.GTU.AND P0, PT, R30, 1, PT ;  /* 0x3ff000001e00742a */ /* 0x000fcc0003f0c000 */
[----:B------:R-:W-:-:S05]  /*36b50*/  SEL R3, RZ, 0x1, P0 ;  /* 0x00000001ff037807 */ /* 0x000fca0000000000 */
[----:B------:R-:W-:-:S07]  /*36b60*/  IMAD.IADD R10, R3, 0x1, R10 ;  /* 0x00000001030a7824 */ /* 0x000fce00078e020a */
.L_x_2192:
        /* <DEDUP_REMOVED lines=13> */
.L_x_2209:
        /* <DEDUP_REMOVED lines=44> */
.L_x_2208:
[----:B------:R-:W-:Y:S05]  /*36f00*/  BSYNC.RECONVERGENT B2 ;  /* 0x0000000000027941 */ /* 0x000fea0003800200 */
.L_x_2207:
[----:B------:R-:W-:Y:S01]  /*36f10*/  ISETP.GT.U32.AND.EX P0, PT, R24, RZ, PT, P1 ;  /* 0x000000ff1800720c */ /* 0x000fe20003f04110 */
[----:B------:R-:W-:Y:S01]  /*36f20*/  IMAD.MOV.U32 R22, RZ, RZ, R2 ;  /* 0x000000ffff167224 */ /* 0x000fe200078e0002 */
[--C-:B------:R-:W-:Y:S02]  /*36f30*/  SHF.R.U64 R27, R27, 0x1, R24.reuse ;  /* 0x000000011b1b7819 */ /* 0x100fe40000001218 */
[----:B------:R-:W-:Y:S02]  /*36f40*/  SHF.R.U32.HI R24, RZ, 0x1, R24 ;  /* 0x00000001ff187819 */ /* 0x000fe40000011618 */
[----:B------:R-:W-:-:S07]  /*36f50*/  IADD3 R23, PT, PT, R3, -R29, R26 ;  /* 0x8000001d03177210 */ /* 0x000fce0007ffe01a */
[----:B------:R-:W-:Y:S05]  /*36f60*/  @P0 BRA `(.L_x_2209) ;  /* 0xfffffffc00340947 */ /* 0x000fea000383ffff */
.L_x_2206:
[----:B------:R-:W-:Y:S05]  /*36f70*/  BSYNC.RECONVERGENT B1 ;  /* 0x0000000000017941 */ /* 0x000fea0003800200 */
.L_x_2205:
        /* <DEDUP_REMOVED lines=9> */
[----:B------:R-:W-:-:S04]  /*37010*/  IMAD.WIDE.U32.X R4, R23, 0x2, R8, P0 ;  /* 0x0000000217047825 */ /* 0x000fc800000e0408 */
[----:B------:R-:W-:Y:S01]  /*37020*/  IMAD.MOV.U32 R9, RZ, RZ, RZ ;  /* 0x000000ffff097224 */ /* 0x000fe200078e00ff */
        /* <DEDUP_REMOVED lines=12> */
.L_x_2227:
        /* <DEDUP_REMOVED lines=34> */
.L_x_2212:
[----:B------:R-:W-:Y:S05]  /*37310*/  BSYNC.RECONVERGENT B1 ;  /* 0x0000000000017941 */ /* 0x000fea0003800200 */
.L_x_2211:
        /* <DEDUP_REMOVED lines=30> */
.L_x_2214:
[----:B------:R-:W-:Y:S05]  /*37500*/  BSYNC.RECONVERGENT B1 ;  /* 0x0000000000017941 */ /* 0x000fea0003800200 */
.L_x_2213:
        /* <DEDUP_REMOVED lines=36> */
.L_x_2216:
[----:B------:R-:W-:Y:S05]  /*37750*/  BSYNC.RECONVERGENT B1 ;  /* 0x0000000000017941 */ /* 0x000fea0003800200 */
.L_x_2215:
        /* <DEDUP_REMOVED lines=32> */
.L_x_2218:
[----:B------:R-:W-:Y:S05]  /*37960*/  BSYNC.RECONVERGENT B1 ;  /* 0x0000000000017941 */ /* 0x000fea0003800200 */
.L_x_2217:
        /* <DEDUP_REMOVED lines=37> */
.L_x_2220:
[----:B------:R-:W-:Y:S05]  /*37bc0*/  BSYNC.RECONVERGENT B1 ;  /* 0x0000000000017941 */ /* 0x000fea0003800200 */
.L_x_2219:
        /* <DEDUP_REMOVED lines=30> */
.L_x_2222:
[----:B------:R-:W-:Y:S05]  /*37db0*/  BSYNC.RECONVERGENT B1 ;  /* 0x0000000000017941 */ /* 0x000fea0003800200 */
.L_x_2221:
        /* <DEDUP_REMOVED lines=36> */
.L_x_2224:
[----:B------:R-:W-:Y:S05]  /*38000*/  BSYNC.RECONVERGENT B1 ;  /* 0x0000000000017941 */ /* 0x000fea0003800200 */
.L_x_2223:
        /* <DEDUP_REMOVED lines=30> */
.L_x_2226:
[----:B------:R-:W-:Y:S05]  /*381f0*/  BSYNC.RECONVERGENT B1 ;  /* 0x0000000000017941 */ /* 0x000fea0003800200 */
.L_x_2225:
[----:B------:R-:W-:-:S08]  /*38200*/  DMUL R30, R30, R30 ;  /* 0x0000001e1e1e7228 */ /* 0x000fd00000000000 */
[----:B------:R-:W-:-:S08]  /*38210*/  DFMA R30, R50, R50, R30 ;  /* 0x00000032321e722b */ /* 0x000fd0000000001e */
[----:B------:R-:W-:-:S06]  /*38220*/  DSETP.GTU.AND P1, PT, R30, 1, PT ;  /* 0x3ff000001e00742a */ /* 0x000fcc0003f2c000 */
[----:B------:R-:W-:-:S04]  /*38230*/  SEL R5, RZ, 0x1, P1 ;  /* 0x00000001ff057807 */ /* 0x000fc80000800000 */
[----:B------:R-:W-:Y:S01]  /*38240*/  IADD3 R9, PT, PT, R5, R4, R9 ;  /* 0x0000000405097210 */ /* 0x000fe20007ffe009 */
[----:B------:R-:W-:Y:S06]  /*38250*/  @P0 BRA `(.L_x_2227) ;  /* 0xffffffec00a40947 */ /* 0x000fec000383ffff */
.L_x_2210:
        /* <DEDUP_REMOVED lines=35> */
.L_x_2230:
[----:B------:R-:W-:Y:S05]  /*38490*/  BSYNC.RECONVERGENT B1 ;  /* 0x0000000000017941 */ /* 0x000fea0003800200 */
.L_x_2229:
        /* <DEDUP_REMOVED lines=30> */
.L_x_2232:
[----:B------:R-:W-:Y:S05]  /*38680*/  BSYNC.RECONVERGENT B1 ;  /* 0x0000000000017941 */ /* 0x000fea0003800200 */
.L_x_2231:
        /* <DEDUP_REMOVED lines=39> */
.L_x_2234:
[----:B------:R-:W-:Y:S05]  /*38900*/  BSYNC.RECONVERGENT B1 ;  /* 0x0000000000017941 */ /* 0x000fea0003800200 */
.L_x_2233:
        /* <DEDUP_REMOVED lines=30> */
.L_x_2236:
[----:B------:R-:W-:Y:S05]  /*38af0*/  BSYNC.RECONVERGENT B1 ;  /* 0x0000000000017941 */ /* 0x000fea0003800200 */
.L_x_2235:
        /* <DEDUP_REMOVED lines=38> */
.L_x_2238:
[----:B------:R-:W-:Y:S05]  /*38d60*/  BSYNC.RECONVERGENT B1 ;  /* 0x0000000000017941 */ /* 0x000fea0003800200 */
.L_x_2237:
        /* <DEDUP_REMOVED lines=29> */
.L_x_2240:
[----:B------:R-:W-:Y:S05]  /*38f40*/  BSYNC.RECONVERGENT B1 ;  /* 0x0000000000017941 */ /* 0x000fea0003800200 */
.L_x_2239:
[----:B------:R-:W-:-:S08]  /*38f50*/  DMUL R30, R30, R30 ;  /* 0x0000001e1e1e7228 */ /* 0x000fd00000000000 */
[----:B------:R-:W-:-:S08]  /*38f60*/  DFMA R30, R4, R4, R30 ;  /* 0x00000004041e722b */ /* 0x000fd0000000001e */
[----:B------:R-:W-:-:S06]  /*38f70*/  DSETP.GTU.AND P0, PT, R30, 1, PT ;  /* 0x3ff000001e00742a */ /* 0x000fcc0003f0c000 */
[----:B------:R-:W-:-:S04]  /*38f80*/  SEL R2, RZ, 0x1, P0 ;  /* 0x00000001ff027807 */ /* 0x000fc80000000000 */
[----:B------:R-:W-:-:S07]  /*38f90*/  IADD3 R9, PT, PT, R2, R9, RZ ;  /* 0x0000000902097210 */ /* 0x000fce0007ffe0ff */
.L_x_2228:
        /* <DEDUP_REMOVED lines=12> */
.L_x_2245:
        /* <DEDUP_REMOVED lines=44> */
.L_x_2244:
[----:B------:R-:W-:Y:S05]  /*39320*/  BSYNC.RECONVERGENT B2 ;  /* 0x0000000000027941 */ /* 0x000fea0003800200 */
.L_x_2243:
[----:B------:R-:W-:Y:S01]  /*39330*/  ISETP.GT.U32.AND.EX P0, PT, R0, RZ, PT, P1 ;  /* 0x000000ff0000720c */ /* 0x000fe20003f04110 */
[----:B------:R-:W-:Y:S01]  /*39340*/  IMAD.MOV.U32 R27, RZ, RZ, R2 ;  /* 0x000000ffff1b7224 */ /* 0x000fe200078e0002 */
[--C-:B------:R-:W-:Y:S02]  /*39350*/  SHF.R.U64 R29, R29, 0x1, R0.reuse ;  /* 0x000000011d1d7819 */ /* 0x100fe40000001200 */
[----:B------:R-:W-:Y:S02]  /*39360*/  SHF.R.U32.HI R0, RZ, 0x1, R0 ;  /* 0x00000001ff007819 */ /* 0x000fe40000011600 */
[----:B------:R-:W-:-:S07]  /*39370*/  IADD3 R26, PT, PT, R3, -R31, R8 ;  /* 0x8000001f031a7210 */ /* 0x000fce0007ffe008 */
[----:B------:R-:W-:Y:S05]  /*39380*/  @P0 BRA `(.L_x_2245) ;  /* 0xfffffffc00340947 */ /* 0x000fea000383ffff */
.L_x_2242:
[----:B------:R-:W-:Y:S05]  /*39390*/  BSYNC.RECONVERGENT B1 ;  /* 0x0000000000017941 */ /* 0x000fea0003800200 */
.L_x_2241:
        /* <DEDUP_REMOVED lines=23> */
.L_x_2263:
        /* <DEDUP_REMOVED lines=34> */
.L_x_2248:
[----:B------:R-:W-:Y:S05]  /*39730*/  BSYNC.RECONVERGENT B1 ;  /* 0x0000000000017941 */ /* 0x000fea0003800200 */
.L_x_2247:
        /* <DEDUP_REMOVED lines=30> */
.L_x_2250:
[----:B------:R-:W-:Y:S05]  /*39920*/  BSYNC.RECONVERGENT B1 ;  /* 0x0000000000017941 */ /* 0x000fea0003800200 */
.L_x_2249:
        /* <DEDUP_REMOVED lines=36> */
.L_x_2252:
[----:B------:R-:W-:Y:S05]  /*39b70*/  BSYNC.RECONVERGENT B1 ;  /* 0x0000000000017941 */ /* 0x000fea0003800200 */
.L_x_2251:
        /* <DEDUP_REMOVED lines=32> */
.L_x_2254:
[----:B------:R-:W-:Y:S05]  /*39d80*/  BSYNC.RECONVERGENT B1 ;  /* 0x0000000000017941 */ /* 0x000fea0003800200 */
.L_x_2253:
        /* <DEDUP_REMOVED lines=37> */
.L_x_2256:
[----:B------:R-:W-:Y:S05]  /*39fe0*/  BSYNC.RECONVERGENT B1 ;  /* 0x0000000000017941 */ /* 0x000fea0003800200 */
.L_x_2255:
        /* <DEDUP_REMOVED lines=32> */
.L_x_2258:
[----:B------:R-:W-:Y:S05]  /*3a1f0*/  BSYNC.RECONVERGENT B1 ;  /* 0x0000000000017941 */ /* 0x000fea0003800200 */
.L_x_2257:
        /* <DEDUP_REMOVED lines=36> */
.L_x_2260:
[----:B------:R-:W-:Y:S05]  /*3a440*/  BSYNC.RECONVERGENT B1 ;  /* 0x0000000000017941 */ /* 0x000fea0003800200 */
.L_x_2259:
        /* <DEDUP_REMOVED lines=30> */
.L_x_2262:
[----:B------:R-:W-:Y:S05]  /*3a630*/  BSYNC.RECONVERGENT B1 ;  /* 0x0000000000017941 */ /* 0x000fea0003800200 */
.L_x_2261:
[----:B------:R-:W-:-:S08]  /*3a640*/  DMUL R30, R30, R30 ;  /* 0x0000001e1e1e7228 */ /* 0x000fd00000000000 */
[----:B------:R-:W-:-:S08]  /*3a650*/  DFMA R30, R50, R50, R30 ;  /* 0x00000032321e722b */ /* 0x000fd0000000001e */
[----:B------:R-:W-:-:S06]  /*3a660*/  DSETP.GTU.AND P1, PT, R30, 1, PT ;  /* 0x3ff000001e00742a */ /* 0x000fcc0003f2c000 */
[----:B------:R-:W-:-:S04]  /*3a670*/  SEL R2, RZ, 0x1, P1 ;  /* 0x00000001ff027807 */ /* 0x000fc80000800000 */
[----:B------:R-:W-:Y:S01]  /*3a680*/  IADD3 R8, PT, PT, R2, R5, R8 ;  /* 0x0000000502087210 */ /* 0x000fe20007ffe008 */
[----:B------:R-:W-:Y:S06]  /*3a690*/  @P0 BRA `(.L_x_2263) ;  /* 0xffffffec009c0947 */ /* 0x000fec000383ffff */
.L_x_2246:
        /* <DEDUP_REMOVED lines=35> */
.L_x_2266:
[----:B------:R-:W-:Y:S05]  /*3a8d0*/  BSYNC.RECONVERGENT B1 ;  /* 0x0000000000017941 */ /* 0x000fea0003800200 */
.L_x_2265:
        /* <DEDUP_REMOVED lines=30> */
.L_x_2268:
[----:B------:R-:W-:Y:S05]  /*3aac0*/  BSYNC.RECONVERGENT B1 ;  /* 0x0000000000017941 */ /* 0x000fea0003800200 */
.L_x_2267:
        /* <DEDUP_REMOVED lines=39> */
.L_x_2270:
[----:B------:R-:W-:Y:S05]  /*3ad40*/  BSYNC.RECONVERGENT B1 ;  /* 0x0000000000017941 */ /* 0x000fea0003800200 */
.L_x_2269:
        /* <DEDUP_REMOVED lines=30> */
.L_x_2272:
[----:B------:R-:W-:Y:S05]  /*3af30*/  BSYNC.RECONVERGENT B1 ;  /* 0x0000000000017941 */ /* 0x000fea0003800200 */
.L_x_2271:
        /* <DEDUP_REMOVED lines=38> */
.L_x_2274:
[----:B------:R-:W-:Y:S05]  /*3b1a0*/  BSYNC.RECONVERGENT B1 ;  /* 0x0000000000017941 */ /* 0x000fea0003800200 */
.L_x_2273:
        /* <DEDUP_REMOVED lines=29> */
.L_x_2276:
[----:B------:R-:W-:Y:S05]  /*3b380*/  BSYNC.RECONVERGENT B1 ;  /* 0x0000000000017941 */ /* 0x000fea0003800200 */
.L_x_2275:
[----:B------:R-:W-:-:S08]  /*3b390*/  DMUL R30, R30, R30 ;  /* 0x0000001e1e1e7228 */ /* 0x000fd00000000000 */
[----:B------:R-:W-:-:S08]  /*3b3a0*/  DFMA R30, R2, R2, R30 ;  /* 0x00000002021e722b */ /* 0x000fd0000000001e */
[----:B------:R-:W-:-:S06]  /*3b3b0*/  DSETP.GTU.AND P0, PT, R30, 1, PT ;  /* 0x3ff000001e00742a */ /* 0x000fcc0003f0c000 */
[----:B------:R-:W-:-:S04]  /*3b3c0*/  SEL R3, RZ, 0x1, P0 ;  /* 0x00000001ff037807 */ /* 0x000fc80000000000 */
[----:B------:R-:W-:-:S07]  /*3b3d0*/  IADD3 R8, PT, PT, R3, R8, RZ ;  /* 0x0000000803087210 */ /* 0x000fce0007ffe0ff */
.L_x_2264:
        /* <DEDUP_REMOVED lines=13> */
.L_x_2281:
        /* <DEDUP_REMOVED lines=44> */
.L_x_2280:
[----:B------:R-:W-:Y:S05]  /*3b770*/  BSYNC.RECONVERGENT B2 ;  /* 0x0000000000027941 */ /* 0x000fea0003800200 */
.L_x_2279:
[----:B------:R-:W-:Y:S02]  /*3b780*/  ISETP.GT.U32.AND.EX P0, PT, R29, RZ, PT, P1 ;  /* 0x000000ff1d00720c */ /* 0x000fe40003f04110 */
[--C-:B------:R-:W-:Y:S02]  /*3b790*/  SHF.R.U64 R0, R0, 0x1, R29.reuse ;  /* 0x0000000100007819 */ /* 0x100fe4000000121d */
[----:B------:R-:W-:Y:S02]  /*3b7a0*/  SHF.R.U32.HI R29, RZ, 0x1, R29 ;  /* 0x00000001ff1d7819 */ /* 0x000fe4000001161d */
[----:B------:R-:W-:Y:S02]  /*3b7b0*/  IADD3 R28, PT, PT, R3, -R31, R24 ;  /* 0x8000001f031c7210 */ /* 0x000fe40007ffe018 */
[----:B------:R-:W-:-:S05]  /*3b7c0*/  MOV R27, R2 ;  /* 0x00000002001b7202 */ /* 0x000fca0000000f00 */
[----:B------:R-:W-:Y:S05]  /*3b7d0*/  @P0 BRA `(.L_x_2281) ;  /* 0xfffffffc00340947 */ /* 0x000fea000383ffff */
.L_x_2278:
[----:B------:R-:W-:Y:S05]  /*3b7e0*/  BSYNC.RECONVERGENT B1 ;  /* 0x0000000000017941 */ /* 0x000fea0003800200 */
.L_x_2277:
        /* <DEDUP_REMOVED lines=16> */
[----:B------:R-:W-:Y:S01]  /*3b8f0*/  ISETP.GE.U32.AND P0, PT, R18, 0x3, PT ;  /* 0x000000031200780c */ /* 0x000fe20003f06070 */
[----:B------:R-:W-:-:S03]  /*3b900*/  HFMA2 R7, -RZ, RZ, 0, 0 ;  /* 0x00000000ff077431 */ /* 0x000fc600000001ff */
[----:B------:R-:W-:-:S05]  /*3b910*/  SHF.R.U64 R3, R3, 0x1e, R4 ;  /* 0x0000001e03037819 */ /* 0x000fca0000001204 */
[----:B------:R-:W-:-:S04]  /*3b920*/  IMAD R0, R3, -0x7fffffff, R2 ;  /* 0x8000000103007824 */ /* 0x000fc800078e0202 */
[----:B------:R-:W-:Y:S05]  /*3b930*/  @!P0 BRA `(.L_x_2282) ;  /* 0x00000010006c8947 */ /* 0x000fea0003800000 */
[----:B------:R-:W-:Y:S02]  /*3b940*/  IMAD.MOV.U32 R3, RZ, RZ, RZ ;  /* 0x000000ffff037224 */ /* 0x000fe400078e00ff */
[----:B------:R-:W-:-:S07]  /*3b950*/  IMAD.MOV.U32 R7, RZ, RZ, RZ ;  /* 0x000000ffff077224 */ /* 0x000fce00078e00ff */
.L_x_2299:
        /* <DEDUP_REMOVED lines=34> */
.L_x_2284:
[----:B------:R-:W-:Y:S05]  /*3bb80*/  BSYNC.RECONVERGENT B1 ;  /* 0x0000000000017941 */ /* 0x000fea0003800200 */
.L_x_2283:
        /* <DEDUP_REMOVED lines=32> */
.L_x_2286:
[----:B------:R-:W-:Y:S05]  /*3bd90*/  BSYNC.RECONVERGENT B1 ;  /* 0x0000000000017941 */ /* 0x000fea0003800200 */
.L_x_2285:
        /* <DEDUP_REMOVED lines=36> */
.L_x_2288:
[----:B------:R-:W-:Y:S05]  /*3bfe0*/  BSYNC.RECONVERGENT B1 ;  /* 0x0000000000017941 */ /* 0x000fea0003800200 */
.L_x_2287:
        /* <DEDUP_REMOVED lines=32> */
.L_x_2290:
[----:B------:R-:W-:Y:S05]  /*3c1f0*/  BSYNC.RECONVERGENT B1 ;  /* 0x0000000000017941 */ /* 0x000fea0003800200 */
.L_x_2289:
        /* <DEDUP_REMOVED lines=37> */
.L_x_2292:
[----:B------:R-:W-:Y:S05]  /*3c450*/  BSYNC.RECONVERGENT B1 ;  /* 0x0000000000017941 */ /* 0x000fea0003800200 */
.L_x_2291:
        /* <DEDUP_REMOVED lines=30> */
.L_x_2294:
[----:B------:R-:W-:Y:S05]  /*3c640*/  BSYNC.RECONVERGENT B1 ;  /* 0x0000000000017941 */ /* 0x000fea0003800200 */
.L_x_2293:
        /* <DEDUP_REMOVED lines=36> */
.L_x_2296:
[----:B------:R-:W-:Y:S05]  /*3c890*/  BSYNC.RECONVERGENT B1 ;  /* 0x0000000000017941 */ /* 0x000fea0003800200 */
.L_x_2295:
        /* <DEDUP_REMOVED lines=30> */
.L_x_2298:
[----:B------:R-:W-:Y:S05]  /*3ca80*/  BSYNC.RECONVERGENT B1 ;  /* 0x0000000000017941 */ /* 0x000fea0003800200 */
.L_x_2297:
[----:B------:R-:W-:-:S08]  /*3ca90*/  DMUL R30, R30, R30 ;  /* 0x0000001e1e1e7228 */ /* 0x000fd00000000000 */
[----:B------:R-:W-:-:S08]  /*3caa0*/  DFMA R30, R50, R50, R30 ;  /* 0x00000032321e722b */ /* 0x000fd0000000001e */
[----:B------:R-:W-:-:S06]  /*3cab0*/  DSETP.GTU.AND P1, PT, R30, 1, PT ;  /* 0x3ff000001e00742a */ /* 0x000fcc0003f2c000 */
[----:B------:R-:W-:-:S04]  /*3cac0*/  SEL R4, RZ, 0x1, P1 ;  /* 0x00000001ff047807 */ /* 0x000fc80000800000 */
[----:B------:R-:W-:Y:S01]  /*3cad0*/  IADD3 R7, PT, PT, R4, R2, R7 ;  /* 0x0000000204077210 */ /* 0x000fe20007ffe007 */
[----:B------:R-:W-:Y:S06]  /*3cae0*/  @P0 BRA `(.L_x_2299) ;  /* 0xffffffec009c0947 */ /* 0x000fec000383ffff */
.L_x_2282:
        /* <DEDUP_REMOVED lines=35> */
.L_x_2302:
[----:B------:R-:W-:Y:S05]  /*3cd20*/  BSYNC.RECONVERGENT B1 ;  /* 0x0000000000017941 */ /* 0x000fea0003800200 */
.L_x_2301:
        /* <DEDUP_REMOVED lines=30> */
.L_x_2304:
[----:B------:R-:W-:Y:S05]  /*3cf10*/  BSYNC.RECONVERGENT B1 ;  /* 0x0000000000017941 */ /* 0x000fea0003800200 */
.L_x_2303:
        /* <DEDUP_REMOVED lines=39> */
.L_x_2306:
[----:B------:R-:W-:Y:S05]  /*3d190*/  BSYNC.RECONVERGENT B1 ;  /* 0x0000000000017941 */ /* 0x000fea0003800200 */
.L_x_2305:
        /* <DEDUP_REMOVED lines=30> */
.L_x_2308:
[----:B------:R-:W-:Y:S05]  /*3d380*/  BSYNC.RECONVERGENT B1 ;  /* 0x0000000000017941 */ /* 0x000fea0003800200 */
.L_x_2307:
        /* <DEDUP_REMOVED lines=38> */
.L_x_2310:
[----:B------:R-:W-:Y:S05]  /*3d5f0*/  BSYNC.RECONVERGENT B1 ;  /* 0x0000000000017941 */ /* 0x000fea0003800200 */
.L_x_2309:
        /* <DEDUP_REMOVED lines=29> */
.L_x_2312:
[----:B------:R-:W-:Y:S05]  /*3d7d0*/  BSYNC.RECONVERGENT B1 ;  /* 0x0000000000017941 */ /* 0x000fea0003800200 */
.L_x_2311:
[----:B------:R-:W-:-:S08]  /*3d7e0*/  DMUL R30, R30, R30 ;  /* 0x0000001e1e1e7228 */ /* 0x000fd00000000000 */
[----:B------:R-:W-:-:S08]  /*3d7f0*/  DFMA R30, R2, R2, R30 ;  /* 0x00000002021e722b */ /* 0x000fd0000000001e */
[----:B------:R-:W-:-:S06]  /*3d800*/  DSETP.GTU.AND P0, PT, R30, 1, PT ;  /* 0x3ff000001e00742a */ /* 0x000fcc0003f0c000 */
[----:B------:R-:W-:-:S05]  /*3d810*/  SEL R0, RZ, 0x1, P0 ;  /* 0x00000001ff007807 */ /* 0x000fca0000000000 */
[----:B------:R-:W-:-:S07]  /*3d820*/  IMAD.IADD R7, R0, 0x1, R7 ;  /* 0x0000000100077824 */ /* 0x000fce00078e0207 */
.L_x_2300:
        /* <DEDUP_REMOVED lines=12> */
.L_x_2317:
        /* <DEDUP_REMOVED lines=44> */
.L_x_2316:
[----:B------:R-:W-:Y:S05]  /*3dbb0*/  BSYNC.RECONVERGENT B2 ;  /* 0x0000000000027941 */ /* 0x000fea0003800200 */
.L_x_2315:
[----:B------:R-:W-:Y:S02]  /*3dbc0*/  ISETP.GT.U32.AND.EX P0, PT, R0, RZ, PT, P1 ;  /* 0x000000ff0000720c */ /* 0x000fe40003f04110 */
[--C-:B------:R-:W-:Y:S02]  /*3dbd0*/  SHF.R.U64 R31, R31, 0x1, R0.reuse ;  /* 0x000000011f1f7819 */ /* 0x100fe40000001200 */
[----:B------:R-:W-:Y:S02]  /*3dbe0*/  SHF.R.U32.HI R0, RZ, 0x1, R0 ;  /* 0x00000001ff007819 */ /* 0x000fe40000011600 */
[----:B------:R-:W-:Y:S02]  /*3dbf0*/  IADD3 R35, PT, PT, R3, -R33, R6 ;  /* 0x8000002103237210 */ /* 0x000fe40007ffe006 */
[----:B------:R-:W-:-:S05]  /*3dc00*/  MOV R28, R2 ;  /* 0x00000002001c7202 */ /* 0x000fca0000000f00 */
[----:B------:R-:W-:Y:S05]  /*3dc10*/  @P0 BRA `(.L_x_2317) ;  /* 0xfffffffc00340947 */ /* 0x000fea000383ffff */
.L_x_2314:
[----:B------:R-:W-:Y:S05]  /*3dc20*/  BSYNC.RECONVERGENT B1 ;  /* 0x0000000000017941 */ /* 0x000fea0003800200 */
.L_x_2313:
        /* <DEDUP_REMOVED lines=23> */
.L_x_2335:
        /* <DEDUP_REMOVED lines=34> */
.L_x_2320:
[----:B------:R-:W-:Y:S05]  /*3dfc0*/  BSYNC.RECONVERGENT B1 ;  /* 0x0000000000017941 */ /* 0x000fea0003800200 */
.L_x_2319:
        /* <DEDUP_REMOVED lines=32> */
.L_x_2322:
[----:B------:R-:W-:Y:S05]  /*3e1d0*/  BSYNC.RECONVERGENT B1 ;  /* 0x0000000000017941 */ /* 0x000fea0003800200 */
.L_x_2321:
        /* <DEDUP_REMOVED lines=36> */
.L_x_2324:
[----:B------:R-:W-:Y:S05]  /*3e420*/  BSYNC.RECONVERGENT B1 ;  /* 0x0000000000017941 */ /* 0x000fea0003800200 */
.L_x_2323:
        /* <DEDUP_REMOVED lines=32> */
.L_x_2326:
[----:B------:R-:W-:Y:S05]  /*3e630*/  BSYNC.RECONVERGENT B1 ;  /* 0x0000000000017941 */ /* 0x000fea0003800200 */
.L_x_2325:
        /* <DEDUP_REMOVED lines=37> */
.L_x_2328:
[----:B------:R-:W-:Y:S05]  /*3e890*/  BSYNC.RECONVERGENT B1 ;  /* 0x0000000000017941 */ /* 0x000fea0003800200 */
.L_x_2327:
        /* <DEDUP_REMOVED lines=32> */
.L_x_2330:
[----:B------:R-:W-:Y:S05]  /*3eaa0*/  BSYNC.RECONVERGENT B1 ;  /* 0x0000000000017941 */ /* 0x000fea0003800200 */
.L_x_2329:
        /* <DEDUP_REMOVED lines=36> */
.L_x_2332:
[----:B------:R-:W-:Y:S05]  /*3ecf0*/  BSYNC.RECONVERGENT B1 ;  /* 0x0000000000017941 */ /* 0x000fea0003800200 */
.L_x_2331:
        /* <DEDUP_REMOVED lines=30> */
.L_x_2334:
[----:B------:R-:W-:Y:S05]  /*3eee0*/  BSYNC.RECONVERGENT B1 ;  /* 0x0000000000017941 */ /* 0x000fea0003800200 */
.L_x_2333:
[----:B------:R-:W-:-:S08]  /*3eef0*/  DMUL R30, R30, R30 ;  /* 0x0000001e1e1e7228 */ /* 0x000fd00000000000 */
[----:B------:R-:W-:-:S08]  /*3ef00*/  DFMA R30, R52, R52, R30 ;  /* 0x00000034341e722b */ /* 0x000fd0000000001e */
[----:B------:R-:W-:-:S06]  /*3ef10*/  DSETP.GTU.AND P1, PT, R30, 1, PT ;  /* 0x3ff000001e00742a */ /* 0x000fcc0003f2c000 */
[----:B------:R-:W-:-:S04]  /*3ef20*/  SEL R2, RZ, 0x1, P1 ;  /* 0x00000001ff027807 */ /* 0x000fc80000800000 */
[----:B------:R-:W-:Y:S01]  /*3ef30*/  IADD3 R6, PT, PT, R2, R5, R6 ;  /* 0x0000000502067210 */ /* 0x000fe20007ffe006 */
[----:B------:R-:W-:Y:S06]  /*3ef40*/  @P0 BRA `(.L_x_2335) ;  /* 0xffffffec00940947 */ /* 0x000fec000383ffff */
.L_x_2318:
        /* <DEDUP_REMOVED lines=35> */
.L_x_2338:
[----:B------:R-:W-:Y:S05]  /*3f180*/  BSYNC.RECONVERGENT B1 ;  /* 0x0000000000017941 */ /* 0x000fea0003800200 */
.L_x_2337:
        /* <DEDUP_REMOVED lines=30> */
.L_x_2340:
[----:B------:R-:W-:Y:S05]  /*3f370*/  BSYNC.RECONVERGENT B1 ;  /* 0x0000000000017941 */ /* 0x000fea0003800200 */
.L_x_2339:
        /* <DEDUP_REMOVED lines=39> */
.L_x_2342:
[----:B------:R-:W-:Y:S05]  /*3f5f0*/  BSYNC.RECONVERGENT B1 ;  /* 0x0000000000017941 */ /* 0x000fea0003800200 */
.L_x_2341:
        /* <DEDUP_REMOVED lines=30> */
.L_x_2344:
[----:B------:R-:W-:Y:S05]  /*3f7e0*/  BSYNC.RECONVERGENT B1 ;  /* 0x0000000000017941 */ /* 0x000fea0003800200 */
.L_x_2343:
        /* <DEDUP_REMOVED lines=38> */
.L_x_2346:
[----:B------:R-:W-:Y:S05]  /*3fa50*/  BSYNC.RECONVERGENT B1 ;  /* 0x0000000000017941 */ /* 0x000fea0003800200 */
.L_x_2345:
        /* <DEDUP_REMOVED lines=29> */
.L_x_2348:
[----:B------:R-:W-:Y:S05]  /*3fc30*/  BSYNC.RECONVERGENT B1 ;  /* 0x0000000000017941 */ /* 0x000fea0003800200 */
.L_x_2347:
[----:B------:R-:W-:-:S08]  /*3fc40*/  DMUL R30, R30, R30 ;  /* 0x0000001e1e1e7228 */ /* 0x000fd00000000000 */
[----:B------:R-:W-:-:S08]  /*3fc50*/  DFMA R30, R2, R2, R30 ;  /* 0x00000002021e722b */ /* 0x000fd0000000001e */
[----:B------:R-:W-:-:S06]  /*3fc60*/  DSETP.GTU.AND P0, PT, R30, 1, PT ;  /* 0x3ff000001e00742a */ /* 0x000fcc0003f0c000 */
[----:B------:R-:W-:-:S04]  /*3fc70*/  SEL R3, RZ, 0x1, P0 ;  /* 0x00000001ff037807 */ /* 0x000fc80000000000 */
[----:B------:R-:W-:-:S07]  /*3fc80*/  IADD3 R6, PT, PT, R3, R6, RZ ;  /* 0x0000000603067210 */ /* 0x000fce0007ffe0ff */
.L_x_2336:
        /* <DEDUP_REMOVED lines=13> */
.L_x_2353:
[-C--:B------:R-:W-:Y:S01]  /*3fd60*/  IMAD R2, R29, R34.reuse, RZ ;  /* 0x000000221d027224 */ /* 0x080fe200078e02ff */
[----:B------:R-:W-:Y:S01]  /*3fd70*/  LOP3.LUT R22, R31, 0x1, RZ, 0xc0, !PT ;  /* 0x000000011f167812 */ /* 0x000fe200078ec0ff */
[C---:B------:R-:W-:Y:S01]  /*3fd80*/  IMAD.WIDE.U32 R4, R34.reuse, R34, RZ ;  /* 0x0000002222047225 */ /* 0x040fe200078e00ff */
[----:B------:R-:W-:Y:S03]  /*3fd90*/  BSSY.RECONVERGENT B2, `(.L_x_2351) ;  /* 0x0000029000027945 */ /* 0x000fe60003800200 */
[----:B------:R-:W-:Y:S02]  /*3fda0*/  IMAD R3, R34, R29, R2 ;  /* 0x0000001d22037224 */ /* 0x000fe400078e0202 */
        /* <DEDUP_REMOVED lines=19> */
[----:B------:R-:W-:Y:S01]  /*3fee0*/  IADD3 R3, PT, PT, R3, R29, RZ ;  /* 0x0000001d03037210 */ /* 0x000fe20007ffe0ff */
[----:B------:R-:W-:-:S04]  /*3fef0*/  IMAD.WIDE.U32 R28, R2, 0x5, RZ ;  /* 0x00000005021c7825 */ /* 0x000fc800078e00ff */
        /* <DEDUP_REMOVED lines=18> */
.L_x_2352:
[----:B------:R-:W-:Y:S05]  /*40020*/  BSYNC.RECONVERGENT B2 ;  /* 0x0000000000027941 */ /* 0x000fea0003800200 */
.L_x_2351:
[----:B------:R-:W-:Y:S02]  /*40030*/  ISETP.GT.U32.AND.EX P0, PT, R24, RZ, PT, P1 ;  /* 0x000000ff1800720c */ /* 0x000fe40003f04110 */
[--C-:B------:R-:W-:Y:S02]  /*40040*/  SHF.R.U64 R31, R31, 0x1, R24.reuse ;  /* 0x000000011f1f7819 */ /* 0x100fe40000001218 */
[----:B------:R-:W-:Y:S02]  /*40050*/  SHF.R.U32.HI R24, RZ, 0x1, R24 ;  /* 0x00000001ff187819 */ /* 0x000fe40000011618 */
[----:B------:R-:W-:Y:S02]  /*40060*/  IADD3 R29, PT, PT, R5, -R33, R30 ;  /* 0x80000021051d7210 */ /* 0x000fe40007ffe01e */
[----:B------:R-:W-:-:S05]  /*40070*/  MOV R34, R4 ;  /* 0x0000000400227202 */ /* 0x000fca0000000f00 */
[----:B------:R-:W-:Y:S05]  /*40080*/  @P0 BRA `(.L_x_2353) ;  /* 0xfffffffc00340947 */ /* 0x000fea000383ffff */
.L_x_2350:
[----:B------:R-:W-:Y:S05]  /*40090*/  BSYNC.RECONVERGENT B1 ;  /* 0x0000000000017941 */ /* 0x000fea0003800200 */
.L_x_2349:
[----:B------:R-:W-:Y:S02]  /*400a0*/  IMAD R29, R32, UR5, RZ ;  /* 0x00000005201d7c24 */ /* 0x000fe4000f8e02ff */
[----:B------:R-:W-:-:S04]  /*400b0*/  IMAD.WIDE.U32 R2, R28, UR5, RZ ;  /* 0x000000051c027c25 */ /* 0x000fc8000f8e00ff */
[----:B------:R-:W-:Y:S02]  /*400c0*/  IMAD.IADD R29, R3, 0x1, R29 ;  /* 0x00000001031d7824 */ /* 0x000fe400078e021d */
        /* <DEDUP_REMOVED lines=18> */
[----:B------:R-:W-:Y:S01]  /*401f0*/  IMAD.MOV.U32 R3, RZ, RZ, RZ ;  /* 0x000000ffff037224 */ /* 0x000fe200078e00ff */
[----:B------:R-:W-:-:S07]  /*40200*/  MOV R5, RZ ;  /* 0x000000ff00057202 */ /* 0x000fce0000000f00 */
.L_x_2371:
        /* <DEDUP_REMOVED lines=34> */
.L_x_2356:
[----:B------:R-:W-:Y:S05]  /*40430*/  BSYNC.RECONVERGENT B1 ;  /* 0x0000000000017941 */ /* 0x000fea0003800200 */
.L_x_2355:
        /* <DEDUP_REMOVED lines=32> */
.L_x_2358:
[----:B------:R-:W-:Y:S05]  /*40640*/  BSYNC.RECONVERGENT B1 ;  /* 0x0000000000017941 */ /* 0x000fea0003800200 */
.L_x_2357:
[----:B------:R-:W-:Y:S01]  /*40650*/  IMAD.HI.U32 R4, R2, -0x4370ec6f, RZ ;  /* 0xbc8f139102047827 */ /* 0x000fe200078e00ff */
[----:B------:R-:W0:Y:S03]  /*40660*/  MUFU.RCP64H R31, 2.14748262400000000000e+09 ;  /* 0x41dfffff001f7908 */ /* 0x000e260000001800 */
[----:B------:R-:W-:Y:S01]  /*40670*/  HFMA2 R30, -RZ, RZ, 0, 5.9604644775390625e-08 ;  /* 0x00000001ff1e7431 */ /* 0x000fe200000001ff */
[----:B------:R-:W-:Y:S01]  /*40680*/  MOV R28, 0xff800000 ;  /* 0xff800000001c7802 */ /* 0x000fe20000000f00 */
[----:B------:R-:W-:Y:S01]  /*40690*/  IMAD.MOV.U32 R29, RZ, RZ, 0x41dfffff ;  /* 0x41dfffffff1d7424 */ /* 0x000fe200078e00ff */
[----:B------:R-:W-:Y:S01]  /*406a0*/  SHF.R.U32.HI R27, RZ, 0xf, R4 ;  /* 0x0000000fff1b7819 */ /* 0x000fe20000011604 */
[----:B------:R-:W-:Y:S01]  /*406b0*/  DMUL R22, R22, R22 ;  /* 0x0000001616167228 */ /* 0x000fe20000000000 */
[----:B------:R-:W-:Y:S03]  /*406c0*/  BSSY.RECONVERGENT B1, `(.L_x_2359) ;  /* 0x000001d000017945 */ /* 0x000fe60003800200 */
[----:B------:R-:W-:-:S02]  /*406d0*/  IMAD R2, R27, -0xadc8, R2 ;  /* 0xffff52381b027824 */ /* 0x000fc400078e0202 */
[----:B------:R-:W-:Y:S02]  /*406e0*/  IMAD R33, R27, 0xd47, RZ ;  /* 0x00000d471b217824 */ /* 0x000fe400078e02ff */
[----:B------:R-:W-:Y:S01]  /*406f0*/  IMAD R2, R2, 0xbc8f, RZ ;  /* 0x0000bc8f02027824 */ /* 0x000fe200078e02ff */
[----:B------:R-:W-:Y:S02]  /*40700*/  DFMA R22, R50, R50, R22 ;  /* 0x000000323216722b */ /* 0x000fe40000000016 */
        /* <DEDUP_REMOVED lines=24> */
.L_x_2360:
[----:B------:R-:W-:Y:S05]  /*40890*/  BSYNC.RECONVERGENT B1 ;  /* 0x0000000000017941 */ /* 0x000fea0003800200 */
.L_x_2359:
        /* <DEDUP_REMOVED lines=32> */
.L_x_2362:
[----:B------:R-:W-:Y:S05]  /*40aa0*/  BSYNC.RECONVERGENT B1 ;  /* 0x0000000000017941 */ /* 0x000fea0003800200 */
.L_x_2361:
        /* <DEDUP_REMOVED lines=22> */
[----:B------:R-:W-:Y:S01]  /*40c10*/  DFMA R50, R30, -R28, 1 ;  /* 0x3ff000001e32742b */ /* 0x000fe2000000081c */
[----:B------:R-:W-:-:S04]  /*40c20*/  IADD3 R4, PT, PT, R22, R5, R4 ;  /* 0x0000000516047210 */ /* 0x000fc80007ffe004 */
        /* <DEDUP_REMOVED lines=13> */
.L_x_2364:
[----:B------:R-:W-:Y:S05]  /*40d00*/  BSYNC.RECONVERGENT B1 ;  /* 0x0000000000017941 */ /* 0x000fea0003800200 */
.L_x_2363:
        /* <DEDUP_REMOVED lines=32> */
.L_x_2366:
[----:B------:R-:W-:Y:S05]  /*40f10*/  BSYNC.RECONVERGENT B1 ;  /* 0x0000000000017941 */ /* 0x000fea0003800200 */
.L_x_2365:
        /* <DEDUP_REMOVED lines=36> */
.L_x_2368:
[----:B------:R-:W-:Y:S05]  /*41160*/  BSYNC.RECONVERGENT B1 ;  /* 0x0000000000017941 */ /* 0x000fea0003800200 */
.L_x_2367:
        /* <DEDUP_REMOVED lines=30> */
.L_x_2370:
[----:B------:R-:W-:Y:S05]  /*41350*/  BSYNC.RECONVERGENT B1 ;  /* 0x0000000000017941 */ /* 0x000fea0003800200 */
.L_x_2369:
[----:B------:R-:W-:-:S08]  /*41360*/  DMUL R30, R30, R30 ;  /* 0x0000001e1e1e7228 */ /* 0x000fd00000000000 */
[----:B------:R-:W-:-:S08]  /*41370*/  DFMA R30, R52, R52, R30 ;  /* 0x00000034341e722b */ /* 0x000fd0000000001e */
[----:B------:R-:W-:-:S06]  /*41380*/  DSETP.GTU.AND P1, PT, R30, 1, PT ;  /* 0x3ff000001e00742a */ /* 0x000fcc0003f2c000 */
[----:B------:R-:W-:-:S04]  /*41390*/  SEL R22, RZ, 0x1, P1 ;  /* 0x00000001ff167807 */ /* 0x000fc80000800000 */
[----:B------:R-:W-:Y:S01]  /*413a0*/  IADD3 R5, PT, PT, R22, R4, R5 ;  /* 0x0000000416057210 */ /* 0x000fe20007ffe005 */
[----:B------:R-:W-:Y:S06]  /*413b0*/  @P0 BRA `(.L_x_2371) ;  /* 0xffffffec00940947 */ /* 0x000fec000383ffff */
.L_x_2354:
[----:B------:R-:W-:-:S13]  /*413c0*/  ISETP.NE.AND P0, PT, R17, RZ, PT ;  /* 0x000000ff1100720c */ /* 0x000fda0003f05270 */
        /* <DEDUP_REMOVED lines=34> */
.L_x_2374:
[----:B------:R-:W-:Y:S05]  /*415f0*/  BSYNC.RECONVERGENT B1 ;  /* 0x0000000000017941 */ /* 0x000fea0003800200 */
.L_x_2373:
        /* <DEDUP_REMOVED lines=30> */
.L_x_2376:
[----:B------:R-:W-:Y:S05]  /*417e0*/  BSYNC.RECONVERGENT B1 ;  /* 0x0000000000017941 */ /* 0x000fea0003800200 */
.L_x_2375:
        /* <DEDUP_REMOVED lines=39> */
.L_x_2378:
[----:B------:R-:W-:Y:S05]  /*41a60*/  BSYNC.RECONVERGENT B1 ;  /* 0x0000000000017941 */ /* 0x000fea0003800200 */
.L_x_2377:
        /* <DEDUP_REMOVED lines=30> */
.L_x_2380:
[----:B------:R-:W-:Y:S05]  /*41c50*/  BSYNC.RECONVERGENT B1 ;  /* 0x0000000000017941 */ /* 0x000fea0003800200 */
.L_x_2379:
        /* <DEDUP_REMOVED lines=38> */
.L_x_2382:
[----:B------:R-:W-:Y:S05]  /*41ec0*/  BSYNC.RECONVERGENT B1 ;  /* 0x0000000000017941 */ /* 0x000fea0003800200 */
.L_x_2381:
        /* <DEDUP_REMOVED lines=29> */
.L_x_2384:
[----:B------:R-:W-:Y:S05]  /*420a0*/  BSYNC.RECONVERGENT B1 ;  /* 0x0000000000017941 */ /* 0x000fea0003800200 */
.L_x_2383:
[----:B------:R-:W-:-:S08]  /*420b0*/  DMUL R30, R30, R30 ;  /* 0x0000001e1e1e7228 */ /* 0x000fd00000000000 */
[----:B------:R-:W-:-:S08]  /*420c0*/  DFMA R30, R50, R50, R30 ;  /* 0x00000032321e722b */ /* 0x000fd0000000001e */
[----:B------:R-:W-:-:S06]  /*420d0*/  DSETP.GTU.AND P0, PT, R30, 1, PT ;  /* 0x3ff000001e00742a */ /* 0x000fcc0003f0c000 */
[----:B------:R-:W-:-:S04]  /*420e0*/  SEL R2, RZ, 0x1, P0 ;  /* 0x00000001ff027807 */ /* 0x000fc80000000000 */
[----:B------:R-:W-:-:S07]  /*420f0*/  IADD3 R5, PT, PT, R2, R5, RZ ;  /* 0x0000000502057210 */ /* 0x000fce0007ffe0ff */
.L_x_2372:
[----:B------:R-:W0:Y:S01]  /*42100*/  LDC R33, c[0x0][0x3a4] ;  /* 0x0000e900ff217b82 */ /* 0x000e220000000800 */
[----:B------:R-:W-:Y:S01]  /*42110*/  BSSY.RECONVERGENT B1, `(.L_x_2385) ;  /* 0x000003d000017945 */ /* 0x000fe20003800200 */
[----:B------:R-:W-:Y:S01]  /*42120*/  MOV R24, 0x1 ;  /* 0x0000000100187802 */ /* 0x000fe20000000f00 */
[----:B------:R-:W-:Y:S02]  /*42130*/  IMAD.MOV.U32 R30, RZ, RZ, RZ ;  /* 0x000000ffff1e7224 */ /* 0x000fe400078e00ff */
[----:B0-----:R-:W-:-:S05]  /*42140*/  IMAD R33, R33, 0x200, R0 ;  /* 0x0000020021217824 */ /* 0x001fca00078e0200 */
[----:B------:R-:W-:-:S13]  /*42150*/  ISETP.NE.AND P0, PT, R33, RZ, PT ;  /* 0x000000ff2100720c */ /* 0x000fda0003f05270 */
[----:B------:R-:W-:Y:S05]  /*42160*/  @!P0 BRA `(.L_x_2386) ;  /* 0x0000000000dc8947 */ /* 0x000fea0003800000 */
[----:B------:R-:W-:Y:S02]  /*42170*/  SHF.R.S32.HI R0, RZ, 0x1f, R33 ;  /* 0x0000001fff007819 */ /* 0x000fe40000011421 */
[----:B------:R-:W-:Y:S02]  /*42180*/  CS2R R30, SRZ ;  /* 0x00000000001e7805 */ /* 0x000fe4000001ff00 */
[----:B------:R-:W-:Y:S01]  /*42190*/  MOV R32, 0xbc8f ;  /* 0x0000bc8f00207802 */ /* 0x000fe20000000f00 */
[----:B------:R-:W-:-:S07]  /*421a0*/  IMAD.MOV.U32 R24, RZ, RZ, 0x1 ;  /* 0x00000001ff187424 */ /* 0x000fce00078e00ff */
.L_x_2389:
        /* <DEDUP_REMOVED lines=41> */
[----:B------:R-:W-:-:S05]  /*42440*/  IMAD R24, R24, -0x7fffffff, RZ ;  /* 0x8000000118187824 */ /* 0x000fca00078e02ff */
[----:B------:R-:W-:Y:S02]  /*42450*/  IADD3 R30, PT, PT, R3, -R27, R24 ;  /* 0x8000001b031e7210 */ /* 0x000fe40007ffe018 */
[----:B------:R-:W-:-:S07]  /*42460*/  MOV R24, R2 ;  /* 0x0000000200187202 */ /* 0x000fce0000000f00 */
.L_x_2388:
[----:B------:R-:W-:Y:S05]  /*42470*/  BSYNC.RECONVERGENT B2 ;  /* 0x0000000000027941 */ /* 0x000fea0003800200 */
.L_x_2387:
[----:B------:R-:W-:Y:S01]  /*42480*/  ISETP.GT.U32.AND.EX P0, PT, R0, RZ, PT, P1 ;  /* 0x000000ff0000720c */ /* 0x000fe20003f04110 */
[----:B------:R-:W-:Y:S01]  /*42490*/  IMAD.MOV.U32 R32, RZ, RZ, R22 ;  /* 0x000000ffff207224 */ /* 0x000fe200078e0016 */
[--C-:B------:R-:W-:Y:S02]  /*424a0*/  SHF.R.U64 R33, R33, 0x1, R0.reuse ;  /* 0x0000000121217819 */ /* 0x100fe40000001200 */
[----:B------:R-:W-:Y:S02]  /*424b0*/  SHF.R.U32.HI R0, RZ, 0x1, R0 ;  /* 0x00000001ff007819 */ /* 0x000fe40000011600 */
[----:B------:R-:W-:-:S07]  /*424c0*/  IADD3 R31, PT, PT, R23, -R35, R4 ;  /* 0x80000023171f7210 */ /* 0x000fce0007ffe004 */
[----:B------:R-:W-:Y:S05]  /*424d0*/  @P0 BRA `(.L_x_2389) ;  /* 0xfffffffc00340947 */ /* 0x000fea000383ffff */
.L_x_2386:
[----:B------:R-:W-:Y:S05]  /*424e0*/  BSYNC.RECONVERGENT B1 ;  /* 0x0000000000017941 */ /* 0x000fea0003800200 */
.L_x_2385:
        /* <DEDUP_REMOVED lines=23> */
.L_x_2407:
        /* <DEDUP_REMOVED lines=34> */
.L_x_2392:
[----:B------:R-:W-:Y:S05]  /*42880*/  BSYNC.RECONVERGENT B1 ;  /* 0x0000000000017941 */ /* 0x000fea0003800200 */
.L_x_2391:
        /* <DEDUP_REMOVED lines=32> */
.L_x_2394:
[----:B------:R-:W-:Y:S05]  /*42a90*/  BSYNC.RECONVERGENT B1 ;  /* 0x0000000000017941 */ /* 0x000fea0003800200 */
.L_x_2393:
        /* <DEDUP_REMOVED lines=20> */
[----:B------:R-:W-:-:S03]  /*42be0*/  SEL R41, RZ, 0x1, P1 ;  /* 0x00000001ff297807 */ /* 0x000fc60000800000 */
        /* <DEDUP_REMOVED lines=15> */
.L_x_2396:
[----:B------:R-:W-:Y:S05]  /*42ce0*/  BSYNC.RECONVERGENT B1 ;  /* 0x0000000000017941 */ /* 0x000fea0003800200 */
.L_x_2395:
        /* <DEDUP_REMOVED lines=32> */
.L_x_2398:
[----:B------:R-:W-:Y:S05]  /*42ef0*/  BSYNC.RECONVERGENT B1 ;  /* 0x0000000000017941 */ /* 0x000fea0003800200 */
.L_x_2397:
        /* <DEDUP_REMOVED lines=37> */
.L_x_2400:
[----:B------:R-:W-:Y:S05]  /*43150*/  BSYNC.RECONVERGENT B1 ;  /* 0x0000000000017941 */ /* 0x000fea0003800200 */
.L_x_2399:
        /* <DEDUP_REMOVED lines=32> */
.L_x_2402:
[----:B------:R-:W-:Y:S05]  /*43360*/  BSYNC.RECONVERGENT B1 ;  /* 0x0000000000017941 */ /* 0x000fea0003800200 */
.L_x_2401:
        /* <DEDUP_REMOVED lines=36> */
.L_x_2404:
[----:B------:R-:W-:Y:S05]  /*435b0*/  BSYNC.RECONVERGENT B1 ;  /* 0x0000000000017941 */ /* 0x000fea0003800200 */
.L_x_2403:
        /* <DEDUP_REMOVED lines=30> */
.L_x_2406:
[----:B------:R-:W-:Y:S05]  /*437a0*/  BSYNC.RECONVERGENT B1 ;  /* 0x0000000000017941 */ /* 0x000fea0003800200 */
.L_x_2405:
[----:B------:R-:W-:-:S08]  /*437b0*/  DMUL R30, R30, R30 ;  /* 0x0000001e1e1e7228 */ /* 0x000fd00000000000 */
[----:B------:R-:W-:-:S08]  /*437c0*/  DFMA R30, R52, R52, R30 ;  /* 0x00000034341e722b */ /* 0x000fd0000000001e */
[----:B------:R-:W-:-:S06]  /*437d0*/  DSETP.GTU.AND P1, PT, R30, 1, PT ;  /* 0x3ff000001e00742a */ /* 0x000fcc0003f2c000 */
[----:B------:R-:W-:-:S04]  /*437e0*/  SEL R2, RZ, 0x1, P1 ;  /* 0x00000001ff027807 */ /* 0x000fc80000800000 */
[----:B------:R-:W-:Y:S01]  /*437f0*/  IADD3 R4, PT, PT, R2, R41, R4 ;  /* 0x0000002902047210 */ /* 0x000fe20007ffe004 */
[----:B------:R-:W-:Y:S06]  /*43800*/  @P0 BRA `(.L_x_2407) ;  /* 0xffffffec00940947 */ /* 0x000fec000383ffff */
.L_x_2390:
        /* <DEDUP_REMOVED lines=35> */
.L_x_2410:
[----:B------:R-:W-:Y:S05]  /*43a40*/  BSYNC.RECONVERGENT B1 ;  /* 0x0000000000017941 */ /* 0x000fea0003800200 */
.L_x_2409:
        /* <DEDUP_REMOVED lines=30> */
.L_x_2412:
[----:B------:R-:W-:Y:S05]  /*43c30*/  BSYNC.RECONVERGENT B1 ;  /* 0x0000000000017941 */ /* 0x000fea0003800200 */
.L_x_2411:
        /* <DEDUP_REMOVED lines=39> */
.L_x_2414:
[----:B------:R-:W-:Y:S05]  /*43eb0*/  BSYNC.RECONVERGENT B1 ;  /* 0x0000000000017941 */ /* 0x000fea0003800200 */
.L_x_2413:
        /* <DEDUP_REMOVED lines=30> */
.L_x_2416:
[----:B------:R-:W-:Y:S05]  /*440a0*/  BSYNC.RECONVERGENT B1 ;  /* 0x0000000000017941 */ /* 0x000fea0003800200 */
.L_x_2415:
        /* <DEDUP_REMOVED lines=38> */
.L_x_2418:
[----:B------:R-:W-:Y:S05]  /*44310*/  BSYNC.RECONVERGENT B1 ;  /* 0x0000000000017941 */ /* 0x000fea0003800200 */
.L_x_2417:
        /* <DEDUP_REMOVED lines=29> */
.L_x_2420:
[----:B------:R-:W-:Y:S05]  /*444f0*/  BSYNC.RECONVERGENT B1 ;  /* 0x0000000000017941 */ /* 0x000fea0003800200 */
.L_x_2419:
[----:B------:R-:W-:-:S08]  /*44500*/  DMUL R30, R30, R30 ;  /* 0x0000001e1e1e7228 */ /* 0x000fd00000000000 */
[----:B------:R-:W-:-:S08]  /*44510*/  DFMA R30, R2, R2, R30 ;  /* 0x00000002021e722b */ /* 0x000fd0000000001e */
[----:B------:R-:W-:-:S06]  /*44520*/  DSETP.GTU.AND P0, PT, R30, 1, PT ;  /* 0x3ff000001e00742a */ /* 0x000fcc0003f0c000 */
[----:B------:R-:W-:-:S05]  /*44530*/  SEL R3, RZ, 0x1, P0 ;  /* 0x00000001ff037807 */ /* 0x000fca0000000000 */
[----:B------:R-:W-:-:S07]  /*44540*/  IMAD.IADD R4, R3, 0x1, R4 ;  /* 0x0000000103047824 */ /* 0x000fce00078e0204 */
.L_x_2408:
        /* <DEDUP_REMOVED lines=13> */
.L_x_2425:
        /* <DEDUP_REMOVED lines=44> */
.L_x_2424:
[----:B------:R-:W-:Y:S05]  /*448e0*/  BSYNC.RECONVERGENT B2 ;  /* 0x0000000000027941 */ /* 0x000fea0003800200 */
.L_x_2423:
[----:B------:R-:W-:Y:S01]  /*448f0*/  ISETP.GT.U32.AND.EX P0, PT, R0, RZ, PT, P1 ;  /* 0x000000ff0000720c */ /* 0x000fe20003f04110 */
[----:B------:R-:W-:Y:S01]  /*44900*/  IMAD.MOV.U32 R41, RZ, RZ, R22 ;  /* 0x000000ffff297224 */ /* 0x000fe200078e0016 */
[--C-:B------:R-:W-:Y:S02]  /*44910*/  SHF.R.U64 R33, R33, 0x1, R0.reuse ;  /* 0x0000000121217819 */ /* 0x100fe40000001200 */
[----:B------:R-:W-:Y:S02]  /*44920*/  SHF.R.U32.HI R0, RZ, 0x1, R0 ;  /* 0x00000001ff007819 */ /* 0x000fe40000011600 */
[----:B------:R-:W-:-:S07]  /*44930*/  IADD3 R30, PT, PT, R23, -R35, R24 ;  /* 0x80000023171e7210 */ /* 0x000fce0007ffe018 */
[----:B------:R-:W-:Y:S05]  /*44940*/  @P0 BRA `(.L_x_2425) ;  /* 0xfffffffc00340947 */ /* 0x000fea000383ffff */
.L_x_2422:
[----:B------:R-:W-:Y:S05]  /*44950*/  BSYNC.RECONVERGENT B1 ;  /* 0x0000000000017941 */ /* 0x000fea0003800200 */
.L_x_2421:
[----:B------:R-:W-:Y:S02]  /*44960*/  IMAD R23, R32, UR5, RZ ;  /* 0x0000000520177c24 */ /* 0x000fe4000f8e02ff */
[----:B------:R-:W-:-:S05]  /*44970*/  IMAD.WIDE.U32 R2, R31, UR5, RZ ;  /* 0x000000051f027c25 */ /* 0x000fca000f8e00ff */
        /* <DEDUP_REMOVED lines=12> */
[----:B------:R-:W-:Y:S01]  /*44a40*/  IADD3 R0, P0, PT, R3, R22, RZ ;  /* 0x0000001603007210 */ /* 0x000fe20007f1e0ff */
[----:B------:R-:W-:-:S03]  /*44a50*/  IMAD.MOV.U32 R3, RZ, RZ, RZ ;  /* 0x000000ffff037224 */ /* 0x000fc600078e00ff */
[----:B------:R-:W-:Y:S02]  /*44a60*/  IADD3.X R23, PT, PT, R27, R23, RZ, P0, !PT ;  /* 0x000000171b177210 */ /* 0x000fe400007fe4ff */
[----:B------:R-:W-:Y:S02]  /*44a70*/  ISETP.GE.U32.AND P0, PT, R18, 0x3, PT ;  /* 0x000000031200780c */ /* 0x000fe40003f06070 */
[----:B------:R-:W-:-:S05]  /*44a80*/  SHF.R.U64 R23, R0, 0x1e, R23 ;  /* 0x0000001e00177819 */ /* 0x000fca0000001217 */
[----:B------:R-:W-:-:S06]  /*44a90*/  IMAD R0, R23, -0x7fffffff, R2 ;  /* 0x8000000117007824 */ /* 0x000fcc00078e0202 */
[----:B------:R-:W-:Y:S05]  /*44aa0*/  @!P0 BRA `(.L_x_2426) ;  /* 0x0000001000748947 */ /* 0x000fea0003800000 */
[----:B------:R-:W-:Y:S02]  /*44ab0*/  HFMA2 R41, -RZ, RZ, 0, 0 ;  /* 0x00000000ff297431 */ /* 0x000fe400000001ff */
[----:B------:R-:W-:-:S07]  /*44ac0*/  IMAD.MOV.U32 R3, RZ, RZ, RZ ;  /* 0x000000ffff037224 */ /* 0x000fce00078e00ff */
.L_x_2443:
        /* <DEDUP_REMOVED lines=34> */
.L_x_2428:
[----:B------:R-:W-:Y:S05]  /*44cf0*/  BSYNC.RECONVERGENT B1 ;  /* 0x0000000000017941 */ /* 0x000fea0003800200 */
.L_x_2427:
        /* <DEDUP_REMOVED lines=32> */
.L_x_2430:
[----:B------:R-:W-:Y:S05]  /*44f00*/  BSYNC.RECONVERGENT B1 ;  /* 0x0000000000017941 */ /* 0x000fea0003800200 */
.L_x_2429:
        /* <DEDUP_REMOVED lines=36> */
.L_x_2432:
[----:B------:R-:W-:Y:S05]  /*45150*/  BSYNC.RECONVERGENT B1 ;  /* 0x0000000000017941 */ /* 0x000fea0003800200 */
.L_x_2431:
        /* <DEDUP_REMOVED lines=32> */
.L_x_2434:
[----:B------:R-:W-:Y:S05]  /*45360*/  BSYNC.RECONVERGENT B1 ;  /* 0x0000000000017941 */ /* 0x000fea0003800200 */
.L_x_2433:
        /* <DEDUP_REMOVED lines=37> */
.L_x_2436:
[----:B------:R-:W-:Y:S05]  /*455c0*/  BSYNC.RECONVERGENT B1 ;  /* 0x0000000000017941 */ /* 0x000fea0003800200 */
.L_x_2435:
        /* <DEDUP_REMOVED lines=32> */
.L_x_2438:
[----:B------:R-:W-:Y:S05]  /*457d0*/  BSYNC.RECONVERGENT B1 ;  /* 0x0000000000017941 */ /* 0x000fea0003800200 */
.L_x_2437:
        /* <DEDUP_REMOVED lines=36> */
.L_x_2440:
[----:B------:R-:W-:Y:S05]  /*45a20*/  BSYNC.RECONVERGENT B1 ;  /* 0x0000000000017941 */ /* 0x000fea0003800200 */
.L_x_2439:
        /* <DEDUP_REMOVED lines=30> */
.L_x_2442:
[----:B------:R-:W-:Y:S05]  /*45c10*/  BSYNC.RECONVERGENT B1 ;  /* 0x0000000000017941 */ /* 0x000fea0003800200 */
.L_x_2441:
[----:B------:R-:W-:-:S08]  /*45c20*/  DMUL R30, R30, R30 ;  /* 0x0000001e1e1e7228 */ /* 0x000fd00000000000 */
[----:B------:R-:W-:-:S08]  /*45c30*/  DFMA R30, R52, R52, R30 ;  /* 0x00000034341e722b */ /* 0x000fd0000000001e */
[----:B------:R-:W-:-:S06]  /*45c40*/  DSETP.GTU.AND P1, PT, R30, 1, PT ;  /* 0x3ff000001e00742a */ /* 0x000fcc0003f2c000 */
[----:B------:R-:W-:-:S04]  /*45c50*/  SEL R22, RZ, 0x1, P1 ;  /* 0x00000001ff167807 */ /* 0x000fc80000800000 */
[----:B------:R-:W-:Y:S01]  /*45c60*/  IADD3 R3, PT, PT, R22, R2, R3 ;  /* 0x0000000216037210 */ /* 0x000fe20007ffe003 */
[----:B------:R-:W-:Y:S06]  /*45c70*/  @P0 BRA `(.L_x_2443) ;  /* 0xffffffec00940947 */ /* 0x000fec000383ffff */
.L_x_2426:
        /* <DEDUP_REMOVED lines=35> */
.L_x_2446:
[----:B------:R-:W-:Y:S05]  /*45eb0*/  BSYNC.RECONVERGENT B1 ;  /* 0x0000000000017941 */ /* 0x000fea0003800200 */
.L_x_2445:
        /* <DEDUP_REMOVED lines=30> */
.L_x_2448:
[----:B------:R-:W-:Y:S05]  /*460a0*/  BSYNC.RECONVERGENT B1 ;  /* 0x0000000000017941 */ /* 0x000fea0003800200 */
.L_x_2447:
        /* <DEDUP_REMOVED lines=39> */
.L_x_2450:
[----:B------:R-:W-:Y:S05]  /*46320*/  BSYNC.RECONVERGENT B1 ;  /* 0x0000000000017941 */ /* 0x000fea0003800200 */
.L_x_2449:
        /* <DEDUP_REMOVED lines=30> */
.L_x_2452:
[----:B------:R-:W-:Y:S05]  /*46510*/  BSYNC.RECONVERGENT B1 ;  /* 0x0000000000017941 */ /* 0x000fea0003800200 */
.L_x_2451:
        /* <DEDUP_REMOVED lines=38> */
.L_x_2454:
[----:B------:R-:W-:Y:S05]  /*46780*/  BSYNC.RECONVERGENT B1 ;  /* 0x0000000000017941 */ /* 0x000fea0003800200 */
.L_x_2453:
        /* <DEDUP_REMOVED lines=29> */
.L_x_2456:
[----:B------:R-:W-:Y:S05]  /*46960*/  BSYNC.RECONVERGENT B1 ;  /* 0x0000000000017941 */ /* 0x000fea0003800200 */
.L_x_2455:
[----:B------:R-:W-:-:S08]  /*46970*/  DMUL R30, R30, R30 ;  /* 0x0000001e1e1e7228 */ /* 0x000fd00000000000 */
[----:B------:R-:W-:-:S08]  /*46980*/  DFMA R30, R50, R50, R30 ;  /* 0x00000032321e722b */ /* 0x000fd0000000001e */
[----:B------:R-:W-:-:S06]  /*46990*/  DSETP.GTU.AND P0, PT, R30, 1, PT ;  /* 0x3ff000001e00742a */ /* 0x000fcc0003f0c000 */
[----:B------:R-:W-:-:S05]  /*469a0*/  SEL R0, RZ, 0x1, P0 ;  /* 0x00000001ff007807 */ /* 0x000fca0000000000 */
[----:B------:R-:W-:-:S07]  /*469b0*/  IMAD.IADD R3, R0, 0x1, R3 ;  /* 0x0000000100037824 */ /* 0x000fce00078e0203 */
.L_x_2444:
        /* <DEDUP_REMOVED lines=12> */
.L_x_2461:
[-C--:B------:R-:W-:Y:S01]  /*46a80*/  IMAD R26, R2, R43.reuse, RZ ;  /* 0x0000002b021a7224 */ /* 0x080fe200078e02ff */
[----:B------:R-:W-:Y:S01]  /*46a90*/  BSSY.RECONVERGENT B2, `(.L_x_2459) ;  /* 0x000002b000027945 */ /* 0x000fe20003800200 */
[----:B------:R-:W-:-:S04]  /*46aa0*/  IMAD.WIDE.U32 R22, R43, R43, RZ ;  /* 0x0000002b2b167225 */ /* 0x000fc800078e00ff */
[----:B------:R-:W-:Y:S01]  /*46ab0*/  IMAD R27, R43, R2, R26 ;  /* 0x000000022b1b7224 */ /* 0x000fe200078e021a */
[----:B------:R-:W-:Y:S01]  /*46ac0*/  LOP3.LUT R26, R35, 0x1, RZ, 0xc0, !PT ;  /* 0x00000001231a7812 */ /* 0x000fe200078ec0ff */
[----:B------:R-:W-:-:S04]  /*46ad0*/  IMAD.WIDE.U32 R30, R22, 0x3, RZ ;  /* 0x00000003161e7825 */ /* 0x000fc800078e00ff */
[----:B------:R-:W-:-:S04]  /*46ae0*/  IMAD.IADD R23, R23, 0x1, R27 ;  /* 0x0000000117177824 */ /* 0x000fc800078e021b */
[----:B------:R-:W-:-:S04]  /*46af0*/  IMAD.WIDE.U32 R28, R23, 0x3, RZ ;  /* 0x00000003171c7825 */ /* 0x000fc800078e00ff */
[----:B------:R-:W-:-:S05]  /*46b00*/  IMAD.WIDE.U32 R28, P0, R22, -0x7fffffff, R28 ;  /* 0x80000001161c7825 */ /* 0x000fca000780001c */
        /* <DEDUP_REMOVED lines=35> */
.L_x_2460:
[----:B------:R-:W-:Y:S05]  /*46d40*/  BSYNC.RECONVERGENT B2 ;  /* 0x0000000000027941 */ /* 0x000fea0003800200 */
.L_x_2459:
[----:B------:R-:W-:Y:S02]  /*46d50*/  ISETP.GT.U32.AND.EX P0, PT, R0, RZ, PT, P1 ;  /* 0x000000ff0000720c */ /* 0x000fe40003f04110 */
[--C-:B------:R-:W-:Y:S02]  /*46d60*/  SHF.R.U64 R35, R35, 0x1, R0.reuse ;  /* 0x0000000123237819 */ /* 0x100fe40000001200 */
[----:B------:R-:W-:Y:S02]  /*46d70*/  SHF.R.U32.HI R0, RZ, 0x1, R0 ;  /* 0x00000001ff007819 */ /* 0x000fe40000011600 */
[----:B------:R-:W-:Y:S02]  /*46d80*/  IADD3 R2, PT, PT, R23, -R41, R34 ;  /* 0x8000002917027210 */ /* 0x000fe40007ffe022 */
[----:B------:R-:W-:-:S05]  /*46d90*/  MOV R43, R22 ;  /* 0x00000016002b7202 */ /* 0x000fca0000000f00 */
[----:B------:R-:W-:Y:S05]  /*46da0*/  @P0 BRA `(.L_x_2461) ;  /* 0xfffffffc00340947 */ /* 0x000fea000383ffff */
.L_x_2458:
[----:B------:R-:W-:Y:S05]  /*46db0*/  BSYNC.RECONVERGENT B1 ;  /* 0x0000000000017941 */ /* 0x000fea0003800200 */
.L_x_2457:
        /* <DEDUP_REMOVED lines=21> */
[----:B------:R-:W-:Y:S01]  /*46f10*/  IMAD.MOV.U32 R41, RZ, RZ, RZ ;  /* 0x000000ffff297224 */ /* 0x000fe200078e00ff */
[----:B------:R-:W-:-:S07]  /*46f20*/  MOV R2, RZ ;  /* 0x000000ff00027202 */ /* 0x000fce0000000f00 */
.L_x_2479:
        /* <DEDUP_REMOVED lines=34> */
.L_x_2464:
[----:B------:R-:W-:Y:S05]  /*47150*/  BSYNC.RECONVERGENT B1 ;  /* 0x0000000000017941 */ /* 0x000fea0003800200 */
.L_x_2463:
        /* <DEDUP_REMOVED lines=32> */
.L_x_2466:
[----:B------:R-:W-:Y:S05]  /*47360*/  BSYNC.RECONVERGENT B1 ;  /* 0x0000000000017941 */ /* 0x000fea0003800200 */
.L_x_2465:
        /* <DEDUP_REMOVED lines=36> */
.L_x_2468:
[----:B------:R-:W-:Y:S05]  /*475b0*/  BSYNC.RECONVERGENT B1 ;  /* 0x0000000000017941 */ /* 0x000fea0003800200 */
.L_x_2467:
        /* <DEDUP_REMOVED lines=32> */
.L_x_2470:
[----:B------:R-:W-:Y:S05]  /*477c0*/  BSYNC.RECONVERGENT B1 ;  /* 0x0000000000017941 */ /* 0x000fea0003800200 */
.L_x_2469:
        /* <DEDUP_REMOVED lines=37> */
.L_x_2472:
[----:B------:R-:W-:Y:S05]  /*47a20*/  BSYNC.RECONVERGENT B1 ;  /* 0x0000000000017941 */ /* 0x000fea0003800200 */
.L_x_2471:
        /* <DEDUP_REMOVED lines=32> */
.L_x_2474:
[----:B------:R-:W-:Y:S05]  /*47c30*/  BSYNC.RECONVERGENT B1 ;  /* 0x0000000000017941 */ /* 0x000fea0003800200 */
.L_x_2473:
        /* <DEDUP_REMOVED lines=36> */
.L_x_2476:
[----:B------:R-:W-:Y:S05]  /*47e80*/  BSYNC.RECONVERGENT B1 ;  /* 0x0000000000017941 */ /* 0x000fea0003800200 */
.L_x_2475:
        /* <DEDUP_REMOVED lines=30> */
.L_x_2478:
[----:B------:R-:W-:Y:S05]  /*48070*/  BSYNC.RECONVERGENT B1 ;  /* 0x0000000000017941 */ /* 0x000fea0003800200 */
.L_x_2477:
[----:B------:R-:W-:-:S08]  /*48080*/  DMUL R30, R30, R30 ;  /* 0x0000001e1e1e7228 */ /* 0x000fd00000000000 */
[----:B------:R-:W-:-:S08]  /*48090*/  DFMA R30, R52, R52, R30 ;  /* 0x00000034341e722b */ /* 0x000fd0000000001e */
[----:B------:R-:W-:-:S06]  /*480a0*/  DSETP.GTU.AND P1, PT, R30, 1, PT ;  /* 0x3ff000001e00742a */ /* 0x000fcc0003f2c000 */
[----:B------:R-:W-:-:S04]  /*480b0*/  SEL R22, RZ, 0x1, P1 ;  /* 0x00000001ff167807 */ /* 0x000fc80000800000 */
[----:B------:R-:W-:Y:S01]  /*480c0*/  IADD3 R2, PT, PT, R22, R49, R2 ;  /* 0x0000003116027210 */ /* 0x000fe20007ffe002 */
[----:B------:R-:W-:Y:S06]  /*480d0*/  @P0 BRA `(.L_x_2479) ;  /* 0xffffffec00940947 */ /* 0x000fec000383ffff */
.L_x_2462:
        /* <DEDUP_REMOVED lines=35> */
.L_x_2482:
[----:B------:R-:W-:Y:S05]  /*48310*/  BSYNC.RECONVERGENT B1 ;  /* 0x0000000000017941 */ /* 0x000fea0003800200 */
.L_x_2481:
        /* <DEDUP_REMOVED lines=30> */
.L_x_2484:
[----:B------:R-:W-:Y:S05]  /*48500*/  BSYNC.RECONVERGENT B1 ;  /* 0x0000000000017941 */ /* 0x000fea0003800200 */
.L_x_2483:
        /* <DEDUP_REMOVED lines=39> */
.L_x_2486:
[----:B------:R-:W-:Y:S05]  /*48780*/  BSYNC.RECONVERGENT B1 ;  /* 0x0000000000017941 */ /* 0x000fea0003800200 */
.L_x_2485:
        /* <DEDUP_REMOVED lines=30> */
.L_x_2488:
[----:B------:R-:W-:Y:S05]  /*48970*/  BSYNC.RECONVERGENT B1 ;  /* 0x0000000000017941 */ /* 0x000fea0003800200 */
.L_x_2487:
        /* <DEDUP_REMOVED lines=38> */
.L_x_2490:
[----:B------:R-:W-:Y:S05]  /*48be0*/  BSYNC.RECONVERGENT B1 ;  /* 0x0000000000017941 */ /* 0x000fea0003800200 */
.L_x_2489:
[----:B------:R-:W-:Y:S01]  /*48bf0*/  IMAD.HI.U32 R22, R0, -0x4370ec6f, RZ ;  /* 0xbc8f139100167827 */ /* 0x000fe200078e00ff */
[----:B------:R-:W0:Y:S03]  /*48c00*/  MUFU.RCP64H R31, 2.14748262400000000000e+09 ;  /* 0x41dfffff001f7908 */ /* 0x000e260000001800 */
[----:B------:R-:W-:Y:S01]  /*48c10*/  HFMA2 R30, -RZ, RZ, 0, 5.9604644775390625e-08 ;  /* 0x00000001ff1e7431 */ /* 0x000fe200000001ff */
        /* <DEDUP_REMOVED lines=26> */
.L_x_2492:
[----:B------:R-:W-:Y:S05]  /*48dc0*/  BSYNC.RECONVERGENT B1 ;  /* 0x0000000000017941 */ /* 0x000fea0003800200 */
.L_x_2491:
[----:B------:R-:W-:-:S08]  /*48dd0*/  DMUL R30, R30, R30 ;  /* 0x0000001e1e1e7228 */ /* 0x000fd00000000000 */
[----:B------:R-:W-:-:S08]  /*48de0*/  DFMA R30, R50, R50, R30 ;  /* 0x00000032321e722b */ /* 0x000fd0000000001e */
[----:B------:R-:W-:-:S06]  /*48df0*/  DSETP.GTU.AND P0, PT, R30, 1, PT ;  /* 0x3ff000001e00742a */ /* 0x000fcc0003f0c000 */
[----:B------:R-:W-:-:S04]  /*48e00*/  SEL R23, RZ, 0x1, P0 ;  /* 0x00000001ff177807 */ /* 0x000fc80000000000 */
[----:B------:R-:W-:-:S07]  /*48e10*/  IADD3 R2, PT, PT, R23, R2, RZ ;  /* 0x0000000217027210 */ /* 0x000fce0007ffe0ff */
.L_x_2480:
        /* <DEDUP_REMOVED lines=13> */
.L_x_2497:
        /* <DEDUP_REMOVED lines=44> */
.L_x_2496:
[----:B------:R-:W-:Y:S05]  /*491b0*/  BSYNC.RECONVERGENT B2 ;  /* 0x0000000000027941 */ /* 0x000fea0003800200 */
.L_x_2495:
[----:B------:R-:W-:Y:S02]  /*491c0*/  ISETP.GT.U32.AND.EX P0, PT, R0, RZ, PT, P1 ;  /* 0x000000ff0000720c */ /* 0x000fe40003f04110 */
[--C-:B------:R-:W-:Y:S02]  /*491d0*/  SHF.R.U64 R35, R35, 0x1, R0.reuse ;  /* 0x0000000123237819 */ /* 0x100fe40000001200 */
[----:B------:R-:W-:Y:S02]  /*491e0*/  SHF.R.U32.HI R0, RZ, 0x1, R0 ;  /* 0x00000001ff007819 */ /* 0x000fe40000011600 */
[----:B------:R-:W-:Y:S02]  /*491f0*/  IADD3 R24, PT, PT, R23, -R41, R34 ;  /* 0x8000002917187210 */ /* 0x000fe40007ffe022 */
[----:B------:R-:W-:-:S05]  /*49200*/  MOV R43, R22 ;  /* 0x00000016002b7202 */ /* 0x000fca0000000f00 */
[----:B------:R-:W-:Y:S05]  /*49210*/  @P0 BRA `(.L_x_2497) ;  /* 0xfffffffc00340947 */ /* 0x000fea000383ffff */
.L_x_2494:
[----:B------:R-:W-:Y:S05]  /*49220*/  BSYNC.RECONVERGENT B1 ;  /* 0x0000000000017941 */ /* 0x000fea0003800200 */
.L_x_2493:
[----:B------:R-:W-:Y:S02]  /*49230*/  IMAD R27, R32, UR5, RZ ;  /* 0x00000005201b7c24 */ /* 0x000fe4000f8e02ff */
        /* <DEDUP_REMOVED lines=22> */
.L_x_2515:
        /* <DEDUP_REMOVED lines=34> */
.L_x_2500:
[----:B------:R-:W-:Y:S05]  /*495c0*/  BSYNC.RECONVERGENT B1 ;  /* 0x0000000000017941 */ /* 0x000fea0003800200 */
.L_x_2499:
        /* <DEDUP_REMOVED lines=32> */
.L_x_2502:
[----:B------:R-:W-:Y:S05]  /*497d0*/  BSYNC.RECONVERGENT B1 ;  /* 0x0000000000017941 */ /* 0x000fea0003800200 */
.L_x_2501:
        /* <DEDUP_REMOVED lines=36> */
.L_x_2504:
[----:B------:R-:W-:Y:S05]  /*49a20*/  BSYNC.RECONVERGENT B1 ;  /* 0x0000000000017941 */ /* 0x000fea0003800200 */
.L_x_2503:
        /* <DEDUP_REMOVED lines=32> */
.L_x_2506:
[----:B------:R-:W-:Y:S05]  /*49c30*/  BSYNC.RECONVERGENT B1 ;  /* 0x0000000000017941 */ /* 0x000fea0003800200 */
.L_x_2505:
        /* <DEDUP_REMOVED lines=37> */
.L_x_2508:
[----:B------:R-:W-:Y:S05]  /*49e90*/  BSYNC.RECONVERGENT B1 ;  /* 0x0000000000017941 */ /* 0x000fea0003800200 */
.L_x_2507:
        /* <DEDUP_REMOVED lines=32> */
.L_x_2510:
[----:B------:R-:W-:Y:S05]  /*4a0a0*/  BSYNC.RECONVERGENT B1 ;  /* 0x0000000000017941 */ /* 0x000fea0003800200 */
.L_x_2509:
        /* <DEDUP_REMOVED lines=36> */
.L_x_2512:
[----:B------:R-:W-:Y:S05]  /*4a2f0*/  BSYNC.RECONVERGENT B1 ;  /* 0x0000000000017941 */ /* 0x000fea0003800200 */
.L_x_2511:
        /* <DEDUP_REMOVED lines=30> */
.L_x_2514:
[----:B------:R-:W-:Y:S05]  /*4a4e0*/  BSYNC.RECONVERGENT B1 ;  /* 0x0000000000017941 */ /* 0x000fea0003800200 */
.L_x_2513:
[----:B------:R-:W-:-:S08]  /*4a4f0*/  DMUL R30, R30, R30 ;  /* 0x0000001e1e1e7228 */ /* 0x000fd00000000000 */
[----:B------:R-:W-:-:S08]  /*4a500*/  DFMA R30, R54, R54, R30 ;  /* 0x00000036361e722b */ /* 0x000fd0000000001e */
[----:B------:R-:W-:-:S06]  /*4a510*/  DSETP.GTU.AND P1, PT, R30, 1, PT ;  /* 0x3ff000001e00742a */ /* 0x000fcc0003f2c000 */
[----:B------:R-:W-:-:S04]  /*4a520*/  SEL R22, RZ, 0x1, P1 ;  /* 0x00000001ff167807 */ /* 0x000fc80000800000 */
[----:B------:R-:W-:Y:S01]  /*4a530*/  IADD3 R0, PT, PT, R22, R0, R51 ;  /* 0x0000000016007210 */ /* 0x000fe20007ffe033 */
[----:B------:R-:W-:Y:S06]  /*4a540*/  @P0 BRA `(.L_x_2515) ;  /* 0xffffffec00940947 */ /* 0x000fec000383ffff */
.L_x_2498:
        /* <DEDUP_REMOVED lines=35> */
.L_x_2518:
[----:B------:R-:W-:Y:S05]  /*4a780*/  BSYNC.RECONVERGENT B1 ;  /* 0x0000000000017941 */ /* 0x000fea0003800200 */
.L_x_2517:
        /* <DEDUP_REMOVED lines=30> */
.L_x_2520:
[----:B------:R-:W-:Y:S05]  /*4a970*/  BSYNC.RECONVERGENT B1 ;  /* 0x0000000000017941 */ /* 0x000fea0003800200 */
.L_x_2519:
        /* <DEDUP_REMOVED lines=39> */
.L_x_2522:
[----:B------:R-:W-:Y:S05]  /*4abf0*/  BSYNC.RECONVERGENT B1 ;  /* 0x0000000000017941 */ /* 0x000fea0003800200 */
.L_x_2521:
        /* <DEDUP_REMOVED lines=30> */
.L_x_2524:
[----:B------:R-:W-:Y:S05]  /*4ade0*/  BSYNC.RECONVERGENT B1 ;  /* 0x0000000000017941 */ /* 0x000fea0003800200 */
.L_x_2523:
        /* <DEDUP_REMOVED lines=38> */
.L_x_2526:
[----:B------:R-:W-:Y:S05]  /*4b050*/  BSYNC.RECONVERGENT B1 ;  /* 0x0000000000017941 */ /* 0x000fea0003800200 */
.L_x_2525:
        /* <DEDUP_REMOVED lines=29> */
.L_x_2528:
[----:B------:R-:W-:Y:S05]  /*4b230*/  BSYNC.RECONVERGENT B1 ;  /* 0x0000000000017941 */ /* 0x000fea0003800200 */
.L_x_2527:
[----:B------:R-:W-:-:S08]  /*4b240*/  DMUL R30, R30, R30 ;  /* 0x0000001e1e1e7228 */ /* 0x000fd00000000000 */
[----:B------:R-:W-:-:S08]  /*4b250*/  DFMA R30, R50, R50, R30 ;  /* 0x00000032321e722b */ /* 0x000fd0000000001e */
[----:B------:R-:W-:-:S06]  /*4b260*/  DSETP.GTU.AND P0, PT, R30, 1, PT ;  /* 0x3ff000001e00742a */ /* 0x000fcc0003f0c000 */
[----:B------:R-:W-:-:S04]  /*4b270*/  SEL R23, RZ, 0x1, P0 ;  /* 0x00000001ff177807 */ /* 0x000fc80000000000 */
[----:B------:R-:W-:-:S07]  /*4b280*/  IADD3 R0, PT, PT, R23, R0, RZ ;  /* 0x0000000017007210 */ /* 0x000fce0007ffe0ff */
.L_x_2516:
        /* <DEDUP_REMOVED lines=11> */
.L_x_2533:
        /* <DEDUP_REMOVED lines=44> */
.L_x_2532:
[----:B------:R-:W-:Y:S05]  /*4b600*/  BSYNC.RECONVERGENT B2 ;  /* 0x0000000000027941 */ /* 0x000fea0003800200 */
.L_x_2531:
[----:B------:R-:W-:Y:S01]  /*4b610*/  ISETP.GT.U32.AND.EX P0, PT, R24, RZ, PT, P1 ;  /* 0x000000ff1800720c */ /* 0x000fe20003f04110 */
[----:B------:R-:W-:Y:S01]  /*4b620*/  IMAD.MOV.U32 R40, RZ, RZ, R22 ;  /* 0x000000ffff287224 */ /* 0x000fe200078e0016 */
[--C-:B------:R-:W-:Y:S02]  /*4b630*/  SHF.R.U64 R35, R35, 0x1, R24.reuse ;  /* 0x0000000123237819 */ /* 0x100fe40000001218 */
[----:B------:R-:W-:Y:S02]  /*4b640*/  SHF.R.U32.HI R24, RZ, 0x1, R24 ;  /* 0x00000001ff187819 */ /* 0x000fe40000011618 */
[----:B------:R-:W-:-:S07]  /*4b650*/  IADD3 R32, PT, PT, R23, -R41, R34 ;  /* 0x8000002917207210 */ /* 0x000fce0007ffe022 */
[----:B------:R-:W-:Y:S05]  /*4b660*/  @P0 BRA `(.L_x_2533) ;  /* 0xfffffffc00340947 */ /* 0x000fea000383ffff */
.L_x_2530:
[----:B------:R-:W-:Y:S05]  /*4b670*/  BSYNC.RECONVERGENT B1 ;  /* 0x0000000000017941 */ /* 0x000fea0003800200 */
.L_x_2529:
        /* <DEDUP_REMOVED lines=23> */
.L_x_2551:
        /* <DEDUP_REMOVED lines=34> */
.L_x_2536:
[----:B------:R-:W-:Y:S05]  /*4ba10*/  BSYNC.RECONVERGENT B1 ;  /* 0x0000000000017941 */ /* 0x000fea0003800200 */
.L_x_2535:
        /* <DEDUP_REMOVED lines=32> */
.L_x_2538:
[----:B------:R-:W-:Y:S05]  /*4bc20*/  BSYNC.RECONVERGENT B1 ;  /* 0x0000000000017941 */ /* 0x000fea0003800200 */
.L_x_2537:
        /* <DEDUP_REMOVED lines=36> */
.L_x_2540:
[----:B------:R-:W-:Y:S05]  /*4be70*/  BSYNC.RECONVERGENT B1 ;  /* 0x0000000000017941 */ /* 0x000fea0003800200 */
.L_x_2539:
        /* <DEDUP_REMOVED lines=32> */
.L_x_2542:
[----:B------:R-:W-:Y:S05]  /*4c080*/  BSYNC.RECONVERGENT B1 ;  /* 0x0000000000017941 */ /* 0x000fea0003800200 */
.L_x_2541:
        /* <DEDUP_REMOVED lines=37> */
.L_x_2544:
[----:B------:R-:W-:Y:S05]  /*4c2e0*/  BSYNC.RECONVERGENT B1 ;  /* 0x0000000000017941 */ /* 0x000fea0003800200 */
.L_x_2543:
        /* <DEDUP_REMOVED lines=32> */
.L_x_2546:
[----:B------:R-:W-:Y:S05]  /*4c4f0*/  BSYNC.RECONVERGENT B1 ;  /* 0x0000000000017941 */ /* 0x000fea0003800200 */
.L_x_2545:
        /* <DEDUP_REMOVED lines=36> */
.L_x_2548:
[----:B------:R-:W-:Y:S05]  /*4c740*/  BSYNC.RECONVERGENT B1 ;  /* 0x0000000000017941 */ /* 0x000fea0003800200 */
.L_x_2547:
        /* <DEDUP_REMOVED lines=30> */
.L_x_2550:
[----:B------:R-:W-:Y:S05]  /*4c930*/  BSYNC.RECONVERGENT B1 ;  /* 0x0000000000017941 */ /* 0x000fea0003800200 */
.L_x_2549:
[----:B------:R-:W-:-:S08]  /*4c940*/  DMUL R30, R30, R30 ;  /* 0x0000001e1e1e7228 */ /* 0x000fd00000000000 */
[----:B------:R-:W-:-:S08]  /*4c950*/  DFMA R30, R54, R54, R30 ;  /* 0x00000036361e722b */ /* 0x000fd0000000001e */
[----:B------:R-:W-:-:S06]  /*4c960*/  DSETP.GTU.AND P1, PT, R30, 1, PT ;  /* 0x3ff000001e00742a */ /* 0x000fcc0003f2c000 */
[----:B------:R-:W-:-:S04]  /*4c970*/  SEL R22, RZ, 0x1, P1 ;  /* 0x00000001ff167807 */ /* 0x000fc80000800000 */
[----:B------:R-:W-:Y:S01]  /*4c980*/  IADD3 R41, PT, PT, R22, R41, R50 ;  /* 0x0000002916297210 */ /* 0x000fe20007ffe032 */
[----:B------:R-:W-:Y:S06]  /*4c990*/  @P0 BRA `(.L_x_2551) ;  /* 0xffffffec00940947 */ /* 0x000fec000383ffff */
.L_x_2534:
        /* <DEDUP_REMOVED lines=35> */
.L_x_2554:
[----:B------:R-:W-:Y:S05]  /*4cbd0*/  BSYNC.RECONVERGENT B1 ;  /* 0x0000000000017941 */ /* 0x000fea0003800200 */
.L_x_2553:
        /* <DEDUP_REMOVED lines=30> */
.L_x_2556:
[----:B------:R-:W-:Y:S05]  /*4cdc0*/  BSYNC.RECONVERGENT B1 ;  /* 0x0000000000017941 */ /* 0x000fea0003800200 */
.L_x_2555:
        /* <DEDUP_REMOVED lines=39> */
.L_x_2558:
[----:B------:R-:W-:Y:S05]  /*4d040*/  BSYNC.RECONVERGENT B1 ;  /* 0x0000000000017941 */ /* 0x000fea0003800200 */
.L_x_2557:
        /* <DEDUP_REMOVED lines=30> */
.L_x_2560:
[----:B------:R-:W-:Y:S05]  /*4d230*/  BSYNC.RECONVERGENT B1 ;  /* 0x0000000000017941 */ /* 0x000fea0003800200 */
.L_x_2559:
        /* <DEDUP_REMOVED lines=38> */
.L_x_2562:
[----:B------:R-:W-:Y:S05]  /*4d4a0*/  BSYNC.RECONVERGENT B1 ;  /* 0x0000000000017941 */ /* 0x000fea0003800200 */
.L_x_2561:
        /* <DEDUP_REMOVED lines=29> */
.L_x_2564:
[----:B------:R-:W-:Y:S05]  /*4d680*/  BSYNC.RECONVERGENT B1 ;  /* 0x0000000000017941 */ /* 0x000fea0003800200 */
.L_x_2563:
[----:B------:R-:W-:-:S08]  /*4d690*/  DMUL R30, R30, R30 ;  /* 0x0000001e1e1e7228 */ /* 0x000fd00000000000 */
[----:B------:R-:W-:-:S08]  /*4d6a0*/  DFMA R30, R50, R50, R30 ;  /* 0x00000032321e722b */ /* 0x000fd0000000001e */
[----:B------:R-:W-:-:S06]  /*4d6b0*/  DSETP.GTU.AND P0, PT, R30, 1, PT ;  /* 0x3ff000001e00742a */ /* 0x000fcc0003f0c000 */
[----:B------:R-:W-:-:S05]  /*4d6c0*/  SEL R22, RZ, 0x1, P0 ;  /* 0x00000001ff167807 */ /* 0x000fca0000000000 */
[----:B------:R-:W-:-:S07]  /*4d6d0*/  IMAD.IADD R41, R22, 0x1, R41 ;  /* 0x0000000116297824 */ /* 0x000fce00078e0229 */
.L_x_2552:
        /* <DEDUP_REMOVED lines=9> */
[----:B------:R-:W-:Y:S02]  /*4d770*/  ISETP.GE.U32.AND P0, PT, R8, 0x1000, PT ;  /* 0x000010000800780c */ /* 0x000fe40003f06070 */
[----:B------:R-:W-:Y:S02]  /*4d780*/  IADD3.X R6, PT, PT, ~R20, R23, RZ, P1, !PT ;  /* 0x0000001714067210 */ /* 0x000fe40000ffe5ff */
[----:B------:R-:W-:-:S02]  /*4d790*/  IADD3 R37, PT, PT, R41, R14, R0 ;  /* 0x0000000e29257210 */ /* 0x000fc40007ffe000 */
[----:B------:R-:W-:-:S13]  /*4d7a0*/  ISETP.GE.U32.AND.EX P0, PT, R6, RZ, PT, P0 ;  /* 0x000000ff0600720c */ /* 0x000fda0003f06100 */
[----:B------:R-:W-:Y:S05]  /*4d7b0*/  @!P0 BRA `(.L_x_1987) ;  /* 0x0000002400688947 */ /* 0x000fea0003800000 */
[----:B------:R-:W-:-:S05]  /*4d7c0*/  IADD3 R19, P0, PT, R19, 0x1000, RZ ;  /* 0x0000100013137810 */ /* 0x000fca0007f1e0ff */
[----:B------:R-:W-:Y:S01]  /*4d7d0*/  IMAD.X R20, RZ, RZ, R20, P0 ;  /* 0x000000ffff147224 */ /* 0x000fe200000e0614 */
[----:B------:R-:W-:-:S04]  /*4d7e0*/  ISETP.GT.U32.AND P0, PT, R19, R36, PT ;  /* 0x000000241300720c */ /* 0x000fc80003f04070 */
[----:B------:R-:W-:-:S13]  /*4d7f0*/  ISETP.GT.U32.AND.EX P0, PT, R20, R21, PT, P0 ;  /* 0x000000151400720c */ /* 0x000fda0003f04100 */
[----:B------:R-:W-:Y:S05]  /*4d800*/  @!P0 BRA `(.L_x_2565) ;  /* 0xfffffdb800b48947 */ /* 0x000fea000383ffff */
.L_x_1985:
        /* <DEDUP_REMOVED lines=16> */
.L_x_2603:
        /* <DEDUP_REMOVED lines=14> */
.L_x_2571:
        /* <DEDUP_REMOVED lines=44> */
.L_x_2570:
[----:B------:R-:W-:Y:S05]  /*4dcb0*/  BSYNC.RECONVERGENT B3 ;  /* 0x0000000000037941 */ /* 0x000fea0003800200 */
.L_x_2569:
[----:B------:R-:W-:Y:S01]  /*4dcc0*/  ISETP.GT.U32.AND.EX P0, PT, R5, RZ, PT, P0 ;  /* 0x000000ff0500720c */ /* 0x000fe20003f04100 */
[----:B------:R-:W-:Y:S01]  /*4dcd0*/  IMAD.MOV.U32 R13, RZ, RZ, R6 ;  /* 0x000000ffff0d7224 */ /* 0x000fe200078e0006 */
[--C-:B------:R-:W-:Y:S02]  /*4dce0*/  SHF.R.U64 R12, R12, 0x1, R5.reuse ;  /* 0x000000010c0c7819 */ /* 0x100fe40000001205 */
[----:B------:R-:W-:Y:S02]  /*4dcf0*/  SHF.R.U32.HI R5, RZ, 0x1, R5 ;  /* 0x00000001ff057819 */ /* 0x000fe40000011605 */
[----:B------:R-:W-:-:S07]  /*4dd00*/  IADD3 R18, PT, PT, R7, -R9, R23 ;  /* 0x8000000907127210 */ /* 0x000fce0007ffe017 */
[----:B------:R-:W-:Y:S05]  /*4dd10*/  @P0 BRA `(.L_x_2571) ;  /* 0xfffffffc00340947 */ /* 0x000fea000383ffff */
.L_x_2568:
[----:B------:R-:W-:Y:S05]  /*4dd20*/  BSYNC.RECONVERGENT B2 ;  /* 0x0000000000027941 */ /* 0x000fea0003800200 */
.L_x_2567:
        /* <DEDUP_REMOVED lines=23> */
.L_x_2589:
        /* <DEDUP_REMOVED lines=34> */
.L_x_2574:
[----:B------:R-:W-:Y:S05]  /*4e0c0*/  BSYNC.RECONVERGENT B3 ;  /* 0x0000000000037941 */ /* 0x000fea0003800200 */
.L_x_2573:
        /* <DEDUP_REMOVED lines=30> */
.L_x_2576:
[----:B------:R-:W-:Y:S05]  /*4e2b0*/  BSYNC.RECONVERGENT B3 ;  /* 0x0000000000037941 */ /* 0x000fea0003800200 */
.L_x_2575:
        /* <DEDUP_REMOVED lines=36> */
.L_x_2578:
[----:B------:R-:W-:Y:S05]  /*4e500*/  BSYNC.RECONVERGENT B3 ;  /* 0x0000000000037941 */ /* 0x000fea0003800200 */
.L_x_2577:
        /* <DEDUP_REMOVED lines=30> */
.L_x_2580:
[----:B------:R-:W-:Y:S05]  /*4e6f0*/  BSYNC.RECONVERGENT B3 ;  /* 0x0000000000037941 */ /* 0x000fea0003800200 */
.L_x_2579:
[----:B------:R-:W-:Y:S01]  /*4e700*/  IMAD.HI.U32 R10, R5, -0x4370ec6f, RZ ;  /* 0xbc8f1391050a7827 */ /* 0x000fe200078e00ff */
[----:B------:R-:W0:Y:S01]  /*4e710*/  MUFU.RCP64H R15, 2.14748262400000000000e+09 ;  /* 0x41dfffff000f7908 */ /* 0x000e220000001800 */
[----:B------:R-:W-:Y:S01]  /*4e720*/  MOV R11, 0x41dfffff ;  /* 0x41dfffff000b7802 */ /* 0x000fe20000000f00 */
[----:B------:R-:W-:Y:S01]  /*4e730*/  DMUL R30, R30, R30 ;  /* 0x0000001e1e1e7228 */ /* 0x000fe20000000000 */
[----:B------:R-:W-:Y:S01]  /*4e740*/  BSSY.RECONVERGENT B3, `(.L_x_2581) ;  /* 0x0000021000037945 */ /* 0x000fe20003800200 */
[----:B------:R-:W-:Y:S01]  /*4e750*/  SHF.R.U32.HI R14, RZ, 0xf, R10 ;  /* 0x0000000fff0e7819 */ /* 0x000fe2000001160a */
[----:B------:R-:W-:-:S04]  /*4e760*/  IMAD.MOV.U32 R10, RZ, RZ, -0x800000 ;  /* 0xff800000ff0a7424 */ /* 0x000fc800078e00ff */
[C---:B------:R-:W-:Y:S01]  /*4e770*/  IMAD R5, R14.reuse, -0xadc8, R5 ;  /* 0xffff52380e057824 */ /* 0x040fe200078e0205 */
[----:B------:R-:W-:Y:S01]  /*4e780*/  DFMA R30, R12, R12, R30 ;  /* 0x0000000c0c1e722b */ /* 0x000fe2000000001e */
[----:B------:R-:W-:Y:S02]  /*4e790*/  IMAD R18, R14, 0xd47, RZ ;  /* 0x00000d470e127824 */ /* 0x000fe400078e02ff */
        /* <DEDUP_REMOVED lines=27> */
.L_x_2582:
[----:B------:R-:W-:Y:S05]  /*4e950*/  BSYNC.RECONVERGENT B3 ;  /* 0x0000000000037941 */ /* 0x000fea0003800200 */
.L_x_2581:
        /* <DEDUP_REMOVED lines=30> */
.L_x_2584:
[----:B------:R-:W-:Y:S05]  /*4eb40*/  BSYNC.RECONVERGENT B3 ;  /* 0x0000000000037941 */ /* 0x000fea0003800200 */
.L_x_2583:
        /* <DEDUP_REMOVED lines=36> */
.L_x_2586:
[----:B------:R-:W-:Y:S05]  /*4ed90*/  BSYNC.RECONVERGENT B3 ;  /* 0x0000000000037941 */ /* 0x000fea0003800200 */
.L_x_2585:
        /* <DEDUP_REMOVED lines=30> */
.L_x_2588:
[----:B------:R-:W-:Y:S05]  /*4ef80*/  BSYNC.RECONVERGENT B3 ;  /* 0x0000000000037941 */ /* 0x000fea0003800200 */
.L_x_2587:
[----:B------:R-:W-:-:S08]  /*4ef90*/  DMUL R30, R30, R30 ;  /* 0x0000001e1e1e7228 */ /* 0x000fd00000000000 */
[----:B------:R-:W-:-:S08]  /*4efa0*/  DFMA R30, R12, R12, R30 ;  /* 0x0000000c0c1e722b */ /* 0x000fd0000000001e */
[----:B------:R-:W-:-:S06]  /*4efb0*/  DSETP.GTU.AND P1, PT, R30, 1, PT ;  /* 0x3ff000001e00742a */ /* 0x000fcc0003f2c000 */
[----:B------:R-:W-:-:S04]  /*4efc0*/  SEL R10, RZ, 0x1, P1 ;  /* 0x00000001ff0a7807 */ /* 0x000fc80000800000 */
[----:B------:R-:W-:Y:S01]  /*4efd0*/  IADD3 R6, PT, PT, R10, R7, R6 ;  /* 0x000000070a067210 */ /* 0x000fe20007ffe006 */
[----:B------:R-:W-:Y:S06]  /*4efe0*/  @P0 BRA `(.L_x_2589) ;  /* 0xffffffec00ac0947 */ /* 0x000fec000383ffff */
.L_x_2572:
        /* <DEDUP_REMOVED lines=35> */
.L_x_2592:
[----:B------:R-:W-:Y:S05]  /*4f220*/  BSYNC.RECONVERGENT B3 ;  /* 0x0000000000037941 */ /* 0x000fea0003800200 */
.L_x_2591:
        /* <DEDUP_REMOVED lines=30> */
.L_x_2594:
[----:B------:R-:W-:Y:S05]  /*4f410*/  BSYNC.RECONVERGENT B3 ;  /* 0x0000000000037941 */ /* 0x000fea0003800200 */
.L_x_2593:
        /* <DEDUP_REMOVED lines=39> */
.L_x_2596:
[----:B------:R-:W-:Y:S05]  /*4f690*/  BSYNC.RECONVERGENT B3 ;  /* 0x0000000000037941 */ /* 0x000fea0003800200 */
.L_x_2595:
        /* <DEDUP_REMOVED lines=30> */
.L_x_2598:
[----:B------:R-:W-:Y:S05]  /*4f880*/  BSYNC.RECONVERGENT B3 ;  /* 0x0000000000037941 */ /* 0x000fea0003800200 */
.L_x_2597:
        /* <DEDUP_REMOVED lines=38> */
.L_x_2600:
[----:B------:R-:W-:Y:S05]  /*4faf0*/  BSYNC.RECONVERGENT B3 ;  /* 0x0000000000037941 */ /* 0x000fea0003800200 */
.L_x_2599:
        /* <DEDUP_REMOVED lines=29> */
.L_x_2602:
[----:B------:R-:W-:Y:S05]  /*4fcd0*/  BSYNC.RECONVERGENT B3 ;  /* 0x0000000000037941 */ /* 0x000fea0003800200 */
.L_x_2601:
[----:B------:R-:W-:-:S08]  /*4fce0*/  DMUL R30, R30, R30 ;  /* 0x0000001e1e1e7228 */ /* 0x000fd00000000000 */
[----:B------:R-:W-:-:S08]  /*4fcf0*/  DFMA R30, R10, R10, R30 ;  /* 0x0000000a0a1e722b */ /* 0x000fd0000000001e */
[----:B------:R-:W-:-:S06]  /*4fd00*/  DSETP.GTU.AND P0, PT, R30, 1, PT ;  /* 0x3ff000001e00742a */ /* 0x000fcc0003f0c000 */
[----:B------:R-:W-:-:S05]  /*4fd10*/  SEL R5, RZ, 0x1, P0 ;  /* 0x00000001ff057807 */ /* 0x000fca0000000000 */
[----:B------:R-:W-:-:S07]  /*4fd20*/  IMAD.IADD R6, R5, 0x1, R6 ;  /* 0x0000000105067824 */ /* 0x000fce00078e0206 */
.L_x_2590:
[----:B------:R-:W-:Y:S01]  /*4fd30*/  IADD3 R37, PT, PT, R37, R6, RZ ;  /* 0x0000000625257210 */ /* 0x000fe20007ffe0ff */
[----:B------:R-:W-:Y:S06]  /*4fd40*/  @!P5 BRA `(.L_x_2603) ;  /* 0xffffffd800f0d947 */ /* 0x000fec000383ffff */
.L_x_2566:
[----:B------:R-:W-:Y:S05]  /*4fd50*/  BSYNC.RECONVERGENT B1 ;  /* 0x0000000000017941 */ /* 0x000fea0003800200 */
.L_x_1987:
[----:B------:R-:W0:Y:S01]  /*4fd60*/  S2R R7, SR_LANEID ;  /* 0x0000000000077919 */ /* 0x000e220000000000 */
[----:B------:R-:W-:Y:S01]  /*4fd70*/  ISETP.NE.AND P5, PT, R39, RZ, PT ;  /* 0x000000ff2700720c */ /* 0x000fe20003fa5270 */
[----:B------:R-:W1:Y:S01]  /*4fd80*/  SHFL.DOWN PT, R0, R37, 0x1, 0x1f ;  /* 0x08201f0025007f89 */ /* 0x000e6200000e0000 */
[C---:B0-----:R-:W-:Y:S02]  /*4fd90*/  ISETP.GT.AND P0, PT, R7.reuse, 0x1e, PT ;  /* 0x0000001e0700780c */ /* 0x041fe40003f04270 */
[C---:B------:R-:W-:Y:S02]  /*4fda0*/  ISETP.NE.AND P1, PT, R7.reuse, RZ, PT ;  /* 0x000000ff0700720c */ /* 0x040fe40003f25270 */
        /* <DEDUP_REMOVED lines=22> */
[----:B0-----:R-:W-:-:S04]  /*4ff10*/  SEL R5, R4, RZ, !P0 ;  /* 0x000000ff04057207 */ /* 0x001fc80004000000 */
[----:B------:R-:W-:-:S05]  /*4ff20*/  IADD3 R5, PT, PT, R0, R5, RZ ;  /* 0x0000000500057210 */ /* 0x000fca0007ffe0ff */
[----:B------:R0:W-:Y:S01]  /*4ff30*/  @!P1 STS [R6+0x8], R5 ;  /* 0x0000080506009388 */ /* 0x0001e20000000800 */
[----:B------:R-:W-:Y:S06]  /*4ff40*/  BAR.SYNC.DEFER_BLOCKING 0x0 ;  /* 0x0000000000007b1d */ /* 0x000fec0000010000 */
[----:B------:R-:W-:Y:S05]  /*4ff50*/  @P5 BRA `(.L_x_1407) ;  /* 0x0000000000285947 */ /* 0x000fea0003800000 */
[----:B------:R-:W1:Y:S01]  /*4ff60*/  S2R R3, SR_CgaCtaId ;  /* 0x0000000000037919 */ /* 0x000e620000008800 */
[----:B------:R-:W-:-:S04]  /*4ff70*/  MOV R0, 0x400 ;  /* 0x0000040000007802 */ /* 0x000fc80000000f00 */
[----:B-1----:R-:W-:-:S05]  /*4ff80*/  LEA R4, R3, R0, 0x18 ;  /* 0x0000000003047211 */ /* 0x002fca00078ec0ff */
[----:B------:R-:W-:Y:S04]  /*4ff90*/  LDS R0, [R4+0xc] ;  /* 0x00000c0004007984 */ /* 0x000fe80000000800 */
[----:B------:R-:W1:Y:S04]  /*4ffa0*/  LDS.128 R8, [R4+0x10] ;  /* 0x0000100004087984 */ /* 0x000e680000000c00 */
[----:B------:R-:W2:Y:S01]  /*4ffb0*/  LDS.64 R2, [R4+0x20] ;  /* 0x0000200004027984 */ /* 0x000ea20000000a00 */
[----:B-1----:R-:W-:-:S04]  /*4ffc0*/  IADD3 R0, PT, PT, R8, R0, R5 ;  /* 0x0000000008007210 */ /* 0x002fc80007ffe005 */
[----:B------:R-:W-:-:S04]  /*4ffd0*/  IADD3 R0, PT, PT, R10, R0, R9 ;  /* 0x000000000a007210 */ /* 0x000fc80007ffe009 */
[----:B--2---:R-:W-:-:S05]  /*4ffe0*/  IADD3 R0, PT, PT, R2, R0, R11 ;  /* 0x0000000002007210 */ /* 0x004fca0007ffe00b */
[----:B0-----:R-:W-:-:S07]  /*4fff0*/  IMAD.IADD R5, R0, 0x1, R3 ;  /* 0x0000000100057824 */ /* 0x001fce00078e0203 */
.L_x_1407:
[----:B------:R-:W-:Y:S05]  /*50000*/  BSYNC.RECONVERGENT B0 ;  /* 0x0000000000007941 */ /* 0x000fea0003800200 */
.L_x_1334:
[----:B------:R-:W-:Y:S05]  /*50010*/  @P5 EXIT ;  /* 0x000000000000594d */ /* 0x000fea0003800000 */
[----:B--2---:R-:W0:Y:S08]  /*50020*/  LDC R0, c[0x0][0x39c] ;  /* 0x0000e700ff007b82 */ /* 0x004e300000000800 */
[----:B------:R-:W2:Y:S01]  /*50030*/  LDC.64 R2, c[0x0][0x388] ;  /* 0x0000e200ff027b82 */ /* 0x000ea20000000a00 */
[----:B01----:R-:W-:-:S05]  /*50040*/  IADD3 R5, PT, PT, R5, R0, RZ ;  /* 0x0000000005057210 */ /* 0x003fca0007ffe0ff */
[----:B--2---:R-:W-:Y:S01]  /*50050*/  STG.E desc[UR8][R2.64], R5 ;  /* 0x0000000502007986 */ /* 0x004fe2000c101908 */
[----:B------:R-:W-:Y:S05]  /*50060*/  EXIT ;  /* 0x000000000000794d */ /* 0x000fea0003800000 */
        .weak           $__internal_1_$__cuda_sm20_div_rn_f64_full
        .type           $__internal_1_$__cuda_sm20_div_rn_f64_full,@function
        .size           $__internal_1_$__cuda_sm20_div_rn_f64_full,(.L_x_5222 - $__internal_1_$__cuda_sm20_div_rn_f64_full)
$__internal_1_$__cuda_sm20_div_rn_f64_full:
[C---:B------:R-:W-:Y:S01]  /*50070*/  FSETP.GEU.AND P4, PT, |R25|.reuse, 1.469367938527859385e-39, PT ;  /* 0x001000001900780b */ /* 0x040fe20003f8e200 */
[----:B------:R-:W-:Y:S01]  /*50080*/  IMAD.U32 R22, RZ, RZ, UR10 ;  /* 0x0000000aff167e24 */ /* 0x000fe2000f8e00ff */
[----:B------:R-:W-:Y:S01]  /*50090*/  MOV R24, UR10 ;  /* 0x0000000a00187c02 */ /* 0x000fe20008000f00 */
[----:B------:R-:W-:Y:S01]  /*500a0*/  IMAD.MOV.U32 R30, RZ, RZ, 0x1 ;  /* 0x00000001ff1e7424 */ /* 0x000fe200078e00ff */
[----:B------:R-:W-:Y:S01]  /*500b0*/  LOP3.LUT R23, R25, 0x800fffff, RZ, 0xc0, !PT ;  /* 0x800fffff19177812 */ /* 0x000fe200078ec0ff */
[----:B------:R-:W-:Y:S01]  /*500c0*/  BSSY.RECONVERGENT B2, `(.L_x_2604) ;  /* 0x0000053000027945 */ /* 0x000fe20003800200 */
[----:B------:R-:W-:Y:S02]  /*500d0*/  FSETP.GEU.AND P1, PT, |R27|, 1.469367938527859385e-39, PT ;  /* 0x001000001b00780b */ /* 0x000fe40003f2e200 */
[----:B------:R-:W-:Y:S02]  /*500e0*/  LOP3.LUT R23, R23, 0x3ff00000, RZ, 0xfc, !PT ;  /* 0x3ff0000017177812 */ /* 0x000fe400078efcff */
[----:B------:R-:W-:-:S02]  /*500f0*/  LOP3.LUT R42, R27, 0x7ff00000, RZ, 0xc0, !PT ;  /* 0x7ff000001b2a7812 */ /* 0x000fc400078ec0ff */
[----:B------:R-:W-:Y:S01]  /*50100*/  MOV R43, 0x1ca00000 ;  /* 0x1ca00000002b7802 */ /* 0x000fe20000000f00 */
[----:B------:R-:W-:Y:S01]  /*50110*/  @!P4 DMUL R22, R24, 8.98846567431157953865e+307 ;  /* 0x7fe000001816c828 */ /* 0x000fe20000000000 */
[----:B------:R-:W-:Y:S01]  /*50120*/  LOP3.LUT R45, R25, 0x7ff00000, RZ, 0xc0, !PT ;  /* 0x7ff00000192d7812 */ /* 0x000fe200078ec0ff */
[----:B------:R-:W-:-:S03]  /*50130*/  IMAD.MOV.U32 R44, RZ, RZ, R42 ;  /* 0x000000ffff2c7224 */ /* 0x000fc600078e002a */
[C---:B------:R-:W-:Y:S01]  /*50140*/  ISETP.GE.U32.AND P3, PT, R42.reuse, R45, PT ;  /* 0x0000002d2a00720c */ /* 0x040fe20003f66070 */
[----:B------:R-:W0:Y:S01]  /*50150*/  MUFU.RCP64H R31, R23 ;  /* 0x00000017001f7308 */ /* 0x000e220000001800 */
[----:B------:R-:W-:Y:S02]  /*50160*/  @!P1 LOP3.LUT R29, R25, 0x7ff00000, RZ, 0xc0, !PT ;  /* 0x7ff00000191d9812 */ /* 0x000fe400078ec0ff */
[----:B------:R-:W-:Y:S02]  /*50170*/  @!P1 MOV R34, RZ ;  /* 0x000000ff00229202 */ /* 0x000fe40000000f00 */
[----:B------:R-:W-:Y:S02]  /*50180*/  @!P1 ISETP.GE.U32.AND P2, PT, R42, R29, PT ;  /* 0x0000001d2a00920c */ /* 0x000fe40003f46070 */
[----:B------:R-:W-:Y:S02]  /*50190*/  SEL R29, R43, 0x63400000, !P3 ;  /* 0x634000002b1d7807 */ /* 0x000fe40005800000 */
[----:B------:R-:W-:-:S02]  /*501a0*/  @!P4 LOP3.LUT R45, R23, 0x7ff00000, RZ, 0xc0, !PT ;  /* 0x7ff00000172dc812 */ /* 0x000fc400078ec0ff */
[----:B------:R-:W-:-:S03]  /*501b0*/  LOP3.LUT R29, R29, 0x800fffff, R27, 0xf8, !PT ;  /* 0x800fffff1d1d7812 */ /* 0x000fc600078ef81b */
[----:B------:R-:W-:Y:S01]  /*501c0*/  VIADD R47, R45, 0xffffffff ;  /* 0xffffffff2d2f7836 */ /* 0x000fe20000000000 */
[----:B0-----:R-:W-:-:S08]  /*501d0*/  DFMA R32, R30, -R22, 1 ;  /* 0x3ff000001e20742b */ /* 0x001fd00000000816 */
[----:B------:R-:W-:-:S08]  /*501e0*/  DFMA R32, R32, R32, R32 ;  /* 0x000000202020722b */ /* 0x000fd00000000020 */
[----:B------:R-:W-:Y:S01]  /*501f0*/  DFMA R32, R30, R32, R30 ;  /* 0x000000201e20722b */ /* 0x000fe2000000001e */
[----:B------:R-:W-:-:S04]  /*50200*/  @!P1 SEL R31, R43, 0x63400000, !P2 ;  /* 0x634000002b1f9807 */ /* 0x000fc80005000000 */
[----:B------:R-:W-:-:S03]  /*50210*/  @!P1 LOP3.LUT R28, R31, 0x80000000, R27, 0xf8, !PT ;  /* 0x800000001f1c9812 */ /* 0x000fc600078ef81b */
[----:B------:R-:W-:Y:S01]  /*50220*/  DFMA R30, R32, -R22, 1 ;  /* 0x3ff00000201e742b */ /* 0x000fe20000000816 */
[----:B------:R-:W-:Y:S01]  /*50230*/  @!P1 LOP3.LUT R35, R28, 0x100000, RZ, 0xfc, !PT ;  /* 0x001000001c239812 */ /* 0x000fe200078efcff */
[----:B------:R-:W-:-:S06]  /*50240*/  IMAD.MOV.U32 R28, RZ, RZ, R26 ;  /* 0x000000ffff1c7224 */ /* 0x000fcc00078e001a */
[----:B------:R-:W-:Y:S02]  /*50250*/  DFMA R30, R32, R30, R32 ;  /* 0x0000001e201e722b */ /* 0x000fe40000000020 */
[----:B------:R-:W-:-:S08]  /*50260*/  @!P1 DFMA R28, R28, 2, -R34 ;  /* 0x400000001c1c982b */ /* 0x000fd00000000822 */
[----:B------:R-:W-:Y:S02]  /*50270*/  DMUL R32, R30, R28 ;  /* 0x0000001c1e207228 */ /* 0x000fe40000000000 */
[----:B------:R-:W-:-:S04]  /*50280*/  @!P1 LOP3.LUT R44, R29, 0x7ff00000, RZ, 0xc0, !PT ;  /* 0x7ff000001d2c9812 */ /* 0x000fc800078ec0ff */
[----:B------:R-:W-:Y:S02]  /*50290*/  IADD3 R46, PT, PT, R44, -0x1, RZ ;  /* 0xffffffff2c2e7810 */ /* 0x000fe40007ffe0ff */
[----:B------:R-:W-:Y:S02]  /*502a0*/  DFMA R34, R32, -R22, R28 ;  /* 0x800000162022722b */ /* 0x000fe4000000001c */
[----:B------:R-:W-:-:S04]  /*502b0*/  ISETP.GT.U32.AND P1, PT, R46, 0x7feffffe, PT ;  /* 0x7feffffe2e00780c */ /* 0x000fc80003f24070 */
[----:B------:R-:W-:Y:S02]  /*502c0*/  ISETP.GT.U32.OR P1, PT, R47, 0x7feffffe, P1 ;  /* 0x7feffffe2f00780c */ /* 0x000fe40000f24470 */
[----:B------:R-:W-:-:S11]  /*502d0*/  DFMA R34, R30, R34, R32 ;  /* 0x000000221e22722b */ /* 0x000fd60000000020 */
[----:B------:R-:W-:Y:S05]  /*502e0*/  @P1 BRA `(.L_x_2605) ;  /* 0x00000000006c1947 */ /* 0x000fea0003800000 */
[----:B------:R-:W-:Y:S02]  /*502f0*/  LOP3.LUT R27, R25, 0x7ff00000, RZ, 0xc0, !PT ;  /* 0x7ff00000191b7812 */ /* 0x000fe400078ec0ff */
[----:B------:R-:W-:Y:S02]  /*50300*/  MOV R32, RZ ;  /* 0x000000ff00207202 */ /* 0x000fe40000000f00 */
[CC--:B------:R-:W-:Y:S02]  /*50310*/  VIADDMNMX R26, R42.reuse, -R27.reuse, 0xb9600000, !PT ;  /* 0xb96000002a1a7446 */ /* 0x0c0fe4000780091b */
[----:B------:R-:W-:Y:S02]  /*50320*/  ISETP.GE.U32.AND P1, PT, R42, R27, PT ;  /* 0x0000001b2a00720c */ /* 0x000fe40003f26070 */
[----:B------:R-:W-:Y:S02]  /*50330*/  VIMNMX R26, PT, PT, R26, 0x46a00000, PT ;  /* 0x46a000001a1a7848 */ /* 0x000fe40003fe0100 */
[----:B------:R-:W-:-:S04]  /*50340*/  SEL R43, R43, 0x63400000, !P1 ;  /* 0x634000002b2b7807 */ /* 0x000fc80004800000 */
[----:B------:R-:W-:-:S05]  /*50350*/  IADD3 R26, PT, PT, -R43, R26, RZ ;  /* 0x0000001a2b1a7210 */ /* 0x000fca0007ffe1ff */
[----:B------:R-:W-:-:S06]  /*50360*/  VIADD R33, R26, 0x7fe00000 ;  /* 0x7fe000001a217836 */ /* 0x000fcc0000000000 */
[----:B------:R-:W-:-:S10]  /*50370*/  DMUL R30, R34, R32 ;  /* 0x00000020221e7228 */ /* 0x000fd40000000000 */
[----:B------:R-:W-:-:S13]  /*50380*/  FSETP.GTU.AND P1, PT, |R31|, 1.469367938527859385e-39, PT ;  /* 0x001000001f00780b */ /* 0x000fda0003f2c200 */
[----:B------:R-:W-:Y:S05]  /*50390*/  @P1 BRA `(.L_x_2606) ;  /* 0x0000000000941947 */ /* 0x000fea0003800000 */
[----:B------:R-:W-:Y:S01]  /*503a0*/  DFMA R22, R34, -R22, R28 ;  /* 0x800000162216722b */ /* 0x000fe2000000001c */
[----:B------:R-:W-:-:S09]  /*503b0*/  IMAD.MOV.U32 R32, RZ, RZ, RZ ;  /* 0x000000ffff207224 */ /* 0x000fd200078e00ff */
[C---:B------:R-:W-:Y:S02]  /*503c0*/  FSETP.NEU.AND P1, PT, R23.reuse, RZ, PT ;  /* 0x000000ff1700720b */ /* 0x040fe40003f2d000 */
[----:B------:R-:W-:-:S04]  /*503d0*/  LOP3.LUT R22, R23, 0x80000000, R25, 0x48, !PT ;  /* 0x8000000017167812 */ /* 0x000fc800078e4819 */
[----:B------:R-:W-:-:S07]  /*503e0*/  LOP3.LUT R33, R22, R33, RZ, 0xfc, !PT ;  /* 0x0000002116217212 */ /* 0x000fce00078efcff */
[----:B------:R-:W-:Y:S05]  /*503f0*/  @!P1 BRA `(.L_x_2606) ;  /* 0x00000000007c9947 */ /* 0x000fea0003800000 */
[C---:B------:R-:W-:Y:S01]  /*50400*/  IADD3 R29, PT, PT, -R26.reuse, RZ, RZ ;  /* 0x000000ff1a1d7210 */ /* 0x040fe20007ffe1ff */
[----:B------:R-:W-:Y:S01]  /*50410*/  IMAD.MOV.U32 R28, RZ, RZ, RZ ;  /* 0x000000ffff1c7224 */ /* 0x000fe200078e00ff */
[----:B------:R-:W-:-:S05]  /*50420*/  IADD3 R26, PT, PT, -R26, -0x43300000, RZ ;  /* 0xbcd000001a1a7810 */ /* 0x000fca0007ffe1ff */
[----:B------:R-:W-:Y:S02]  /*50430*/  DFMA R28, R30, -R28, R34 ;  /* 0x8000001c1e1c722b */ /* 0x000fe40000000022 */
[----:B------:R-:W-:-:S08]  /*50440*/  DMUL.RP R34, R34, R32 ;  /* 0x0000002022227228 */ /* 0x000fd00000008000 */
[----:B------:R-:W-:Y:S02]  /*50450*/  FSETP.NEU.AND P1, PT, |R29|, R26, PT ;  /* 0x0000001a1d00720b */ /* 0x000fe40003f2d200 */
[----:B------:R-:W-:Y:S02]  /*50460*/  LOP3.LUT R23, R35, R22, RZ, 0x3c, !PT ;  /* 0x0000001623177212 */ /* 0x000fe400078e3cff */
[----:B------:R-:W-:Y:S02]  /*50470*/  FSEL R30, R34, R30, !P1 ;  /* 0x0000001e221e7208 */ /* 0x000fe40004800000 */
[----:B------:R-:W-:Y:S01]  /*50480*/  FSEL R31, R23, R31, !P1 ;  /* 0x0000001f171f7208 */ /* 0x000fe20004800000 */
[----:B------:R-:W-:Y:S06]  /*50490*/  BRA `(.L_x_2606) ;  /* 0x0000000000547947 */ /* 0x000fec0003800000 */
.L_x_2605:
[----:B------:R-:W-:-:S14]  /*504a0*/  DSETP.NAN.AND P1, PT, R26, R26, PT ;  /* 0x0000001a1a00722a */ /* 0x000fdc0003f28000 */
[----:B------:R-:W-:Y:S05]  /*504b0*/  @P1 BRA `(.L_x_2607) ;  /* 0x0000000000441947 */ /* 0x000fea0003800000 */
[----:B------:R-:W-:-:S14]  /*504c0*/  DSETP.NAN.AND P1, PT, R24, R24, PT ;  /* 0x000000181800722a */ /* 0x000fdc0003f28000 */
[----:B------:R-:W-:Y:S05]  /*504d0*/  @P1 BRA `(.L_x_2608) ;  /* 0x0000000000301947 */ /* 0x000fea0003800000 */
[----:B------:R-:W-:Y:S01]  /*504e0*/  ISETP.NE.AND P1, PT, R44, R45, PT ;  /* 0x0000002d2c00720c */ /* 0x000fe20003f25270 */
[----:B------:R-:W-:Y:S01]  /*504f0*/  IMAD.MOV.U32 R31, RZ, RZ, -0x80000 ;  /* 0xfff80000ff1f7424 */ /* 0x000fe200078e00ff */
[----:B------:R-:W-:-:S11]  /*50500*/  MOV R30, 0x0 ;  /* 0x00000000001e7802 */ /* 0x000fd60000000f00 */
[----:B------:R-:W-:Y:S05]  /*50510*/  @!P1 BRA `(.L_x_2606) ;  /* 0x0000000000349947 */ /* 0x000fea0003800000 */
[----:B------:R-:W-:Y:S02]  /*50520*/  ISETP.NE.AND P1, PT, R44, 0x7ff00000, PT ;  /* 0x7ff000002c00780c */ /* 0x000fe40003f25270 */
[----:B------:R-:W-:Y:S02]  /*50530*/  LOP3.LUT R31, R27, 0x80000000, R25, 0x48, !PT ;  /* 0x800000001b1f7812 */ /* 0x000fe400078e4819 */
[----:B------:R-:W-:-:S13]  /*50540*/  ISETP.EQ.OR P1, PT, R45, RZ, !P1 ;  /* 0x000000ff2d00720c */ /* 0x000fda0004f22670 */
[----:B------:R-:W-:Y:S02]  /*50550*/  @P1 LOP3.LUT R22, R31, 0x7ff00000, RZ, 0xfc, !PT ;  /* 0x7ff000001f161812 */ /* 0x000fe400078efcff */
[----:B------:R-:W-:Y:S01]  /*50560*/  @!P1 MOV R30, RZ ;  /* 0x000000ff001e9202 */ /* 0x000fe20000000f00 */
[----:B------:R-:W-:Y:S01]  /*50570*/  @P1 IMAD.MOV.U32 R30, RZ, RZ, RZ ;  /* 0x000000ffff1e1224 */ /* 0x000fe200078e00ff */
[----:B------:R-:W-:Y:S01]  /*50580*/  @P1 MOV R31, R22 ;  /* 0x00000016001f1202 */ /* 0x000fe20000000f00 */
[----:B------:R-:W-:Y:S06]  /*50590*/  BRA `(.L_x_2606) ;  /* 0x0000000000147947 */ /* 0x000fec0003800000 */
.L_x_2608:
[----:B------:R-:W-:Y:S01]  /*505a0*/  LOP3.LUT R31, R25, 0x80000, RZ, 0xfc, !PT ;  /* 0x00080000191f7812 */ /* 0x000fe200078efcff */
[----:B------:R-:W-:Y:S01]  /*505b0*/  IMAD.MOV.U32 R30, RZ, RZ, R24 ;  /* 0x000000ffff1e7224 */ /* 0x000fe200078e0018 */
[----:B------:R-:W-:Y:S06]  /*505c0*/  BRA `(.L_x_2606) ;  /* 0x0000000000087947 */ /* 0x000fec0003800000 */
.L_x_2607:
[----:B------:R-:W-:Y:S02]  /*505d0*/  LOP3.LUT R31, R27, 0x80000, RZ, 0xfc, !PT ;  /* 0x000800001b1f7812 */ /* 0x000fe400078efcff */
[----:B------:R-:W-:-:S07]  /*505e0*/  MOV R30, R26 ;  /* 0x0000001a001e7202 */ /* 0x000fce0000000f00 */
.L_x_2606:
[----:B------:R-:W-:Y:S05]  /*505f0*/  BSYNC.RECONVERGENT B2 ;  /* 0x0000000000027941 */ /* 0x000fea0003800200 */
.L_x_2604:
[----:B------:R-:W-:Y:S02]  /*50600*/  HFMA2 R23, -RZ, RZ, 0, 0 ;  /* 0x00000000ff177431 */ /* 0x000fe400000001ff */
[----:B------:R-:W-:-:S04]  /*50610*/  IMAD.MOV.U32 R22, RZ, RZ, R40 ;  /* 0x000000ffff167224 */ /* 0x000fc800078e0028 */
[----:B------:R-:W-:Y:S05]  /*50620*/  RET.REL.NODEC R22 `(_ZN3cub18CUB_300001_SM_10006detail6reduce28DeviceReduceSingleTileKernelINS2_10policy_hubIiyN4cuda3std3__44plusIiEEE10Policy1000EN6thrust24THRUST_300001_SM_1000_NS17counting_iteratorIiNSD_11use_defaultESF_SF_EEPiyS9_ii12MonteCarloPiEEvT0_T1_T2_T3_T4_T6_) ;  /* 0xfffffaf816747950 */ /* 0x000fea0003c3ffff */
.L_x_2609:
        /* <DEDUP_REMOVED lines=13> */
.L_x_5222:


//--------------------- .text._ZN3cub18CUB_300001_SM_10006detail6reduce28DeviceReduceSingleTileKernelINS2_10policy_hubIijN4cuda3std3__44plusIiEEE10Policy1000EPiSC_iS9_iiNS7_10__identityEEEvT0_T1_T2_T3_T4_T6_ --------------------------
	.section	.text._ZN3cub18CUB_300001_SM_10006detail6reduce28DeviceReduceSingleTileKernelINS2_10policy_hubIijN4cuda3std3__44plusIiEEE10Policy1000EPiSC_iS9_iiNS7_10__identityEEEvT0_T1_T2_T3_T4_T6_,"ax",@progbits
	.align	128
        .global         _ZN3cub18CUB_300001_SM_10006detail6reduce28DeviceReduceSingleTileKernelINS2_10policy_hubIijN4cuda3std3__44plusIiEEE10Policy1000EPiSC_iS9_iiNS7_10__identityEEEvT0_T1_T2_T3_T4_T6_
        .type           _ZN3cub18CUB_300001_SM_10006detail6reduce28DeviceReduceSingleTileKernelINS2_10policy_hubIijN4cuda3std3__44plusIiEEE10Policy1000EPiSC_iS9_iiNS7_10__identityEEEvT0_T1_T2_T3_T4_T6_,@function
        .size           _ZN3cub18CUB_300001_SM_10006detail6reduce28DeviceReduceSingleTileKernelINS2_10policy_hubIijN4cuda3std3__44plusIiEEE10Policy1000EPiSC_iS9_iiNS7_10__identityEEEvT0_T1_T2_T3_T4_T6_,(.L_x_5228 - _ZN3cub18CUB_300001_SM_10006detail6reduce28DeviceReduceSingleTileKernelINS2_10policy_hubIijN4cuda3std3__44plusIiEEE10Policy1000EPiSC_iS9_iiNS7_10__identityEEEvT0_T1_T2_T3_T4_T6_)
        .other          _ZN3cub18CUB_300001_SM_10006detail6reduce28DeviceReduceSingleTileKernelINS2_10policy_hubIijN4cuda3std3__44plusIiEEE10Policy1000EPiSC_iS9_iiNS7_10__identityEEEvT0_T1_T2_T3_T4_T6_,@"STO_CUDA_ENTRY STV_DEFAULT"
_ZN3cub18CUB_300001_SM_10006detail6reduce28DeviceReduceSingleTileKernelINS2_10policy_hubIijN4cuda3std3__44plusIiEEE10Policy1000EPiSC_iS9_iiNS7_10__identityEEEvT0_T1_T2_T3_T4_T6_:
.text._ZN3cub18CUB_300001_SM_10006detail6reduce28DeviceReduceSingleTileKernelINS2_10policy_hubIijN4cuda3std3__44plusIiEEE10Policy1000EPiSC_iS9_iiNS7_10__identityEEEvT0_T1_T2_T3_T4_T6_:
        /* <DEDUP_REMOVED lines=13> */
.L_x_2610:
        /* <DEDUP_REMOVED lines=16> */
.L_x_2615:
[----:B------:R-:W-:Y:S05]  /*01d0*/  BSYNC.RECONVERGENT B1 ;  /* 0x0000000000017941 */ /* 0x000fea0003800200 */
.L_x_2614:
        /* <DEDUP_REMOVED lines=16> */
.L_x_2620:
        /* <DEDUP_REMOVED lines=9> */
.L_x_2619:
[----:B------:R-:W-:Y:S05]  /*0370*/  BSYNC.RECONVERGENT B2 ;  /* 0x0000000000027941 */ /* 0x000fea0003800200 */
.L_x_2618:
        /* <DEDUP_REMOVED lines=8> */
.L_x_2623:
        /* <DEDUP_REMOVED lines=35> */
.L_x_2622:
[----:B------:R-:W-:Y:S05]  /*0630*/  BSYNC.RECONVERGENT B2 ;  /* 0x0000000000027941 */ /* 0x000fea0003800200 */
.L_x_2621:
        /* <DEDUP_REMOVED lines=22> */
.L_x_2625:
[----:B------:R-:W-:Y:S05]  /*07a0*/  BSYNC.RECONVERGENT B2 ;  /* 0x0000000000027941 */ /* 0x000fea0003800200 */
.L_x_2624:
        /* <DEDUP_REMOVED lines=10> */
.L_x_2617:
[----:B------:R-:W-:Y:S05]  /*0850*/  BSYNC.RECONVERGENT B1 ;  /* 0x0000000000017941 */ /* 0x000fea0003800200 */
.L_x_2616:
        /* <DEDUP_REMOVED lines=45> */
.L_x_2626:
        /* <DEDUP_REMOVED lines=67> */
.L_x_2613:
        /* <DEDUP_REMOVED lines=22> */
.L_x_2630:
        /* <DEDUP_REMOVED lines=20> */
.L_x_2628:
        /* <DEDUP_REMOVED lines=20> */
.L_x_2634:
        /* <DEDUP_REMOVED lines=8> */
.L_x_2633:
[----:B------:R-:W-:Y:S05]  /*13c0*/  BSYNC.RECONVERGENT B2 ;  /* 0x0000000000027941 */ /* 0x000fea0003800200 */
.L_x_2632:
        /* <DEDUP_REMOVED lines=16> */
.L_x_2637:
        /* <DEDUP_REMOVED lines=39> */
.L_x_2636:
[----:B------:R-:W-:Y:S05]  /*1740*/  BSYNC.RECONVERGENT B2 ;  /* 0x0000000000027941 */ /* 0x000fea0003800200 */
.L_x_2635:
        /* <DEDUP_REMOVED lines=27> */
.L_x_2639:
[----:B------:R-:W-:Y:S05]  /*1900*/  BSYNC.RECONVERGENT B2 ;  /* 0x0000000000027941 */ /* 0x000fea0003800200 */
.L_x_2638:
        /* <DEDUP_REMOVED lines=10> */
.L_x_2631:
[----:B------:R-:W-:Y:S05]  /*19b0*/  BSYNC.RECONVERGENT B1 ;  /* 0x0000000000017941 */ /* 0x000fea0003800200 */
.L_x_2629:
        /* <DEDUP_REMOVED lines=43> */
.L_x_2612:
        /* <DEDUP_REMOVED lines=12> */
.L_x_2642:
[----:B------:R-:W-:Y:S05]  /*1d30*/  BSYNC.RECONVERGENT B1 ;  /* 0x0000000000017941 */ /* 0x000fea0003800200 */
.L_x_2641:
        /* <DEDUP_REMOVED lines=16> */
.L_x_2647:
        /* <DEDUP_REMOVED lines=9> */
.L_x_2646:
[----:B------:R-:W-:Y:S05]  /*1ed0*/  BSYNC.RECONVERGENT B2 ;  /* 0x0000000000027941 */ /* 0x000fea0003800200 */
.L_x_2645:
        /* <DEDUP_REMOVED lines=8> */
.L_x_2650:
        /* <DEDUP_REMOVED lines=35> */
.L_x_2649:
[----:B------:R-:W-:Y:S05]  /*2190*/  BSYNC.RECONVERGENT B2 ;  /* 0x0000000000027941 */ /* 0x000fea0003800200 */
.L_x_2648:
        /* <DEDUP_REMOVED lines=22> */
.L_x_2652:
[----:B------:R-:W-:Y:S05]  /*2300*/  BSYNC.RECONVERGENT B2 ;  /* 0x0000000000027941 */ /* 0x000fea0003800200 */
.L_x_2651:
        /* <DEDUP_REMOVED lines=10> */
.L_x_2644:
[----:B------:R-:W-:Y:S05]  /*23b0*/  BSYNC.RECONVERGENT B1 ;  /* 0x0000000000017941 */ /* 0x000fea0003800200 */
.L_x_2643:
        /* <DEDUP_REMOVED lines=45> */
.L_x_2653:
        /* <DEDUP_REMOVED lines=67> */
.L_x_2640:
        /* <DEDUP_REMOVED lines=33> */
.L_x_2656:
        /* <DEDUP_REMOVED lines=32> */
.L_x_2654:
        /* <DEDUP_REMOVED lines=20> */
.L_x_2660:
        /* <DEDUP_REMOVED lines=8> */
.L_x_2659:
[----:B------:R-:W-:Y:S05]  /*3090*/  BSYNC.RECONVERGENT B2 ;  /* 0x0000000000027941 */ /* 0x000fea0003800200 */
.L_x_2658:
        /* <DEDUP_REMOVED lines=16> */
.L_x_2663:
        /* <DEDUP_REMOVED lines=39> */
.L_x_2662:
[----:B------:R-:W-:Y:S05]  /*3410*/  BSYNC.RECONVERGENT B2 ;  /* 0x0000000000027941 */ /* 0x000fea0003800200 */
.L_x_2661:
        /* <DEDUP_REMOVED lines=27> */
.L_x_2665:
[----:B------:R-:W-:Y:S05]  /*35d0*/  BSYNC.RECONVERGENT B2 ;  /* 0x0000000000027941 */ /* 0x000fea0003800200 */
.L_x_2664:
        /* <DEDUP_REMOVED lines=10> */
.L_x_2657:
[----:B------:R-:W-:Y:S05]  /*3680*/  BSYNC.RECONVERGENT B1 ;  /* 0x0000000000017941 */ /* 0x000fea0003800200 */
.L_x_2655:
        /* <DEDUP_REMOVED lines=42> */
.L_x_2627:
[----:B------:R-:W-:Y:S05]  /*3930*/  BSYNC.RECONVERGENT B0 ;  /* 0x0000000000007941 */ /* 0x000fea0003800200 */
.L_x_2611:
[----:B------:R-:W-:Y:S05]  /*3940*/  @P0 EXIT ;  /* 0x000000000000094d */ /* 0x000fea0003800000 */
[----:B-1----:R-:W1:Y:S01]  /*3950*/  LDC.64 R4, c[0x0][0x388] ;  /* 0x0000e200ff047b82 */ /* 0x002e620000000a00 */
[----:B------:R-:W0:Y:S02]  /*3960*/  LDCU UR4, c[0x0][0x398] ;  /* 0x00007300ff0477ac */ /* 0x000e240008000800 */
[----:B0-234-:R-:W-:-:S05]  /*3970*/  VIADD R3, R3, UR4 ;  /* 0x0000000403037c36 */ /* 0x01dfca0008000000 */
[----:B-1----:R-:W-:Y:S01]  /*3980*/  STG.E desc[UR6][R4.64], R3 ;  /* 0x0000000304007986 */ /* 0x002fe2000c101906 */
[----:B------:R-:W-:Y:S05]  /*3990*/  EXIT ;  /* 0x000000000000794d */ /* 0x000fea0003800000 */
.L_x_2666:
        /* <DEDUP_REMOVED lines=14> */
.L_x_5228:


//--------------------- .text._ZN3cub18CUB_300001_SM_10006detail6reduce18DeviceReduceKernelINS2_10policy_hubIijN4cuda3std3__44plusIiEEE10Policy1000EN6thrust24THRUST_300001_SM_1000_NS17counting_iteratorIiNSD_11use_defaultESF_SF_EEjS9_i12MonteCarloPiEEvT0_PT3_T1_NS0_13GridEvenShareISL_EET2_T4_ --------------------------
	.section	.text._ZN3cub18CUB_300001_SM_10006detail6reduce18DeviceReduceKernelINS2_10policy_hubIijN4cuda3std3__44plusIiEEE10Policy1000EN6thrust24THRUST_300001_SM_1000_NS17counting_iteratorIiNSD_11use_defaultESF_SF_EEjS9_i12MonteCarloPiEEvT0_PT3_T1_NS0_13GridEvenShareISL_EET2_T4_,"ax",@progbits
	.align	128
        .global         _ZN3cub18CUB_300001_SM_10006detail6reduce18DeviceReduceKernelINS2_10policy_hubIijN4cuda3std3__44plusIiEEE10Policy1000EN6thrust24THRUST_300001_SM_1000_NS17counting_iteratorIiNSD_11use_defaultESF_SF_EEjS9_i12MonteCarloPiEEvT0_PT3_T1_NS0_13GridEvenShareISL_EET2_T4_
        .type           _ZN3cub18CUB_300001_SM_10006detail6reduce18DeviceReduceKernelINS2_10policy_hubIijN4cuda3std3__44plusIiEEE10Policy1000EN6thrust24THRUST_300001_SM_1000_NS17counting_iteratorIiNSD_11use_defaultESF_SF_EEjS9_i12MonteCarloPiEEvT0_PT3_T1_NS0_13GridEvenShareISL_EET2_T4_,@function
        .size           _ZN3cub18CUB_300001_SM_10006detail6reduce18DeviceReduceKernelINS2_10policy_hubIijN4cuda3std3__44plusIiEEE10Policy1000EN6thrust24THRUST_300001_SM_1000_NS17counting_iteratorIiNSD_11use_defaultESF_SF_EEjS9_i12MonteCarloPiEEvT0_PT3_T1_NS0_13GridEvenShareISL_EET2_T4_,(.L_x_5223 - _ZN3cub18CUB_300001_SM_10006detail6reduce18DeviceReduceKernelINS2_10policy_hubIijN4cuda3std3__44plusIiEEE10Policy1000EN6thrust24THRUST_300001_SM_1000_NS17counting_iteratorIiNSD_11use_defaultESF_SF_EEjS9_i12MonteCarloPiEEvT0_PT3_T1_NS0_13GridEvenShareISL_EET2_T4_)
        .other          _ZN3cub18CUB_300001_SM_10006detail6reduce18DeviceReduceKernelINS2_10policy_hubIijN4cuda3std3__44plusIiEEE10Policy1000EN6thrust24THRUST_300001_SM_1000_NS17counting_iteratorIiNSD_11use_defaultESF_SF_EEjS9_i12MonteCarloPiEEvT0_PT3_T1_NS0_13GridEvenShareISL_EET2_T4_,@"STO_CUDA_ENTRY STV_DEFAULT"
_ZN3cub18CUB_300001_SM_10006detail6reduce18DeviceReduceKernelINS2_10policy_hubIijN4cuda3std3__44plusIiEEE10Policy1000EN6thrust24THRUST_300001_SM_1000_NS17counting_iteratorIiNSD_11use_defaultESF_SF_EEjS9_i12MonteCarloPiEEvT0_PT3_T1_NS0_13GridEvenShareISL_EET2_T4_:
.text._ZN3cub18CUB_300001_SM_10006detail6reduce18DeviceReduceKernelINS2_10policy_hubIijN4cuda3std3__44plusIiEEE10Policy1000EN6thrust24THRUST_300001_SM_1000_NS17counting_iteratorIiNSD_11use_defaultESF_SF_EEjS9_i12MonteCarloPiEEvT0_PT3_T1_NS0_13GridEvenShareISL_EET2_T4_:
[----:B------:R-:W-:Y:S01]  /*0000*/  LDC R1, c[0x0][0x37c] ;  /* 0x0000df00ff017b82 */ /* 0x000fe20000000800 */
[----:B------:R-:W0:Y:S07]  /*0010*/  S2R R22, SR_CTAID.X ;  /* 0x0000000000167919 */ /* 0x000e2e0000002500 */
[----:B------:R-:W0:Y:S01]  /*0020*/  LDC R3, c[0x0][0x3a8] ;  /* 0x0000ea00ff037b82 */ /* 0x000e220000000800 */
[----:B------:R-:W-:Y:S01]  /*0030*/  UMOV UR8, 0xff800000 ;  /* 0xff80000000087882 */ /* 0x000fe20000000000 */
[----:B------:R-:W-:Y:S01]  /*0040*/  BSSY.RECONVERGENT B0, `(.L_x_2667) ;  /* 0x0004f84000007945 */ /* 0x000fe20003800200 */
[----:B------:R-:W-:-:S02]  /*0050*/  IMAD.MOV.U32 R23, RZ, RZ, 0x41dfffff ;  /* 0x41dfffffff177424 */ /* 0x000fc400078e00ff */
[----:B0-----:R-:W-:-:S05]  /*0060*/  IMAD R0, R22, -0x1000, R3 ;  /* 0xfffff00016007824 */ /* 0x001fca00078e0203 */
[----:B------:R-:W-:-:S13]  /*0070*/  ISETP.GT.U32.AND P0, PT, R0, 0xfff, PT ;  /* 0x00000fff0000780c */ /* 0x000fda0003f04070 */
[----:B------:R-:W-:Y:S05]  /*0080*/  @P0 BRA `(.L_x_2668) ;  /* 0x0000004800740947 */ /* 0x000fea0003800000 */
[----:B------:R-:W0:Y:S01]  /*0090*/  S2R R9, SR_TID.X ;  /* 0x0000000000097919 */ /* 0x000e220000002100 */
[----:B------:R-:W-:Y:S01]  /*00a0*/  BSSY.RECONVERGENT B1, `(.L_x_2669) ;  /* 0x00001d3000017945 */ /* 0x000fe20003800200 */
[----:B------:R-:W-:Y:S01]  /*00b0*/  IMAD.MOV.U32 R14, RZ, RZ, RZ ;  /* 0x000000ffff0e7224 */ /* 0x000fe200078e00ff */
[----:B0-----:R-:W-:Y:S02]  /*00c0*/  ISETP.GE.U32.AND P0, PT, R9, R0, PT ;  /* 0x000000000900720c */ /* 0x001fe40003f06070 */
[----:B------:R-:W-:-:S11]  /*00d0*/  MOV R13, R9 ;  /* 0x00000009000d7202 */ /* 0x000fd60000000f00 */
[----:B------:R-:W-:Y:S05]  /*00e0*/  @P0 BRA `(.L_x_2670) ;  /* 0x0000001c00380947 */ /* 0x000fea0003800000 */
[----:B------:R-:W0:Y:S01]  /*00f0*/  LDCU UR4, c[0x0][0x380] ;  /* 0x00007000ff0477ac */ /* 0x000e220008000800 */
[----:B------:R-:W-:Y:S01]  /*0100*/  IMAD R2, R22, 0x1000, R9 ;  /* 0x0000100016027824 */ /* 0x000fe200078e0209 */
[----:B------:R-:W-:Y:S01]  /*0110*/  BSSY.RECONVERGENT B2, `(.L_x_2671) ;  /* 0x0000044000027945 */ /* 0x000fe20003800200 */
[----:B------:R-:W-:Y:S01]  /*0120*/  IMAD.MOV.U32 R12, RZ, RZ, 0x1 ;  /* 0x00000001ff0c7424 */ /* 0x000fe200078e00ff */
[----:B------:R-:W1:Y:S01]  /*0130*/  LDCU UR5, c[0x0][0x3c4] ;  /* 0x00007880ff0577ac */ /* 0x000e620008000800 */
[----:B------:R-:W-:Y:S02]  /*0140*/  IMAD.MOV.U32 R19, RZ, RZ, RZ ;  /* 0x000000ffff137224 */ /* 0x000fe400078e00ff */
[----:B0-----:R-:W-:-:S04]  /*0150*/  VIADD R2, R2, UR4 ;  /* 0x0000000402027c36 */ /* 0x001fc80008000000 */
[----:B-1----:R-:W-:-:S05]  /*0160*/  IMAD R2, R2, UR5, RZ ;  /* 0x0000000502027c24 */ /* 0x002fca000f8e02ff */
[----:B------:R-:W-:-:S04]  /*0170*/  SHF.L.U32 R2, R2, 0x1, RZ ;  /* 0x0000000102027819 */ /* 0x000fc800000006ff */
        /* <DEDUP_REMOVED lines=8> */
.L_x_2675:
        /* <DEDUP_REMOVED lines=44> */
.L_x_2674:
[----:B------:R-:W-:Y:S05]  /*04c0*/  BSYNC.RECONVERGENT B3 ;  /* 0x0000000000037941 */ /* 0x000fea0003800200 */
.L_x_2673:
[----:B------:R-:W-:Y:S01]  /*04d0*/  ISETP.GT.U32.AND.EX P0, PT, R17, RZ, PT, P1 ;  /* 0x000000ff1100720c */ /* 0x000fe20003f04110 */
[----:B------:R-:W-:Y:S01]  /*04e0*/  IMAD.MOV.U32 R8, RZ, RZ, R2 ;  /* 0x000000ffff087224 */ /* 0x000fe200078e0002 */
[--C-:B------:R-:W-:Y:S02]  /*04f0*/  SHF.R.U32.HI R5, RZ, 0x1, R17.reuse ;  /* 0x00000001ff057819 */ /* 0x100fe40000011611 */
[----:B------:R-:W-:Y:S02]  /*0500*/  SHF.R.U64 R4, R14, 0x1, R17 ;  /* 0x000000010e047819 */ /* 0x000fe40000001211 */
[----:B------:R-:W-:Y:S01]  /*0510*/  IADD3 R13, PT, PT, R3, -R15, R16 ;  /* 0x8000000f030d7210 */ /* 0x000fe20007ffe010 */
[----:B------:R-:W-:Y:S01]  /*0520*/  IMAD.MOV.U32 R17, RZ, RZ, R5 ;  /* 0x000000ffff117224 */ /* 0x000fe200078e0005 */
[----:B------:R-:W-:-:S05]  /*0530*/  MOV R14, R4 ;  /* 0x00000004000e7202 */ /* 0x000fca0000000f00 */
[----:B------:R-:W-:Y:S05]  /*0540*/  @P0 BRA `(.L_x_2675) ;  /* 0xfffffffc002c0947 */ /* 0x000fea000383ffff */
.L_x_2672:
[----:B------:R-:W-:Y:S05]  /*0550*/  BSYNC.RECONVERGENT B2 ;  /* 0x0000000000027941 */ /* 0x000fea0003800200 */
.L_x_2671:
[----:B------:R-:W0:Y:S01]  /*0560*/  LDC R8, c[0x0][0x3c4] ;  /* 0x0000f100ff087b82 */ /* 0x000e220000000800 */
[----:B------:R-:W-:Y:S01]  /*0570*/  IMAD.MOV.U32 R14, RZ, RZ, RZ ;  /* 0x000000ffff0e7224 */ /* 0x000fe200078e00ff */
[----:B0-----:R-:W-:-:S13]  /*0580*/  ISETP.GE.AND P0, PT, R8, 0x1, PT ;  /* 0x000000010800780c */ /* 0x001fda0003f06270 */
[----:B------:R-:W-:Y:S05]  /*0590*/  @!P0 BRA `(.L_x_2676) ;  /* 0x0000001800088947 */ /* 0x000fea0003800000 */
[----:B------:R-:W0:Y:S01]  /*05a0*/  LDCU UR6, c[0x0][0x3c0] ;  /* 0x00007800ff0677ac */ /* 0x000e220008000800 */
[----:B------:R-:W-:Y:S01]  /*05b0*/  HFMA2 R14, -RZ, RZ, 0, 0 ;  /* 0x00000000ff0e7431 */ /* 0x000fe200000001ff */
        /* <DEDUP_REMOVED lines=20> */
[----:B------:R-:W-:Y:S01]  /*0700*/  SHF.R.U32.HI R7, RZ, 0x1, R6 ;  /* 0x00000001ff077819 */ /* 0x000fe20000011606 */
[----:B------:R-:W-:Y:S01]  /*0710*/  VIADD R6, R8, 0xffffffff ;  /* 0xffffffff08067836 */ /* 0x000fe20000000000 */
[----:B------:R-:W-:-:S05]  /*0720*/  IADD3 R3, P0, PT, R3, R4, RZ ;  /* 0x0000000403037210 */ /* 0x000fca0007f1e0ff */
[----:B------:R-:W-:Y:S01]  /*0730*/  IMAD.X R4, R7, 0x1, R5, P0 ;  /* 0x0000000107047824 */ /* 0x000fe200000e0605 */
[----:B------:R-:W-:Y:S02]  /*0740*/  ISETP.GE.U32.AND P0, PT, R6, 0x3, PT ;  /* 0x000000030600780c */ /* 0x000fe40003f06070 */
[----:B------:R-:W-:Y:S02]  /*0750*/  LOP3.LUT R7, R8, 0x3, RZ, 0xc0, !PT ;  /* 0x0000000308077812 */ /* 0x000fe400078ec0ff */
[----:B------:R-:W-:-:S05]  /*0760*/  SHF.R.U64 R3, R3, 0x1e, R4 ;  /* 0x0000001e03037819 */ /* 0x000fca0000001204 */
[----:B------:R-:W-:-:S04]  /*0770*/  IMAD R2, R3, -0x7fffffff, R2 ;  /* 0x8000000103027824 */ /* 0x000fc800078e0202 */
[----:B------:R-:W-:Y:S05]  /*0780*/  @!P0 BRA `(.L_x_2677) ;  /* 0x0000001000608947 */ /* 0x000fea0003800000 */
[----:B------:R-:W-:Y:S01]  /*0790*/  LOP3.LUT R6, R8, 0x7ffffffc, RZ, 0xc0, !PT ;  /* 0x7ffffffc08067812 */ /* 0x000fe200078ec0ff */
[----:B------:R-:W-:Y:S02]  /*07a0*/  IMAD.MOV.U32 R5, RZ, RZ, RZ ;  /* 0x000000ffff057224 */ /* 0x000fe400078e00ff */
[----:B------:R-:W-:-:S07]  /*07b0*/  IMAD.MOV.U32 R14, RZ, RZ, RZ ;  /* 0x000000ffff0e7224 */ /* 0x000fce00078e00ff */
.L_x_2694:
        /* <DEDUP_REMOVED lines=31> */
[----:B------:R-:W-:Y:S05]  /*09b0*/  CALL.REL.NOINC `($__internal_2_$__cuda_sm20_div_rn_f64_full) ;  /* 0x000004ec00cc7944 */ /* 0x000fea0003c00000 */
[----:B------:R-:W-:Y:S02]  /*09c0*/  IMAD.MOV.U32 R10, RZ, RZ, R34 ;  /* 0x000000ffff0a7224 */ /* 0x000fe400078e0022 */
[----:B------:R-:W-:-:S07]  /*09d0*/  IMAD.MOV.U32 R11, RZ, RZ, R35 ;  /* 0x000000ffff0b7224 */ /* 0x000fce00078e0023 */
.L_x_2679:
[----:B------:R-:W-:Y:S05]  /*09e0*/  BSYNC.RECONVERGENT B3 ;  /* 0x0000000000037941 */ /* 0x000fea0003800200 */
.L_x_2678:
        /* <DEDUP_REMOVED lines=30> */
.L_x_2681:
[----:B------:R-:W-:Y:S05]  /*0bd0*/  BSYNC.RECONVERGENT B3 ;  /* 0x0000000000037941 */ /* 0x000fea0003800200 */
.L_x_2680:
        /* <DEDUP_REMOVED lines=33> */
[----:B------:R-:W-:Y:S05]  /*0df0*/  CALL.REL.NOINC `($__internal_2_$__cuda_sm20_div_rn_f64_full) ;  /* 0x000004e800bc7944 */ /* 0x000fea0003c00000 */
[----:B------:R-:W-:Y:S01]  /*0e00*/  MOV R12, R34 ;  /* 0x00000022000c7202 */ /* 0x000fe20000000f00 */
[----:B------:R-:W-:-:S07]  /*0e10*/  IMAD.MOV.U32 R13, RZ, RZ, R35 ;  /* 0x000000ffff0d7224 */ /* 0x000fce00078e0023 */
.L_x_2683:
[----:B------:R-:W-:Y:S05]  /*0e20*/  BSYNC.RECONVERGENT B3 ;  /* 0x0000000000037941 */ /* 0x000fea0003800200 */
.L_x_2682:
        /* <DEDUP_REMOVED lines=30> */
.L_x_2685:
[----:B------:R-:W-:Y:S05]  /*1010*/  BSYNC.RECONVERGENT B3 ;  /* 0x0000000000037941 */ /* 0x000fea0003800200 */
.L_x_2684:
        /* <DEDUP_REMOVED lines=34> */
[----:B------:R-:W-:Y:S05]  /*1240*/  CALL.REL.NOINC `($__internal_2_$__cuda_sm20_div_rn_f64_full) ;  /* 0x000004e400a87944 */ /* 0x000fea0003c00000 */
[----:B------:R-:W-:Y:S01]  /*1250*/  IMAD.MOV.U32 R10, RZ, RZ, R34 ;  /* 0x000000ffff0a7224 */ /* 0x000fe200078e0022 */
[----:B------:R-:W-:-:S07]  /*1260*/  MOV R11, R35 ;  /* 0x00000023000b7202 */ /* 0x000fce0000000f00 */
.L_x_2687:
[----:B------:R-:W-:Y:S05]  /*1270*/  BSYNC.RECONVERGENT B3 ;  /* 0x0000000000037941 */ /* 0x000fea0003800200 */
.L_x_2686:
        /* <DEDUP_REMOVED lines=30> */
.L_x_2689:
[----:B------:R-:W-:Y:S05]  /*1460*/  BSYNC.RECONVERGENT B3 ;  /* 0x0000000000037941 */ /* 0x000fea0003800200 */
.L_x_2688:
        /* <DEDUP_REMOVED lines=34> */
[----:B------:R-:W-:Y:S02]  /*1690*/  IMAD.MOV.U32 R12, RZ, RZ, R34 ;  /* 0x000000ffff0c7224 */ /* 0x000fe400078e0022 */
[----:B------:R-:W-:-:S07]  /*16a0*/  IMAD.MOV.U32 R13, RZ, RZ, R35 ;  /* 0x000000ffff0d7224 */ /* 0x000fce00078e0023 */
.L_x_2691:
[----:B------:R-:W-:Y:S05]  /*16b0*/  BSYNC.RECONVERGENT B3 ;  /* 0x0000000000037941 */ /* 0x000fea0003800200 */
.L_x_2690:
        /* <DEDUP_REMOVED lines=30> */
.L_x_2693:
[----:B------:R-:W-:Y:S05]  /*18a0*/  BSYNC.RECONVERGENT B3 ;  /* 0x0000000000037941 */ /* 0x000fea0003800200 */
.L_x_2692:
[----:B------:R-:W-:-:S08]  /*18b0*/  DMUL R34, R34, R34 ;  /* 0x0000002222227228 */ /* 0x000fd00000000000 */
[----:B------:R-:W-:-:S08]  /*18c0*/  DFMA R34, R12, R12, R34 ;  /* 0x0000000c0c22722b */ /* 0x000fd00000000022 */
[----:B------:R-:W-:-:S06]  /*18d0*/  DSETP.GTU.AND P1, PT, R34, 1, PT ;  /* 0x3ff000002200742a */ /* 0x000fcc0003f2c000 */
[----:B------:R-:W-:-:S04]  /*18e0*/  SEL R14, RZ, 0x1, P1 ;  /* 0x00000001ff0e7807 */ /* 0x000fc80000800000 */
[----:B------:R-:W-:Y:S01]  /*18f0*/  IADD3 R14, PT, PT, R14, R4, R3 ;  /* 0x000000040e0e7210 */ /* 0x000fe20007ffe003 */
[----:B------:R-:W-:Y:S06]  /*1900*/  @P0 BRA `(.L_x_2694) ;  /* 0xffffffec00ac0947 */ /* 0x000fec000383ffff */
.L_x_2677:
[----:B------:R-:W-:-:S13]  /*1910*/  ISETP.NE.AND P0, PT, R7, RZ, PT ;  /* 0x000000ff0700720c */ /* 0x000fda0003f05270 */
[----:B------:R-:W-:Y:S05]  /*1920*/  @!P0 BRA `(.L_x_2676) ;  /* 0x0000000400248947 */ /* 0x000fea0003800000 */
[----:B------:R-:W-:-:S07]  /*1930*/  MOV R4, RZ ;  /* 0x000000ff00047202 */ /* 0x000fce0000000f00 */
.L_x_2699:
        /* <DEDUP_REMOVED lines=9> */
[----:B------:R-:W-:Y:S02]  /*19d0*/  IMAD R5, R2, 0xbc8f, RZ ;  /* 0x0000bc8f02057824 */ /* 0x000fe400078e02ff */
[----:B------:R-:W-:Y:S01]  /*19e0*/  HFMA2 R2, -RZ, RZ, 0, 5.9604644775390625e-08 ;  /* 0x00000001ff027431 */ /* 0x000fe200000001ff */
[----:B------:R-:W-:Y:S02]  /*19f0*/  LOP3.LUT R8, R6, 0x7fffffff, RZ, 0x3c, !PT ;  /* 0x7fffffff06087812 */ /* 0x000fe400078e3cff */
[----:B------:R-:W-:-:S03]  /*1a00*/  ISETP.GE.U32.AND P0, PT, R5, R6, PT ;  /* 0x000000060500720c */ /* 0x000fc60003f06070 */
[----:B0-----:R-:W-:-:S08]  /*1a10*/  DFMA R10, R2, -R12, 1 ;  /* 0x3ff00000020a742b */ /* 0x001fd0000000080c */
[----:B------:R-:W-:Y:S02]  /*1a20*/  DFMA R10, R10, R10, R10 ;  /* 0x0000000a0a0a722b */ /* 0x000fe4000000000a */
[----:B------:R-:W-:Y:S01]  /*1a30*/  @P0 IMAD.MOV R8, RZ, RZ, -R6 ;  /* 0x000000ffff080224 */ /* 0x000fe200078e0a06 */
[----:B------:R-:W-:-:S05]  /*1a40*/  ISETP.NE.AND P0, PT, R4, R7, PT ;  /* 0x000000070400720c */ /* 0x000fca0003f05270 */
        /* <DEDUP_REMOVED lines=15> */
[----:B------:R-:W-:Y:S01]  /*1b40*/  IMAD.MOV.U32 R10, RZ, RZ, R34 ;  /* 0x000000ffff0a7224 */ /* 0x000fe200078e0022 */
[----:B------:R-:W-:-:S07]  /*1b50*/  MOV R11, R35 ;  /* 0x00000023000b7202 */ /* 0x000fce0000000f00 */
.L_x_2696:
[----:B------:R-:W-:Y:S05]  /*1b60*/  BSYNC.RECONVERGENT B3 ;  /* 0x0000000000037941 */ /* 0x000fea0003800200 */
.L_x_2695:
        /* <DEDUP_REMOVED lines=30> */
.L_x_2698:
[----:B------:R-:W-:Y:S05]  /*1d50*/  BSYNC.RECONVERGENT B3 ;  /* 0x0000000000037941 */ /* 0x000fea0003800200 */
.L_x_2697:
[----:B------:R-:W-:-:S08]  /*1d60*/  DMUL R34, R34, R34 ;  /* 0x0000002222227228 */ /* 0x000fd00000000000 */
[----:B------:R-:W-:-:S08]  /*1d70*/  DFMA R34, R10, R10, R34 ;  /* 0x0000000a0a22722b */ /* 0x000fd00000000022 */
[----:B------:R-:W-:-:S06]  /*1d80*/  DSETP.GTU.AND P1, PT, R34, 1, PT ;  /* 0x3ff000002200742a */ /* 0x000fcc0003f2c000 */
[----:B------:R-:W-:-:S05]  /*1d90*/  SEL R3, RZ, 0x1, P1 ;  /* 0x00000001ff037807 */ /* 0x000fca0000800000 */
[----:B------:R-:W-:Y:S01]  /*1da0*/  IMAD.IADD R14, R14, 0x1, R3 ;  /* 0x000000010e0e7824 */ /* 0x000fe200078e0203 */
[----:B------:R-:W-:Y:S06]  /*1db0*/  @P0 BRA `(.L_x_2699) ;  /* 0xfffffff800e00947 */ /* 0x000fec000383ffff */
.L_x_2676:
[----:B------:R-:W-:-:S07]  /*1dc0*/  VIADD R13, R9, 0x100 ;  /* 0x00000100090d7836 */ /* 0x000fce0000000000 */
.L_x_2670:
[----:B------:R-:W-:Y:S05]  /*1dd0*/  BSYNC.RECONVERGENT B1 ;  /* 0x0000000000017941 */ /* 0x000fea0003800200 */
.L_x_2669:
[----:B------:R-:W-:Y:S01]  /*1de0*/  ISETP.GE.AND P0, PT, R13, R0, PT ;  /* 0x000000000d00720c */ /* 0x000fe20003f06270 */
[----:B------:R-:W-:-:S12]  /*1df0*/  BSSY.RECONVERGENT B1, `(.L_x_2700) ;  /* 0x0000256000017945 */ /* 0x000fd80003800200 */
[----:B------:R-:W-:Y:S05]  /*1e00*/  @P0 BRA `(.L_x_2701) ;  /* 0x0000002400500947 */ /* 0x000fea0003800000 */
[----:B------:R-:W0:Y:S01]  /*1e10*/  LDC.64 R10, c[0x0][0x3c0] ;  /* 0x0000f000ff0a7b82 */ /* 0x000e220000000a00 */
[----:B------:R-:W1:Y:S02]  /*1e20*/  LDCU UR4, c[0x0][0x380] ;  /* 0x00007000ff0477ac */ /* 0x000e640008000800 */
[----:B-1----:R-:W-:Y:S01]  /*1e30*/  LEA R12, R22, UR4, 0xc ;  /* 0x00000004160c7c11 */ /* 0x002fe2000f8e60ff */
[----:B0-----:R-:W-:Y:S01]  /*1e40*/  IMAD.HI.U32 R3, R10, 0x3, RZ ;  /* 0x000000030a037827 */ /* 0x001fe200078e00ff */
[----:B------:R-:W-:-:S04]  /*1e50*/  ISETP.GE.AND P0, PT, R11, 0x1, PT ;  /* 0x000000010b00780c */ /* 0x000fc80003f06270 */
[----:B------:R-:W-:-:S04]  /*1e60*/  IADD3 R2, PT, PT, -R3, R10, RZ ;  /* 0x0000000a03027210 */ /* 0x000fc80007ffe1ff */
[----:B------:R-:W-:-:S04]  /*1e70*/  LEA.HI R2, R2, R3, RZ, 0x1f ;  /* 0x0000000302027211 */ /* 0x000fc800078ff8ff */
[----:B------:R-:W-:-:S05]  /*1e80*/  SHF.R.U32.HI R3, RZ, 0x1e, R2 ;  /* 0x0000001eff037819 */ /* 0x000fca0000011602 */
        /* <DEDUP_REMOVED lines=8> */
.L_x_2738:
        /* <DEDUP_REMOVED lines=14> */
.L_x_2706:
        /* <DEDUP_REMOVED lines=10> */
[----:B------:R-:W-:-:S04]  /*2090*/  IMAD.WIDE.U32 R16, R6, 0x3, RZ ;  /* 0x0000000306107825 */ /* 0x000fc800078e00ff */
        /* <DEDUP_REMOVED lines=33> */
.L_x_2705:
[----:B------:R-:W-:Y:S05]  /*22b0*/  BSYNC.RECONVERGENT B3 ;  /* 0x0000000000037941 */ /* 0x000fea0003800200 */
.L_x_2704:
[----:B------:R-:W-:Y:S02]  /*22c0*/  ISETP.GT.U32.AND.EX P0, PT, R5, RZ, PT, P0 ;  /* 0x000000ff0500720c */ /* 0x000fe40003f04100 */
[--C-:B------:R-:W-:Y:S02]  /*22d0*/  SHF.R.U64 R10, R10, 0x1, R5.reuse ;  /* 0x000000010a0a7819 */ /* 0x100fe40000001205 */
[----:B------:R-:W-:Y:S02]  /*22e0*/  SHF.R.U32.HI R5, RZ, 0x1, R5 ;  /* 0x00000001ff057819 */ /* 0x000fe40000011605 */
[----:B------:R-:W-:Y:S02]  /*22f0*/  IADD3 R25, PT, PT, R7, -R15, R26 ;  /* 0x8000000f07197210 */ /* 0x000fe40007ffe01a */
[----:B------:R-:W-:-:S05]  /*2300*/  MOV R24, R6 ;  /* 0x0000000600187202 */ /* 0x000fca0000000f00 */
[----:B------:R-:W-:Y:S05]  /*2310*/  @P0 BRA `(.L_x_2706) ;  /* 0xfffffffc00340947 */ /* 0x000fea000383ffff */
.L_x_2703:
[----:B------:R-:W-:Y:S05]  /*2320*/  BSYNC.RECONVERGENT B2 ;  /* 0x0000000000027941 */ /* 0x000fea0003800200 */
.L_x_2702:
        /* <DEDUP_REMOVED lines=22> */
[----:B------:R-:W-:-:S07]  /*2490*/  IMAD.MOV.U32 R10, RZ, RZ, R8 ;  /* 0x000000ffff0a7224 */ /* 0x000fce00078e0008 */
.L_x_2724:
        /* <DEDUP_REMOVED lines=17> */
[----:B------:R-:W-:Y:S02]  /*25b0*/  ISETP.NE.AND P0, PT, R10, RZ, PT ;  /* 0x000000ff0a00720c */ /* 0x000fe40003f05270 */
        /* <DEDUP_REMOVED lines=16> */
.L_x_2709:
[----:B------:R-:W-:Y:S05]  /*26c0*/  BSYNC.RECONVERGENT B3 ;  /* 0x0000000000037941 */ /* 0x000fea0003800200 */
.L_x_2708:
        /* <DEDUP_REMOVED lines=30> */
.L_x_2711:
[----:B------:R-:W-:Y:S05]  /*28b0*/  BSYNC.RECONVERGENT B3 ;  /* 0x0000000000037941 */ /* 0x000fea0003800200 */
.L_x_2710:
        /* <DEDUP_REMOVED lines=36> */
.L_x_2713:
[----:B------:R-:W-:Y:S05]  /*2b00*/  BSYNC.RECONVERGENT B3 ;  /* 0x0000000000037941 */ /* 0x000fea0003800200 */
.L_x_2712:
        /* <DEDUP_REMOVED lines=30> */
.L_x_2715:
[----:B------:R-:W-:Y:S05]  /*2cf0*/  BSYNC.RECONVERGENT B3 ;  /* 0x0000000000037941 */ /* 0x000fea0003800200 */
.L_x_2714:
        /* <DEDUP_REMOVED lines=17> */
[----:B------:R-:W-:-:S04]  /*2e10*/  DSETP.GTU.AND P1, PT, R34, 1, PT ;  /* 0x3ff000002200742a */ /* 0x000fc80003f2c000 */
        /* <DEDUP_REMOVED lines=19> */
.L_x_2717:
[----:B------:R-:W-:Y:S05]  /*2f50*/  BSYNC.RECONVERGENT B3 ;  /* 0x0000000000037941 */ /* 0x000fea0003800200 */
.L_x_2716:
        /* <DEDUP_REMOVED lines=30> */
.L_x_2719:
[----:B------:R-:W-:Y:S05]  /*3140*/  BSYNC.RECONVERGENT B3 ;  /* 0x0000000000037941 */ /* 0x000fea0003800200 */
.L_x_2718:
        /* <DEDUP_REMOVED lines=36> */
.L_x_2721:
[----:B------:R-:W-:Y:S05]  /*3390*/  BSYNC.RECONVERGENT B3 ;  /* 0x0000000000037941 */ /* 0x000fea0003800200 */
.L_x_2720:
        /* <DEDUP_REMOVED lines=30> */
.L_x_2723:
[----:B------:R-:W-:Y:S05]  /*3580*/  BSYNC.RECONVERGENT B3 ;  /* 0x0000000000037941 */ /* 0x000fea0003800200 */
.L_x_2722:
[----:B------:R-:W-:-:S08]  /*3590*/  DMUL R34, R34, R34 ;  /* 0x0000002222227228 */ /* 0x000fd00000000000 */
[----:B------:R-:W-:-:S08]  /*35a0*/  DFMA R34, R18, R18, R34 ;  /* 0x000000121222722b */ /* 0x000fd00000000022 */
[----:B------:R-:W-:-:S06]  /*35b0*/  DSETP.GTU.AND P1, PT, R34, 1, PT ;  /* 0x3ff000002200742a */ /* 0x000fcc0003f2c000 */
[----:B------:R-:W-:-:S04]  /*35c0*/  SEL R15, RZ, 0x1, P1 ;  /* 0x00000001ff0f7807 */ /* 0x000fc80000800000 */
[----:B------:R-:W-:Y:S01]  /*35d0*/  IADD3 R7, PT, PT, R15, R7, R6 ;  /* 0x000000070f077210 */ /* 0x000fe20007ffe006 */
[----:B------:R-:W-:Y:S06]  /*35e0*/  @P0 BRA `(.L_x_2724) ;  /* 0xffffffec00ac0947 */ /* 0x000fec000383ffff */
.L_x_2707:
        /* <DEDUP_REMOVED lines=33> */
[----:B------:R-:W-:Y:S01]  /*3800*/  MOV R16, R34 ;  /* 0x0000002200107202 */ /* 0x000fe20000000f00 */
[----:B------:R-:W-:-:S07]  /*3810*/  IMAD.MOV.U32 R17, RZ, RZ, R35 ;  /* 0x000000ffff117224 */ /* 0x000fce00078e0023 */
.L_x_2727:
[----:B------:R-:W-:Y:S05]  /*3820*/  BSYNC.RECONVERGENT B3 ;  /* 0x0000000000037941 */ /* 0x000fea0003800200 */
.L_x_2726:
        /* <DEDUP_REMOVED lines=30> */
.L_x_2729:
[----:B------:R-:W-:Y:S05]  /*3a10*/  BSYNC.RECONVERGENT B3 ;  /* 0x0000000000037941 */ /* 0x000fea0003800200 */
.L_x_2728:
        /* <DEDUP_REMOVED lines=39> */
.L_x_2731:
[----:B------:R-:W-:Y:S05]  /*3c90*/  BSYNC.RECONVERGENT B3 ;  /* 0x0000000000037941 */ /* 0x000fea0003800200 */
.L_x_2730:
        /* <DEDUP_REMOVED lines=30> */
.L_x_2733:
[----:B------:R-:W-:Y:S05]  /*3e80*/  BSYNC.RECONVERGENT B3 ;  /* 0x0000000000037941 */ /* 0x000fea0003800200 */
.L_x_2732:
        /* <DEDUP_REMOVED lines=38> */
.L_x_2735:
[----:B------:R-:W-:Y:S05]  /*40f0*/  BSYNC.RECONVERGENT B3 ;  /* 0x0000000000037941 */ /* 0x000fea0003800200 */
.L_x_2734:
        /* <DEDUP_REMOVED lines=29> */
.L_x_2737:
[----:B------:R-:W-:Y:S05]  /*42d0*/  BSYNC.RECONVERGENT B3 ;  /* 0x0000000000037941 */ /* 0x000fea0003800200 */
.L_x_2736:
[----:B------:R-:W-:-:S08]  /*42e0*/  DMUL R34, R34, R34 ;  /* 0x0000002222227228 */ /* 0x000fd00000000000 */
[----:B------:R-:W-:-:S08]  /*42f0*/  DFMA R34, R16, R16, R34 ;  /* 0x000000101022722b */ /* 0x000fd00000000022 */
[----:B------:R-:W-:-:S06]  /*4300*/  DSETP.GTU.AND P0, PT, R34, 1, PT ;  /* 0x3ff000002200742a */ /* 0x000fcc0003f0c000 */
[----:B------:R-:W-:-:S04]  /*4310*/  SEL R6, RZ, 0x1, P0 ;  /* 0x00000001ff067807 */ /* 0x000fc80000000000 */
[----:B------:R-:W-:-:S07]  /*4320*/  IADD3 R7, PT, PT, R6, R7, RZ ;  /* 0x0000000706077210 */ /* 0x000fce0007ffe0ff */
.L_x_2725:
[----:B------:R-:W-:Y:S01]  /*4330*/  IMAD.IADD R14, R14, 0x1, R7 ;  /* 0x000000010e0e7824 */ /* 0x000fe200078e0207 */
[----:B------:R-:W-:Y:S06]  /*4340*/  @!P5 BRA `(.L_x_2738) ;  /* 0xffffffd800f0d947 */ /* 0x000fec000383ffff */
.L_x_2701:
[----:B------:R-:W-:Y:S05]  /*4350*/  BSYNC.RECONVERGENT B1 ;  /* 0x0000000000017941 */ /* 0x000fea0003800200 */
.L_x_2700:
        /* <DEDUP_REMOVED lines=13> */
[----:B------:R-:W-:Y:S02]  /*4430*/  ISETP.GT.AND P0, PT, R6, 0x1b, PT ;  /* 0x0000001b0600780c */ /* 0x000fe40003f04270 */
[----:B------:R-:W-:-:S05]  /*4440*/  IADD3 R0, PT, PT, R3, R0, RZ ;  /* 0x0000000003007210 */ /* 0x000fca0007ffe0ff */
[----:B------:R-:W0:Y:S01]  /*4450*/  SHFL.DOWN PT, R2, R0, 0x4, 0x1f ;  /* 0x08801f0000027f89 */ /* 0x000e2200000e0000 */
[----:B-1----:R-:W-:Y:S02]  /*4460*/  @!P1 LEA R7, R7, R4, 0x18 ;  /* 0x0000000407079211 */ /* 0x002fe400078ec0ff */
[----:B0-----:R-:W-:Y:S02]  /*4470*/  SEL R5, R2, RZ, !P0 ;  /* 0x000000ff02057207 */ /* 0x001fe40004000000 */
[----:B------:R-:W-:-:S03]  /*4480*/  ISETP.GT.AND P0, PT, R6, 0x17, PT ;  /* 0x000000170600780c */ /* 0x000fc60003f04270 */
[----:B------:R-:W-:Y:S01]  /*4490*/  IMAD.IADD R5, R0, 0x1, R5 ;  /* 0x0000000100057824 */ /* 0x000fe200078e0205 */
[----:B------:R-:W-:-:S04]  /*44a0*/  @!P1 SHF.R.U32.HI R0, RZ, 0x3, R9 ;  /* 0x00000003ff009819 */ /* 0x000fc80000011609 */
[----:B------:R-:W0:Y:S01]  /*44b0*/  SHFL.DOWN PT, R2, R5, 0x8, 0x1f ;  /* 0x09001f0005027f89 */ /* 0x000e2200000e0000 */
[----:B------:R-:W-:-:S04]  /*44c0*/  @!P1 LOP3.LUT R0, R0, 0x7c, RZ, 0xc0, !PT ;  /* 0x0000007c00009812 */ /* 0x000fc800078ec0ff */
[----:B------:R-:W-:Y:S02]  /*44d0*/  @!P1 IADD3 R0, PT, PT, R0, R7, RZ ;  /* 0x0000000700009210 */ /* 0x000fe40007ffe0ff */
        /* <DEDUP_REMOVED lines=13> */
[----:B0-----:R-:W-:Y:S04]  /*45b0*/  LDS R0, [UR4+0xc] ;  /* 0x00000c04ff007984 */ /* 0x001fe80008000800 */
[----:B------:R-:W0:Y:S04]  /*45c0*/  LDS.128 R8, [UR4+0x10] ;  /* 0x00001004ff087984 */ /* 0x000e280008000c00 */
[----:B------:R-:W1:Y:S01]  /*45d0*/  LDS.64 R2, [UR4+0x20] ;  /* 0x00002004ff027984 */ /* 0x000e620008000a00 */
[----:B0-----:R-:W-:-:S04]  /*45e0*/  IADD3 R0, PT, PT, R8, R0, R5 ;  /* 0x0000000008007210 */ /* 0x001fc80007ffe005 */
[----:B------:R-:W-:-:S04]  /*45f0*/  IADD3 R0, PT, PT, R10, R0, R9 ;  /* 0x000000000a007210 */ /* 0x000fc80007ffe009 */
[----:B-1----:R-:W-:-:S05]  /*4600*/  IADD3 R0, PT, PT, R2, R0, R11 ;  /* 0x0000000002007210 */ /* 0x002fca0007ffe00b */
[----:B------:R-:W-:Y:S01]  /*4610*/  IMAD.IADD R5, R0, 0x1, R3 ;  /* 0x0000000100057824 */ /* 0x000fe200078e0203 */
[----:B------:R-:W-:Y:S06]  /*4620*/  BRA `(.L_x_2740) ;  /* 0x000004b000947947 */ /* 0x000fec0003800000 */
.L_x_2739:
[----:B------:R-:W-:Y:S01]  /*4630*/  LOP3.LUT R2, R9, 0x3e0, RZ, 0xc0, !PT ;  /* 0x000003e009027812 */ /* 0x000fe200078ec0ff */
[----:B------:R-:W0:Y:S03]  /*4640*/  S2R R8, SR_LANEID ;  /* 0x0000000000087919 */ /* 0x000e260000000000 */
[----:B------:R-:W-:Y:S02]  /*4650*/  LOP3.LUT R5, RZ, R2, RZ, 0x33, !PT ;  /* 0x00000002ff057212 */ /* 0x000fe400078e33ff */
[----:B------:R-:W-:-:S03]  /*4660*/  IADD3 R3, PT, PT, R2, 0x20, RZ ;  /* 0x0000002002037810 */ /* 0x000fc60007ffe0ff */
[----:B------:R-:W-:Y:S01]  /*4670*/  IMAD.IADD R5, R0, 0x1, R5 ;  /* 0x0000000100057824 */ /* 0x000fe200078e0205 */
[----:B------:R-:W-:-:S04]  /*4680*/  ISETP.GT.AND P0, PT, R3, R0, PT ;  /* 0x000000000300720c */ /* 0x000fc80003f04270 */
[----:B------:R-:W-:-:S05]  /*4690*/  SEL R3, R5, 0x1f, P0 ;  /* 0x0000001f05037807 */ /* 0x000fca0000000000 */
[----:B------:R-:W1:Y:S01]  /*46a0*/  SHFL.DOWN PT, R2, R14, 0x1, R3 ;  /* 0x082000000e027989 */ /* 0x000e6200000e0003 */
[CC--:B0-----:R-:W-:Y:S02]  /*46b0*/  ISETP.GE.AND P0, PT, R8.reuse, R3.reuse, PT ;  /* 0x000000030800720c */ /* 0x0c1fe40003f06270 */
[C---:B------:R-:W-:Y:S02]  /*46c0*/  IADD3 R6, PT, PT, R8.reuse, 0x2, RZ ;  /* 0x0000000208067810 */ /* 0x040fe40007ffe0ff */
[----:B------:R-:W-:Y:S02]  /*46d0*/  ISETP.NE.AND P1, PT, R8, RZ, PT ;  /* 0x000000ff0800720c */ /* 0x000fe40003f25270 */
[----:B-1----:R-:W-:Y:S02]  /*46e0*/  SEL R5, R2, RZ, !P0 ;  /* 0x000000ff02057207 */ /* 0x002fe40004000000 */
[----:B------:R-:W-:Y:S01]  /*46f0*/  ISETP.GT.AND P0, PT, R6, R3, PT ;  /* 0x000000030600720c */ /* 0x000fe20003f04270 */
[----:B------:R-:W-:-:S02]  /*4700*/  VIADD R6, R8, 0x4 ;  /* 0x0000000408067836 */ /* 0x000fc40000000000 */
[----:B------:R-:W-:-:S06]  /*4710*/  IMAD.IADD R2, R5, 0x1, R14 ;  /* 0x0000000105027824 */ /* 0x000fcc00078e020e */
[----:B------:R-:W0:Y:S01]  /*4720*/  @!P1 S2R R10, SR_CgaCtaId ;  /* 0x00000000000a9919 */ /* 0x000e220000008800 */
[----:B------:R-:W-:Y:S01]  /*4730*/  @!P1 MOV R7, 0x400 ;  /* 0x0000040000079802 */ /* 0x000fe20000000f00 */
[----:B------:R-:W1:Y:S02]  /*4740*/  SHFL.DOWN PT, R4, R2, 0x2, R3 ;  /* 0x0840000002047989 */ /* 0x000e6400000e0003 */
[----:B-1----:R-:W-:Y:S02]  /*4750*/  SEL R5, R4, RZ, !P0 ;  /* 0x000000ff04057207 */ /* 0x002fe40004000000 */
[----:B------:R-:W-:Y:S02]  /*4760*/  ISETP.GT.AND P0, PT, R6, R3, PT ;  /* 0x000000030600720c */ /* 0x000fe40003f04270 */
[----:B0-----:R-:W-:Y:S01]  /*4770*/  @!P1 LEA R7, R10, R7, 0x18 ;  /* 0x000000070a079211 */ /* 0x001fe200078ec0ff */
[----:B------:R-:W-:Y:S02]  /*4780*/  IMAD.IADD R4, R2, 0x1, R5 ;  /* 0x0000000102047824 */ /* 0x000fe400078e0205 */
[C---:B------:R-:W-:Y:S01]  /*4790*/  VIADD R2, R8.reuse, 0x8 ;  /* 0x0000000808027836 */ /* 0x040fe20000000000 */
[----:B------:R-:W-:-:S02]  /*47a0*/  IADD3 R8, PT, PT, R8, 0x10, RZ ;  /* 0x0000001008087810 */ /* 0x000fc40007ffe0ff */
[----:B------:R-:W0:Y:S02]  /*47b0*/  SHFL.DOWN PT, R5, R4, 0x4, R3 ;  /* 0x0880000004057989 */ /* 0x000e2400000e0003 */
[----:B0-----:R-:W-:Y:S02]  /*47c0*/  SEL R5, R5, RZ, !P0 ;  /* 0x000000ff05057207 */ /* 0x001fe40004000000 */
[----:B------:R-:W-:Y:S02]  /*47d0*/  ISETP.GT.AND P0, PT, R2, R3, PT ;  /* 0x000000030200720c */ /* 0x000fe40003f04270 */
[----:B------:R-:W-:-:S05]  /*47e0*/  IADD3 R6, PT, PT, R4, R5, RZ ;  /* 0x0000000504067210 */ /* 0x000fca0007ffe0ff */
[----:B------:R-:W0:Y:S02]  /*47f0*/  SHFL.DOWN PT, R5, R6, 0x8, R3 ;  /* 0x0900000006057989 */ /* 0x000e2400000e0003 */
[----:B0-----:R-:W-:Y:S02]  /*4800*/  SEL R5, R5, RZ, !P0 ;  /* 0x000000ff05057207 */ /* 0x001fe40004000000 */
[----:B------:R-:W-:-:S03]  /*4810*/  ISETP.GT.AND P0, PT, R8, R3, PT ;  /* 0x000000030800720c */ /* 0x000fc60003f04270 */
[----:B------:R-:W-:Y:S01]  /*4820*/  IMAD.IADD R2, R6, 0x1, R5 ;  /* 0x0000000106027824 */ /* 0x000fe200078e0205 */
[----:B------:R-:W-:-:S04]  /*4830*/  @!P1 SHF.R.U32.HI R5, RZ, 0x3, R9 ;  /* 0x00000003ff059819 */ /* 0x000fc80000011609 */
[----:B------:R-:W0:Y:S01]  /*4840*/  SHFL.DOWN PT, R4, R2, 0x10, R3 ;  /* 0x0a00000002047989 */ /* 0x000e2200000e0003 */
[----:B------:R-:W-:-:S05]  /*4850*/  @!P1 LOP3.LUT R6, R5, 0x7c, RZ, 0xc0, !PT ;  /* 0x0000007c05069812 */ /* 0x000fca00078ec0ff */
[----:B------:R-:W-:Y:S01]  /*4860*/  @!P1 IMAD.IADD R6, R6, 0x1, R7 ;  /* 0x0000000106069824 */ /* 0x000fe200078e0207 */
        /* <DEDUP_REMOVED lines=14> */
[----:B-1----:R-:W1:Y:S01]  /*4950*/  LDS.64 R6, [UR4+0x20] ;  /* 0x00002004ff067984 */ /* 0x002e620008000a00 */
        /* <DEDUP_REMOVED lines=11> */
[----:B-1----:R-:W-:Y:S02]  /*4a10*/  SEL R6, R6, RZ, P1 ;  /* 0x000000ff06067207 */ /* 0x002fe40000800000 */
[----:B------:R-:W-:Y:S02]  /*4a20*/  SEL R7, R7, RZ, P2 ;  /* 0x000000ff07077207 */ /* 0x000fe40001000000 */
[----:B------:R-:W-:-:S04]  /*4a30*/  IADD3 R2, PT, PT, R6, R2, R11 ;  /* 0x0000000206027210 */ /* 0x000fc80007ffe00b */
[----:B------:R-:W-:Y:S01]  /*4a40*/  IADD3 R5, PT, PT, R2, R7, RZ ;  /* 0x0000000702057210 */ /* 0x000fe20007ffe0ff */
[----:B------:R-:W-:Y:S06]  /*4a50*/  BRA `(.L_x_2740) ;  /* 0x000004ac00887947 */ /* 0x000fec0003800000 */
.L_x_2668:
[----:B------:R-:W0:Y:S01]  /*4a60*/  LDCU.64 UR6, c[0x0][0x3c0] ;  /* 0x00007800ff0677ac */ /* 0x000e220008000a00 */
[----:B------:R-:W1:Y:S01]  /*4a70*/  LDC R19, c[0x0][0x3ac] ;  /* 0x0000eb00ff137b82 */ /* 0x000e620000000800 */
[----:B------:R-:W2:Y:S01]  /*4a80*/  S2R R21, SR_TID.X ;  /* 0x0000000000157919 */ /* 0x000ea20000002100 */
[----:B------:R-:W-:Y:S01]  /*4a90*/  IMAD.MOV.U32 R20, RZ, RZ, RZ ;  /* 0x000000ffff147224 */ /* 0x000fe200078e00ff */
[----:B0-----:R-:W-:Y:S02]  /*4aa0*/  UIMAD.WIDE.U32 UR4, UR6, 0x3, URZ ;  /* 0x00000003060478a5 */ /* 0x001fe4000f8e00ff */
[----:B------:R-:W-:Y:S02]  /*4ab0*/  USHF.L.U32 UR9, UR7, 0x1, URZ ;  /* 0x0000000107097899 */ /* 0x000fe400080006ff */
[----:B------:R-:W-:Y:S01]  /*4ac0*/  UIADD3 UR4, UPT, UPT, -UR5, UR6, URZ ;  /* 0x0000000605047290 */ /* 0x000fe2000fffe1ff */
[----:B-1----:R-:W-:-:S03]  /*4ad0*/  IMAD.SHL.U32 R19, R19, 0x1000, RZ ;  /* 0x0000100013137824 */ /* 0x002fc600078e00ff */
[----:B------:R-:W-:-:S04]  /*4ae0*/  ULEA.HI UR4, UR4, UR5, URZ, 0x1f ;  /* 0x0000000504047291 */ /* 0x000fc8000f8ff8ff */
[----:B------:R-:W-:-:S04]  /*4af0*/  USHF.R.U32.HI UR4, URZ, 0x1e, UR4 ;  /* 0x0000001eff047899 */ /* 0x000fc80008011604 */
[----:B------:R-:W-:-:S04]  /*4b00*/  UIMAD UR4, UR4, -0x7fffffff, UR6 ;  /* 0x80000001040478a4 */ /* 0x000fc8000f8e0206 */
[----:B------:R-:W-:-:S04]  /*4b10*/  UISETP.LT.U32.AND UP0, UPT, UR4, 0x1, UPT ;  /* 0x000000010400788c */ /* 0x000fc8000bf01070 */
[----:B------:R-:W-:Y:S02]  /*4b20*/  USEL UR5, UR4, 0x1, !UP0 ;  /* 0x0000000104057887 */ /* 0x000fe4000c000000 */
[----:B------:R-:W-:-:S09]  /*4b30*/  UISETP.GE.AND UP0, UPT, UR7, 0x1, UPT ;  /* 0x000000010700788c */ /* 0x000fd2000bf06270 */
[----:B--2---:R-:W-:Y:S05]  /*4b40*/  BRA.U !UP0, `(.L_x_2741) ;  /* 0x0000024108bc7547 */ /* 0x004fea000b800000 */
[----:B------:R-:W0:Y:S01]  /*4b50*/  LDCU UR4, c[0x0][0x380] ;  /* 0x00007000ff0477ac */ /* 0x000e220008000800 */
[----:B------:R-:W-:Y:S01]  /*4b60*/  LEA R2, R22, R21, 0xc ;  /* 0x0000001516027211 */ /* 0x000fe200078e60ff */
[----:B------:R-:W-:Y:S01]  /*4b70*/  BSSY.RECONVERGENT B1, `(.L_x_2742) ;  /* 0x0000041000017945 */ /* 0x000fe20003800200 */
[----:B------:R-:W-:Y:S01]  /*4b80*/  IMAD.MOV.U32 R14, RZ, RZ, 0x1 ;  /* 0x00000001ff0e7424 */ /* 0x000fe200078e00ff */
[----:B------:R-:W-:Y:S01]  /*4b90*/  UIADD3 UR7, UPT, UPT, UR7, -0x1, URZ ;  /* 0xffffffff07077890 */ /* 0x000fe2000fffe0ff */
[----:B------:R-:W-:Y:S01]  /*4ba0*/  MOV R25, RZ ;  /* 0x000000ff00197202 */ /* 0x000fe20000000f00 */
[----:B0-----:R-:W-:-:S04]  /*4bb0*/  VIADD R2, R2, UR4 ;  /* 0x0000000402027c36 */ /* 0x001fc80008000000 */
        /* <DEDUP_REMOVED lines=9> */
.L_x_2746:
        /* <DEDUP_REMOVED lines=44> */
.L_x_2745:
[----:B------:R-:W-:Y:S05]  /*4f10*/  BSYNC.RECONVERGENT B2 ;  /* 0x0000000000027941 */ /* 0x000fea0003800200 */
.L_x_2744:
[----:B------:R-:W-:Y:S02]  /*4f20*/  ISETP.GT.U32.AND.EX P0, PT, R4, RZ, PT, P1 ;  /* 0x000000ff0400720c */ /* 0x000fe40003f04110 */
[--C-:B------:R-:W-:Y:S02]  /*4f30*/  SHF.R.U64 R7, R7, 0x1, R4.reuse ;  /* 0x0000000107077819 */ /* 0x100fe40000001204 */
[----:B------:R-:W-:Y:S02]  /*4f40*/  SHF.R.U32.HI R4, RZ, 0x1, R4 ;  /* 0x00000001ff047819 */ /* 0x000fe40000011604 */
[----:B------:R-:W-:Y:S02]  /*4f50*/  IADD3 R15, PT, PT, R3, -R17, R16 ;  /* 0x80000011030f7210 */ /* 0x000fe40007ffe010 */
[----:B------:R-:W-:-:S05]  /*4f60*/  MOV R6, R2 ;  /* 0x0000000200067202 */ /* 0x000fca0000000f00 */
[----:B------:R-:W-:Y:S05]  /*4f70*/  @P0 BRA `(.L_x_2746) ;  /* 0xfffffffc00340947 */ /* 0x000fea000383ffff */
.L_x_2743:
[----:B------:R-:W-:Y:S05]  /*4f80*/  BSYNC.RECONVERGENT B1 ;  /* 0x0000000000017941 */ /* 0x000fea0003800200 */
.L_x_2742:
        /* <DEDUP_REMOVED lines=23> */
[----:B------:R-:W-:Y:S01]  /*5100*/  IMAD.MOV.U32 R6, RZ, RZ, RZ ;  /* 0x000000ffff067224 */ /* 0x000fe200078e00ff */
[----:B------:R-:W-:-:S03]  /*5110*/  ULOP3.LUT UR6, UR4, 0x7ffffffc, URZ, 0xc0, !UPT ;  /* 0x7ffffffc04067892 */ /* 0x000fc6000f8ec0ff */
[----:B------:R-:W-:-:S09]  /*5120*/  UMOV UR4, URZ ;  /* 0x000000ff00047c82 */ /* 0x000fd20008000000 */
.L_x_2764:
[----:B------:R-:W-:Y:S01]  /*5130*/  IMAD.HI.U32 R4, R2, -0x4370ec6f, RZ ;  /* 0xbc8f139102047827 */ /* 0x000fe200078e00ff */
[----:B------:R-:W0:Y:S01]  /*5140*/  MUFU.RCP64H R3, 2.14748262400000000000e+09 ;  /* 0x41dfffff00037908 */ /* 0x000e220000001800 */
[----:B------:R-:W-:Y:S01]  /*5150*/  MOV R11, 0x41dfffff ;  /* 0x41dfffff000b7802 */ /* 0x000fe20000000f00 */
[----:B------:R-:W-:Y:S01]  /*5160*/  UIADD3 UR4, UPT, UPT, UR4, 0x4, URZ ;  /* 0x0000000404047890 */ /* 0x000fe2000fffe0ff */
[----:B------:R-:W-:Y:S01]  /*5170*/  IMAD.MOV.U32 R10, RZ, RZ, -0x800000 ;  /* 0xff800000ff0a7424 */ /* 0x000fe200078e00ff */
[----:B------:R-:W-:Y:S01]  /*5180*/  SHF.R.U32.HI R7, RZ, 0xf, R4 ;  /* 0x0000000fff077819 */ /* 0x000fe20000011604 */
[----:B------:R-:W-:Y:S01]  /*5190*/  BSSY.RECONVERGENT B1, `(.L_x_2748) ;  /* 0x000001c000017945 */ /* 0x000fe20003800200 */
[----:B------:R-:W-:-:S03]  /*51a0*/  UISETP.NE.AND UP0, UPT, UR4, UR6, UPT ;  /* 0x000000060400728c */ /* 0x000fc6000bf05270 */
        /* <DEDUP_REMOVED lines=26> */
.L_x_2749:
[----:B------:R-:W-:Y:S05]  /*5350*/  BSYNC.RECONVERGENT B1 ;  /* 0x0000000000017941 */ /* 0x000fea0003800200 */
.L_x_2748:
        /* <DEDUP_REMOVED lines=30> */
.L_x_2751:
[----:B------:R-:W-:Y:S05]  /*5540*/  BSYNC.RECONVERGENT B1 ;  /* 0x0000000000017941 */ /* 0x000fea0003800200 */
.L_x_2750:
        /* <DEDUP_REMOVED lines=36> */
.L_x_2753:
[----:B------:R-:W-:Y:S05]  /*5790*/  BSYNC.RECONVERGENT B1 ;  /* 0x0000000000017941 */ /* 0x000fea0003800200 */
.L_x_2752:
        /* <DEDUP_REMOVED lines=30> */
.L_x_2755:
[----:B------:R-:W-:Y:S05]  /*5980*/  BSYNC.RECONVERGENT B1 ;  /* 0x0000000000017941 */ /* 0x000fea0003800200 */
.L_x_2754:
        /* <DEDUP_REMOVED lines=35> */
[----:B------:R-:W-:Y:S01]  /*5bc0*/  MOV R8, R34 ;  /* 0x0000002200087202 */ /* 0x000fe20000000f00 */
[----:B------:R-:W-:-:S07]  /*5bd0*/  IMAD.MOV.U32 R9, RZ, RZ, R35 ;  /* 0x000000ffff097224 */ /* 0x000fce00078e0023 */
.L_x_2757:
[----:B------:R-:W-:Y:S05]  /*5be0*/  BSYNC.RECONVERGENT B1 ;  /* 0x0000000000017941 */ /* 0x000fea0003800200 */
.L_x_2756:
        /* <DEDUP_REMOVED lines=30> */
.L_x_2759:
[----:B------:R-:W-:Y:S05]  /*5dd0*/  BSYNC.RECONVERGENT B1 ;  /* 0x0000000000017941 */ /* 0x000fea0003800200 */
.L_x_2758:
        /* <DEDUP_REMOVED lines=33> */
[----:B------:R-:W-:Y:S05]  /*5ff0*/  CALL.REL.NOINC `($__internal_2_$__cuda_sm20_div_rn_f64_full) ;  /* 0x00000498003c7944 */ /* 0x000fea0003c00000 */
[----:B------:R-:W-:Y:S01]  /*6000*/  IMAD.MOV.U32 R10, RZ, RZ, R34 ;  /* 0x000000ffff0a7224 */ /* 0x000fe200078e0022 */
[----:B------:R-:W-:-:S07]  /*6010*/  MOV R11, R35 ;  /* 0x00000023000b7202 */ /* 0x000fce0000000f00 */
.L_x_2761:
[----:B------:R-:W-:Y:S05]  /*6020*/  BSYNC.RECONVERGENT B1 ;  /* 0x0000000000017941 */ /* 0x000fea0003800200 */
.L_x_2760:
        /* <DEDUP_REMOVED lines=30> */
.L_x_2763:
[----:B------:R-:W-:Y:S05]  /*6210*/  BSYNC.RECONVERGENT B1 ;  /* 0x0000000000017941 */ /* 0x000fea0003800200 */
.L_x_2762:
[----:B------:R-:W-:-:S08]  /*6220*/  DMUL R34, R34, R34 ;  /* 0x0000002222227228 */ /* 0x000fd00000000000 */
[----:B------:R-:W-:-:S08]  /*6230*/  DFMA R34, R10, R10, R34 ;  /* 0x0000000a0a22722b */ /* 0x000fd00000000022 */
[----:B------:R-:W-:-:S06]  /*6240*/  DSETP.GTU.AND P0, PT, R34, 1, PT ;  /* 0x3ff000002200742a */ /* 0x000fcc0003f0c000 */
[----:B------:R-:W-:-:S04]  /*6250*/  SEL R4, RZ, 0x1, P0 ;  /* 0x00000001ff047807 */ /* 0x000fc80000000000 */
[----:B------:R-:W-:Y:S01]  /*6260*/  IADD3 R6, PT, PT, R4, R3, R6 ;  /* 0x0000000304067210 */ /* 0x000fe20007ffe006 */
[----:B------:R-:W-:Y:S06]  /*6270*/  BRA.U UP0, `(.L_x_2764) ;  /* 0xffffffed00ac7547 */ /* 0x000fec000b83ffff */
.L_x_2747:
[----:B------:R-:W-:-:S09]  /*6280*/  UISETP.NE.AND UP0, UPT, UR10, URZ, UPT ;  /* 0x000000ff0a00728c */ /* 0x000fd2000bf05270 */
[----:B------:R-:W-:Y:S05]  /*6290*/  BRA.U !UP0, `(.L_x_2765) ;  /* 0x0000000d08487547 */ /* 0x000fea000b800000 */
        /* <DEDUP_REMOVED lines=32> */
.L_x_2767:
[----:B------:R-:W-:Y:S05]  /*64a0*/  BSYNC.RECONVERGENT B1 ;  /* 0x0000000000017941 */ /* 0x000fea0003800200 */
.L_x_2766:
        /* <DEDUP_REMOVED lines=30> */
.L_x_2769:
[----:B------:R-:W-:Y:S05]  /*6690*/  BSYNC.RECONVERGENT B1 ;  /* 0x0000000000017941 */ /* 0x000fea0003800200 */
.L_x_2768:
        /* <DEDUP_REMOVED lines=39> */
.L_x_2771:
[----:B------:R-:W-:Y:S05]  /*6910*/  BSYNC.RECONVERGENT B1 ;  /* 0x0000000000017941 */ /* 0x000fea0003800200 */
.L_x_2770:
        /* <DEDUP_REMOVED lines=30> */
.L_x_2773:
[----:B------:R-:W-:Y:S05]  /*6b00*/  BSYNC.RECONVERGENT B1 ;  /* 0x0000000000017941 */ /* 0x000fea0003800200 */
.L_x_2772:
        /* <DEDUP_REMOVED lines=39> */
.L_x_2775:
[----:B------:R-:W-:Y:S05]  /*6d80*/  BSYNC.RECONVERGENT B1 ;  /* 0x0000000000017941 */ /* 0x000fea0003800200 */
.L_x_2774:
[----:B------:R-:W0:Y:S01]  /*6d90*/  MUFU.RCP64H R3, 2.14748262400000000000e+09 ;  /* 0x41dfffff00037908 */ /* 0x000e220000001800 */
[----:B------:R-:W-:Y:S01]  /*6da0*/  IMAD.HI.U32 R4, R2, -0x4370ec6f, RZ ;  /* 0xbc8f139102047827 */ /* 0x000fe200078e00ff */
[----:B------:R-:W-:Y:S01]  /*6db0*/  MOV R10, 0xff800000 ;  /* 0xff800000000a7802 */ /* 0x000fe20000000f00 */
[----:B------:R-:W-:Y:S02]  /*6dc0*/  BSSY.RECONVERGENT B1, `(.L_x_2776) ;  /* 0x000001a000017945 */ /* 0x000fe40003800200 */
[----:B------:R-:W-:Y:S01]  /*6dd0*/  IMAD.MOV.U32 R11, RZ, RZ, 0x41dfffff ;  /* 0x41dfffffff0b7424 */ /* 0x000fe200078e00ff */
        /* <DEDUP_REMOVED lines=24> */
.L_x_2777:
[----:B------:R-:W-:Y:S05]  /*6f60*/  BSYNC.RECONVERGENT B1 ;  /* 0x0000000000017941 */ /* 0x000fea0003800200 */
.L_x_2776:
[----:B------:R-:W-:-:S08]  /*6f70*/  DMUL R34, R34, R34 ;  /* 0x0000002222227228 */ /* 0x000fd00000000000 */
[----:B------:R-:W-:-:S08]  /*6f80*/  DFMA R34, R8, R8, R34 ;  /* 0x000000080822722b */ /* 0x000fd00000000022 */
[----:B------:R-:W-:-:S06]  /*6f90*/  DSETP.GTU.AND P0, PT, R34, 1, PT ;  /* 0x3ff000002200742a */ /* 0x000fcc0003f0c000 */
[----:B------:R-:W-:-:S05]  /*6fa0*/  SEL R3, RZ, 0x1, P0 ;  /* 0x00000001ff037807 */ /* 0x000fca0000000000 */
[----:B------:R-:W-:-:S07]  /*6fb0*/  IMAD.IADD R6, R3, 0x1, R6 ;  /* 0x0000000103067824 */ /* 0x000fce00078e0206 */
.L_x_2765:
        /* <DEDUP_REMOVED lines=12> */
.L_x_2782:
        /* <DEDUP_REMOVED lines=44> */
.L_x_2781:
[----:B------:R-:W-:Y:S05]  /*7340*/  BSYNC.RECONVERGENT B2 ;  /* 0x0000000000027941 */ /* 0x000fea0003800200 */
.L_x_2780:
[----:B------:R-:W-:Y:S02]  /*7350*/  ISETP.GT.U32.AND.EX P0, PT, R4, RZ, PT, P1 ;  /* 0x000000ff0400720c */ /* 0x000fe40003f04110 */
[--C-:B------:R-:W-:Y:S02]  /*7360*/  SHF.R.U64 R7, R7, 0x1, R4.reuse ;  /* 0x0000000107077819 */ /* 0x100fe40000001204 */
[----:B------:R-:W-:Y:S02]  /*7370*/  SHF.R.U32.HI R4, RZ, 0x1, R4 ;  /* 0x00000001ff047819 */ /* 0x000fe40000011604 */
[----:B------:R-:W-:Y:S02]  /*7380*/  IADD3 R15, PT, PT, R3, -R17, R18 ;  /* 0x80000011030f7210 */ /* 0x000fe40007ffe012 */
[----:B------:R-:W-:-:S05]  /*7390*/  MOV R14, R2 ;  /* 0x00000002000e7202 */ /* 0x000fca0000000f00 */
[----:B------:R-:W-:Y:S05]  /*73a0*/  @P0 BRA `(.L_x_2782) ;  /* 0xfffffffc00340947 */ /* 0x000fea000383ffff */
.L_x_2779:
[----:B------:R-:W-:Y:S05]  /*73b0*/  BSYNC.RECONVERGENT B1 ;  /* 0x0000000000017941 */ /* 0x000fea0003800200 */
.L_x_2778:
        /* <DEDUP_REMOVED lines=25> */
.L_x_2800:
        /* <DEDUP_REMOVED lines=34> */
.L_x_2785:
[----:B------:R-:W-:Y:S05]  /*7770*/  BSYNC.RECONVERGENT B1 ;  /* 0x0000000000017941 */ /* 0x000fea0003800200 */
.L_x_2784:
        /* <DEDUP_REMOVED lines=30> */
.L_x_2787:
[----:B------:R-:W-:Y:S05]  /*7960*/  BSYNC.RECONVERGENT B1 ;  /* 0x0000000000017941 */ /* 0x000fea0003800200 */
.L_x_2786:
        /* <DEDUP_REMOVED lines=19> */
[----:B------:R-:W-:Y:S01]  /*7aa0*/  IMAD.IADD R2, R4, 0x1, R17 ;  /* 0x0000000104027824 */ /* 0x000fe200078e0211 */
[----:B------:R-:W-:-:S04]  /*7ab0*/  SEL R4, RZ, 0x1, P0 ;  /* 0x00000001ff047807 */ /* 0x000fc80000000000 */
        /* <DEDUP_REMOVED lines=15> */
.L_x_2789:
[----:B------:R-:W-:Y:S05]  /*7bb0*/  BSYNC.RECONVERGENT B1 ;  /* 0x0000000000017941 */ /* 0x000fea0003800200 */
.L_x_2788:
        /* <DEDUP_REMOVED lines=30> */
.L_x_2791:
[----:B------:R-:W-:Y:S05]  /*7da0*/  BSYNC.RECONVERGENT B1 ;  /* 0x0000000000017941 */ /* 0x000fea0003800200 */
.L_x_2790:
        /* <DEDUP_REMOVED lines=37> */
.L_x_2793:
[----:B------:R-:W-:Y:S05]  /*8000*/  BSYNC.RECONVERGENT B1 ;  /* 0x0000000000017941 */ /* 0x000fea0003800200 */
.L_x_2792:
        /* <DEDUP_REMOVED lines=30> */
.L_x_2795:
[----:B------:R-:W-:Y:S05]  /*81f0*/  BSYNC.RECONVERGENT B1 ;  /* 0x0000000000017941 */ /* 0x000fea0003800200 */
.L_x_2794:
        /* <DEDUP_REMOVED lines=19> */
[----:B------:R-:W-:Y:S02]  /*8330*/  IADD3 R2, PT, PT, R7, R16, RZ ;  /* 0x0000001007027210 */ /* 0x000fe40007ffe0ff */
[----:B------:R-:W-:-:S03]  /*8340*/  SEL R7, RZ, 0x1, P0 ;  /* 0x00000001ff077807 */ /* 0x000fc60000000000 */
        /* <DEDUP_REMOVED lines=15> */
.L_x_2797:
[----:B------:R-:W-:Y:S05]  /*8440*/  BSYNC.RECONVERGENT B1 ;  /* 0x0000000000017941 */ /* 0x000fea0003800200 */
.L_x_2796:
        /* <DEDUP_REMOVED lines=30> */
.L_x_2799:
[----:B------:R-:W-:Y:S05]  /*8630*/  BSYNC.RECONVERGENT B1 ;  /* 0x0000000000017941 */ /* 0x000fea0003800200 */
.L_x_2798:
[----:B------:R-:W-:-:S08]  /*8640*/  DMUL R34, R34, R34 ;  /* 0x0000002222227228 */ /* 0x000fd00000000000 */
[----:B------:R-:W-:-:S08]  /*8650*/  DFMA R34, R10, R10, R34 ;  /* 0x0000000a0a22722b */ /* 0x000fd00000000022 */
[----:B------:R-:W-:-:S06]  /*8660*/  DSETP.GTU.AND P0, PT, R34, 1, PT ;  /* 0x3ff000002200742a */ /* 0x000fcc0003f0c000 */
[----:B------:R-:W-:-:S04]  /*8670*/  SEL R3, RZ, 0x1, P0 ;  /* 0x00000001ff037807 */ /* 0x000fc80000000000 */
[----:B------:R-:W-:Y:S01]  /*8680*/  IADD3 R7, PT, PT, R3, R4, R7 ;  /* 0x0000000403077210 */ /* 0x000fe20007ffe007 */
[----:B------:R-:W-:Y:S06]  /*8690*/  BRA.U UP0, `(.L_x_2800) ;  /* 0xffffffed00ac7547 */ /* 0x000fec000b83ffff */
.L_x_2783:
        /* <DEDUP_REMOVED lines=34> */
.L_x_2803:
[----:B------:R-:W-:Y:S05]  /*88c0*/  BSYNC.RECONVERGENT B1 ;  /* 0x0000000000017941 */ /* 0x000fea0003800200 */
.L_x_2802:
        /* <DEDUP_REMOVED lines=30> */
.L_x_2805:
[----:B------:R-:W-:Y:S05]  /*8ab0*/  BSYNC.RECONVERGENT B1 ;  /* 0x0000000000017941 */ /* 0x000fea0003800200 */
.L_x_2804:
        /* <DEDUP_REMOVED lines=39> */
.L_x_2807:
[----:B------:R-:W-:Y:S05]  /*8d30*/  BSYNC.RECONVERGENT B1 ;  /* 0x0000000000017941 */ /* 0x000fea0003800200 */
.L_x_2806:
        /* <DEDUP_REMOVED lines=30> */
.L_x_2809:
[----:B------:R-:W-:Y:S05]  /*8f20*/  BSYNC.RECONVERGENT B1 ;  /* 0x0000000000017941 */ /* 0x000fea0003800200 */
.L_x_2808:
        /* <DEDUP_REMOVED lines=39> */
.L_x_2811:
[----:B------:R-:W-:Y:S05]  /*91a0*/  BSYNC.RECONVERGENT B1 ;  /* 0x0000000000017941 */ /* 0x000fea0003800200 */
.L_x_2810:
        /* <DEDUP_REMOVED lines=29> */
.L_x_2813:
[----:B------:R-:W-:Y:S05]  /*9380*/  BSYNC.RECONVERGENT B1 ;  /* 0x0000000000017941 */ /* 0x000fea0003800200 */
.L_x_2812:
[----:B------:R-:W-:-:S08]  /*9390*/  DMUL R34, R34, R34 ;  /* 0x0000002222227228 */ /* 0x000fd00000000000 */
[----:B------:R-:W-:-:S08]  /*93a0*/  DFMA R34, R8, R8, R34 ;  /* 0x000000080822722b */ /* 0x000fd00000000022 */
[----:B------:R-:W-:-:S06]  /*93b0*/  DSETP.GTU.AND P0, PT, R34, 1, PT ;  /* 0x3ff000002200742a */ /* 0x000fcc0003f0c000 */
[----:B------:R-:W-:-:S05]  /*93c0*/  SEL R2, RZ, 0x1, P0 ;  /* 0x00000001ff027807 */ /* 0x000fca0000000000 */
[----:B------:R-:W-:-:S07]  /*93d0*/  IMAD.IADD R7, R2, 0x1, R7 ;  /* 0x0000000102077824 */ /* 0x000fce00078e0207 */
.L_x_2801:
        /* <DEDUP_REMOVED lines=13> */
.L_x_2818:
        /* <DEDUP_REMOVED lines=44> */
.L_x_2817:
[----:B------:R-:W-:Y:S05]  /*9770*/  BSYNC.RECONVERGENT B2 ;  /* 0x0000000000027941 */ /* 0x000fea0003800200 */
.L_x_2816:
[----:B------:R-:W-:Y:S01]  /*9780*/  ISETP.GT.U32.AND.EX P0, PT, R2, RZ, PT, P1 ;  /* 0x000000ff0200720c */ /* 0x000fe20003f04110 */
[----:B------:R-:W-:Y:S01]  /*9790*/  IMAD.MOV.U32 R4, RZ, RZ, R8 ;  /* 0x000000ffff047224 */ /* 0x000fe200078e0008 */
[--C-:B------:R-:W-:Y:S02]  /*97a0*/  SHF.R.U64 R13, R13, 0x1, R2.reuse ;  /* 0x000000010d0d7819 */ /* 0x100fe40000001202 */
[----:B------:R-:W-:Y:S02]  /*97b0*/  SHF.R.U32.HI R2, RZ, 0x1, R2 ;  /* 0x00000001ff027819 */ /* 0x000fe40000011602 */
[----:B------:R-:W-:-:S07]  /*97c0*/  IADD3 R25, PT, PT, R9, -R27, R18 ;  /* 0x8000001b09197210 */ /* 0x000fce0007ffe012 */
[----:B------:R-:W-:Y:S05]  /*97d0*/  @P0 BRA `(.L_x_2818) ;  /* 0xfffffffc00340947 */ /* 0x000fea000383ffff */
.L_x_2815:
[----:B------:R-:W-:Y:S05]  /*97e0*/  BSYNC.RECONVERGENT B1 ;  /* 0x0000000000017941 */ /* 0x000fea0003800200 */
.L_x_2814:
        /* <DEDUP_REMOVED lines=15> */
[----:B------:R-:W-:Y:S01]  /*98e0*/  IADD3 R2, P0, PT, R11, R8, RZ ;  /* 0x000000080b027210 */ /* 0x000fe20007f1e0ff */
[----:B------:R-:W-:-:S03]  /*98f0*/  IMAD.MOV.U32 R8, RZ, RZ, RZ ;  /* 0x000000ffff087224 */ /* 0x000fc600078e00ff */
[----:B------:R-:W-:-:S04]  /*9900*/  IADD3.X R9, PT, PT, R13, R9, RZ, P0, !PT ;  /* 0x000000090d097210 */ /* 0x000fc800007fe4ff */
[----:B------:R-:W-:-:S05]  /*9910*/  SHF.R.U64 R9, R2, 0x1e, R9 ;  /* 0x0000001e02097819 */ /* 0x000fca0000001209 */
[----:B------:R-:W-:Y:S01]  /*9920*/  IMAD R2, R9, -0x7fffffff, R10 ;  /* 0x8000000109027824 */ /* 0x000fe200078e020a */
[----:B------:R-:W-:Y:S06]  /*9930*/  BRA.U !UP0, `(.L_x_2819) ;  /* 0x0000001108647547 */ /* 0x000fec000b800000 */
[----:B------:R-:W0:Y:S01]  /*9940*/  LDCU UR4, c[0x0][0x3c4] ;  /* 0x00007880ff0477ac */ /* 0x000e220008000800 */
[----:B------:R-:W-:Y:S01]  /*9950*/  IMAD.MOV.U32 R8, RZ, RZ, RZ ;  /* 0x000000ffff087224 */ /* 0x000fe200078e00ff */
[----:B0-----:R-:W-:-:S03]  /*9960*/  ULOP3.LUT UR6, UR4, 0x7ffffffc, URZ, 0xc0, !UPT ;  /* 0x7ffffffc04067892 */ /* 0x001fc6000f8ec0ff */
[----:B------:R-:W-:-:S09]  /*9970*/  UMOV UR4, URZ ;  /* 0x000000ff00047c82 */ /* 0x000fd20008000000 */
.L_x_2836:
        /* <DEDUP_REMOVED lines=34> */
.L_x_2821:
[----:B------:R-:W-:Y:S05]  /*9ba0*/  BSYNC.RECONVERGENT B1 ;  /* 0x0000000000017941 */ /* 0x000fea0003800200 */
.L_x_2820:
        /* <DEDUP_REMOVED lines=30> */
.L_x_2823:
[----:B------:R-:W-:Y:S05]  /*9d90*/  BSYNC.RECONVERGENT B1 ;  /* 0x0000000000017941 */ /* 0x000fea0003800200 */
.L_x_2822:
        /* <DEDUP_REMOVED lines=36> */
.L_x_2825:
[----:B------:R-:W-:Y:S05]  /*9fe0*/  BSYNC.RECONVERGENT B1 ;  /* 0x0000000000017941 */ /* 0x000fea0003800200 */
.L_x_2824:
        /* <DEDUP_REMOVED lines=30> */
.L_x_2827:
[----:B------:R-:W-:Y:S05]  /*a1d0*/  BSYNC.RECONVERGENT B1 ;  /* 0x0000000000017941 */ /* 0x000fea0003800200 */
.L_x_2826:
        /* <DEDUP_REMOVED lines=35> */
[----:B------:R-:W-:Y:S02]  /*a410*/  IMAD.MOV.U32 R10, RZ, RZ, R34 ;  /* 0x000000ffff0a7224 */ /* 0x000fe400078e0022 */
[----:B------:R-:W-:-:S07]  /*a420*/  IMAD.MOV.U32 R11, RZ, RZ, R35 ;  /* 0x000000ffff0b7224 */ /* 0x000fce00078e0023 */
.L_x_2829:
[----:B------:R-:W-:Y:S05]  /*a430*/  BSYNC.RECONVERGENT B1 ;  /* 0x0000000000017941 */ /* 0x000fea0003800200 */
.L_x_2828:
        /* <DEDUP_REMOVED lines=30> */
.L_x_2831:
[----:B------:R-:W-:Y:S05]  /*a620*/  BSYNC.RECONVERGENT B1 ;  /* 0x0000000000017941 */ /* 0x000fea0003800200 */
.L_x_2830:
        /* <DEDUP_REMOVED lines=36> */
.L_x_2833:
[----:B------:R-:W-:Y:S05]  /*a870*/  BSYNC.RECONVERGENT B1 ;  /* 0x0000000000017941 */ /* 0x000fea0003800200 */
.L_x_2832:
        /* <DEDUP_REMOVED lines=30> */
.L_x_2835:
[----:B------:R-:W-:Y:S05]  /*aa60*/  BSYNC.RECONVERGENT B1 ;  /* 0x0000000000017941 */ /* 0x000fea0003800200 */
.L_x_2834:
[----:B------:R-:W-:-:S08]  /*aa70*/  DMUL R34, R34, R34 ;  /* 0x0000002222227228 */ /* 0x000fd00000000000 */
[----:B------:R-:W-:-:S08]  /*aa80*/  DFMA R34, R12, R12, R34 ;  /* 0x0000000c0c22722b */ /* 0x000fd00000000022 */
[----:B------:R-:W-:-:S06]  /*aa90*/  DSETP.GTU.AND P0, PT, R34, 1, PT ;  /* 0x3ff000002200742a */ /* 0x000fcc0003f0c000 */
[----:B------:R-:W-:-:S04]  /*aaa0*/  SEL R4, RZ, 0x1, P0 ;  /* 0x00000001ff047807 */ /* 0x000fc80000000000 */
[----:B------:R-:W-:Y:S01]  /*aab0*/  IADD3 R8, PT, PT, R4, R9, R8 ;  /* 0x0000000904087210 */ /* 0x000fe20007ffe008 */
[----:B------:R-:W-:Y:S06]  /*aac0*/  BRA.U UP0, `(.L_x_2836) ;  /* 0xffffffed00ac7547 */ /* 0x000fec000b83ffff */
.L_x_2819:
        /* <DEDUP_REMOVED lines=34> */
.L_x_2839:
[----:B------:R-:W-:Y:S05]  /*acf0*/  BSYNC.RECONVERGENT B1 ;  /* 0x0000000000017941 */ /* 0x000fea0003800200 */
.L_x_2838:
        /* <DEDUP_REMOVED lines=30> */
.L_x_2841:
[----:B------:R-:W-:Y:S05]  /*aee0*/  BSYNC.RECONVERGENT B1 ;  /* 0x0000000000017941 */ /* 0x000fea0003800200 */
.L_x_2840:
        /* <DEDUP_REMOVED lines=39> */
.L_x_2843:
[----:B------:R-:W-:Y:S05]  /*b160*/  BSYNC.RECONVERGENT B1 ;  /* 0x0000000000017941 */ /* 0x000fea0003800200 */
.L_x_2842:
        /* <DEDUP_REMOVED lines=30> */
.L_x_2845:
[----:B------:R-:W-:Y:S05]  /*b350*/  BSYNC.RECONVERGENT B1 ;  /* 0x0000000000017941 */ /* 0x000fea0003800200 */
.L_x_2844:
        /* <DEDUP_REMOVED lines=39> */
.L_x_2847:
[----:B------:R-:W-:Y:S05]  /*b5d0*/  BSYNC.RECONVERGENT B1 ;  /* 0x0000000000017941 */ /* 0x000fea0003800200 */
.L_x_2846:
        /* <DEDUP_REMOVED lines=29> */
.L_x_2849:
[----:B------:R-:W-:Y:S05]  /*b7b0*/  BSYNC.RECONVERGENT B1 ;  /* 0x0000000000017941 */ /* 0x000fea0003800200 */
.L_x_2848:
[----:B------:R-:W-:-:S08]  /*b7c0*/  DMUL R34, R34, R34 ;  /* 0x0000002222227228 */ /* 0x000fd00000000000 */
[----:B------:R-:W-:-:S08]  /*b7d0*/  DFMA R34, R10, R10, R34 ;  /* 0x0000000a0a22722b */ /* 0x000fd00000000022 */
[----:B------:R-:W-:-:S06]  /*b7e0*/  DSETP.GTU.AND P0, PT, R34, 1, PT ;  /* 0x3ff000002200742a */ /* 0x000fcc0003f0c000 */
[----:B------:R-:W-:-:S05]  /*b7f0*/  SEL R9, RZ, 0x1, P0 ;  /* 0x00000001ff097807 */ /* 0x000fca0000000000 */
[----:B------:R-:W-:-:S07]  /*b800*/  IMAD.IADD R8, R9, 0x1, R8 ;  /* 0x0000000109087824 */ /* 0x000fce00078e0208 */
.L_x_2837:
        /* <DEDUP_REMOVED lines=12> */
.L_x_2854:
        /* <DEDUP_REMOVED lines=44> */
.L_x_2853:
[----:B------:R-:W-:Y:S05]  /*bb90*/  BSYNC.RECONVERGENT B2 ;  /* 0x0000000000027941 */ /* 0x000fea0003800200 */
.L_x_2852:
[----:B------:R-:W-:Y:S01]  /*bba0*/  ISETP.GT.U32.AND.EX P0, PT, R4, RZ, PT, P1 ;  /* 0x000000ff0400720c */ /* 0x000fe20003f04110 */
[----:B------:R-:W-:Y:S01]  /*bbb0*/  IMAD.MOV.U32 R16, RZ, RZ, R2 ;  /* 0x000000ffff107224 */ /* 0x000fe200078e0002 */
[--C-:B------:R-:W-:Y:S02]  /*bbc0*/  SHF.R.U64 R9, R9, 0x1, R4.reuse ;  /* 0x0000000109097819 */ /* 0x100fe40000001204 */
[----:B------:R-:W-:Y:S02]  /*bbd0*/  SHF.R.U32.HI R4, RZ, 0x1, R4 ;  /* 0x00000001ff047819 */ /* 0x000fe40000011604 */
[----:B------:R-:W-:-:S07]  /*bbe0*/  IADD3 R17, PT, PT, R3, -R25, R20 ;  /* 0x8000001903117210 */ /* 0x000fce0007ffe014 */
[----:B------:R-:W-:Y:S05]  /*bbf0*/  @P0 BRA `(.L_x_2854) ;  /* 0xfffffffc00340947 */ /* 0x000fea000383ffff */
.L_x_2851:
[----:B------:R-:W-:Y:S05]  /*bc00*/  BSYNC.RECONVERGENT B1 ;  /* 0x0000000000017941 */ /* 0x000fea0003800200 */
.L_x_2850:
        /* <DEDUP_REMOVED lines=25> */
.L_x_2872:
[----:B------:R-:W-:Y:S01]  /*bda0*/  IMAD.HI.U32 R4, R2, -0x4370ec6f, RZ ;  /* 0xbc8f139102047827 */ /* 0x000fe200078e00ff */
[----:B------:R-:W0:Y:S01]  /*bdb0*/  MUFU.RCP64H R3, 2.14748262400000000000e+09 ;  /* 0x41dfffff00037908 */ /* 0x000e220000001800 */
[----:B------:R-:W-:Y:S01]  /*bdc0*/  MOV R12, 0xff800000 ;  /* 0xff800000000c7802 */ /* 0x000fe20000000f00 */
[----:B------:R-:W-:Y:S01]  /*bdd0*/  UIADD3 UR4, UPT, UPT, UR4, 0x4, URZ ;  /* 0x0000000404047890 */ /* 0x000fe2000fffe0ff */
[----:B------:R-:W-:Y:S01]  /*bde0*/  IMAD.MOV.U32 R13, RZ, RZ, 0x41dfffff ;  /* 0x41dfffffff0d7424 */ /* 0x000fe200078e00ff */
        /* <DEDUP_REMOVED lines=29> */
.L_x_2857:
[----:B------:R-:W-:Y:S05]  /*bfc0*/  BSYNC.RECONVERGENT B1 ;  /* 0x0000000000017941 */ /* 0x000fea0003800200 */
.L_x_2856:
        /* <DEDUP_REMOVED lines=30> */
.L_x_2859:
[----:B------:R-:W-:Y:S05]  /*c1b0*/  BSYNC.RECONVERGENT B1 ;  /* 0x0000000000017941 */ /* 0x000fea0003800200 */
.L_x_2858:
        /* <DEDUP_REMOVED lines=36> */
.L_x_2861:
[----:B------:R-:W-:Y:S05]  /*c400*/  BSYNC.RECONVERGENT B1 ;  /* 0x0000000000017941 */ /* 0x000fea0003800200 */
.L_x_2860:
        /* <DEDUP_REMOVED lines=30> */
.L_x_2863:
[----:B------:R-:W-:Y:S05]  /*c5f0*/  BSYNC.RECONVERGENT B1 ;  /* 0x0000000000017941 */ /* 0x000fea0003800200 */
.L_x_2862:
        /* <DEDUP_REMOVED lines=37> */
.L_x_2865:
[----:B------:R-:W-:Y:S05]  /*c850*/  BSYNC.RECONVERGENT B1 ;  /* 0x0000000000017941 */ /* 0x000fea0003800200 */
.L_x_2864:
        /* <DEDUP_REMOVED lines=30> */
.L_x_2867:
[----:B------:R-:W-:Y:S05]  /*ca40*/  BSYNC.RECONVERGENT B1 ;  /* 0x0000000000017941 */ /* 0x000fea0003800200 */
.L_x_2866:
        /* <DEDUP_REMOVED lines=19> */
[----:B------:R-:W-:Y:S01]  /*cb80*/  IMAD.IADD R2, R9, 0x1, R18 ;  /* 0x0000000109027824 */ /* 0x000fe200078e0212 */
[----:B------:R-:W-:-:S03]  /*cb90*/  SEL R9, RZ, 0x1, P0 ;  /* 0x00000001ff097807 */ /* 0x000fc60000000000 */
        /* <DEDUP_REMOVED lines=15> */
.L_x_2869:
[----:B------:R-:W-:Y:S05]  /*cc90*/  BSYNC.RECONVERGENT B1 ;  /* 0x0000000000017941 */ /* 0x000fea0003800200 */
.L_x_2868:
        /* <DEDUP_REMOVED lines=30> */
.L_x_2871:
[----:B------:R-:W-:Y:S05]  /*ce80*/  BSYNC.RECONVERGENT B1 ;  /* 0x0000000000017941 */ /* 0x000fea0003800200 */
.L_x_2870:
[----:B------:R-:W-:-:S08]  /*ce90*/  DMUL R34, R34, R34 ;  /* 0x0000002222227228 */ /* 0x000fd00000000000 */
[----:B------:R-:W-:-:S08]  /*cea0*/  DFMA R34, R12, R12, R34 ;  /* 0x0000000c0c22722b */ /* 0x000fd00000000022 */
[----:B------:R-:W-:-:S06]  /*ceb0*/  DSETP.GTU.AND P0, PT, R34, 1, PT ;  /* 0x3ff000002200742a */ /* 0x000fcc0003f0c000 */
[----:B------:R-:W-:-:S04]  /*cec0*/  SEL R3, RZ, 0x1, P0 ;  /* 0x00000001ff037807 */ /* 0x000fc80000000000 */
[----:B------:R-:W-:Y:S01]  /*ced0*/  IADD3 R9, PT, PT, R3, R4, R9 ;  /* 0x0000000403097210 */ /* 0x000fe20007ffe009 */
[----:B------:R-:W-:Y:S06]  /*cee0*/  BRA.U UP0, `(.L_x_2872) ;  /* 0xffffffed00ac7547 */ /* 0x000fec000b83ffff */
.L_x_2855:
[----:B------:R-:W-:-:S09]  /*cef0*/  UISETP.NE.AND UP0, UPT, UR10, URZ, UPT ;  /* 0x000000ff0a00728c */ /* 0x000fd2000bf05270 */
[----:B------:R-:W-:Y:S05]  /*cf00*/  BRA.U !UP0, `(.L_x_2873) ;  /* 0x0000000d08487547 */ /* 0x000fea000b800000 */
        /* <DEDUP_REMOVED lines=32> */
.L_x_2875:
[----:B------:R-:W-:Y:S05]  /*d110*/  BSYNC.RECONVERGENT B1 ;  /* 0x0000000000017941 */ /* 0x000fea0003800200 */
.L_x_2874:
        /* <DEDUP_REMOVED lines=30> */
.L_x_2877:
[----:B------:R-:W-:Y:S05]  /*d300*/  BSYNC.RECONVERGENT B1 ;  /* 0x0000000000017941 */ /* 0x000fea0003800200 */
.L_x_2876:
        /* <DEDUP_REMOVED lines=39> */
.L_x_2879:
[----:B------:R-:W-:Y:S05]  /*d580*/  BSYNC.RECONVERGENT B1 ;  /* 0x0000000000017941 */ /* 0x000fea0003800200 */
.L_x_2878:
        /* <DEDUP_REMOVED lines=30> */
.L_x_2881:
[----:B------:R-:W-:Y:S05]  /*d770*/  BSYNC.RECONVERGENT B1 ;  /* 0x0000000000017941 */ /* 0x000fea0003800200 */
.L_x_2880:
        /* <DEDUP_REMOVED lines=39> */
.L_x_2883:
[----:B------:R-:W-:Y:S05]  /*d9f0*/  BSYNC.RECONVERGENT B1 ;  /* 0x0000000000017941 */ /* 0x000fea0003800200 */
.L_x_2882:
[----:B------:R-:W-:Y:S01]  /*da00*/  IMAD.HI.U32 R4, R2, -0x4370ec6f, RZ ;  /* 0xbc8f139102047827 */ /* 0x000fe200078e00ff */
[----:B------:R-:W0:Y:S01]  /*da10*/  MUFU.RCP64H R3, 2.14748262400000000000e+09 ;  /* 0x41dfffff00037908 */ /* 0x000e220000001800 */
[----:B------:R-:W-:Y:S02]  /*da20*/  BSSY.RECONVERGENT B1, `(.L_x_2884) ;  /* 0x000001b000017945 */ /* 0x000fe40003800200 */
[----:B------:R-:W-:Y:S01]  /*da30*/  IMAD.MOV.U32 R12, RZ, RZ, -0x800000 ;  /* 0xff800000ff0c7424 */ /* 0x000fe200078e00ff */
[----:B------:R-:W-:Y:S01]  /*da40*/  SHF.R.U32.HI R15, RZ, 0xf, R4 ;  /* 0x0000000fff0f7819 */ /* 0x000fe20000011604 */
[----:B------:R-:W-:-:S04]  /*da50*/  IMAD.MOV.U32 R13, RZ, RZ, 0x41dfffff ;  /* 0x41dfffffff0d7424 */ /* 0x000fc800078e00ff */
        /* <DEDUP_REMOVED lines=22> */
[----:B------:R-:W-:Y:S05]  /*dbc0*/  CALL.REL.NOINC `($__internal_2_$__cuda_sm20_div_rn_f64_full) ;  /* 0x0000041c00487944 */ /* 0x000fea0003c00000 */
.L_x_2885:
[----:B------:R-:W-:Y:S05]  /*dbd0*/  BSYNC.RECONVERGENT B1 ;  /* 0x0000000000017941 */ /* 0x000fea0003800200 */
.L_x_2884:
[----:B------:R-:W-:-:S08]  /*dbe0*/  DMUL R34, R34, R34 ;  /* 0x0000002222227228 */ /* 0x000fd00000000000 */
[----:B------:R-:W-:-:S08]  /*dbf0*/  DFMA R34, R10, R10, R34 ;  /* 0x0000000a0a22722b */ /* 0x000fd00000000022 */
[----:B------:R-:W-:-:S06]  /*dc00*/  DSETP.GTU.AND P0, PT, R34, 1, PT ;  /* 0x3ff000002200742a */ /* 0x000fcc0003f0c000 */
[----:B------:R-:W-:-:S05]  /*dc10*/  SEL R2, RZ, 0x1, P0 ;  /* 0x00000001ff027807 */ /* 0x000fca0000000000 */
[----:B------:R-:W-:-:S07]  /*dc20*/  IMAD.IADD R9, R2, 0x1, R9 ;  /* 0x0000000102097824 */ /* 0x000fce00078e0209 */
.L_x_2873:
        /* <DEDUP_REMOVED lines=13> */
.L_x_2890:
        /* <DEDUP_REMOVED lines=44> */
.L_x_2889:
[----:B------:R-:W-:Y:S05]  /*dfc0*/  BSYNC.RECONVERGENT B2 ;  /* 0x0000000000027941 */ /* 0x000fea0003800200 */
.L_x_2888:
[----:B------:R-:W-:Y:S01]  /*dfd0*/  ISETP.GT.U32.AND.EX P0, PT, R4, RZ, PT, P1 ;  /* 0x000000ff0400720c */ /* 0x000fe20003f04110 */
[----:B------:R-:W-:Y:S01]  /*dfe0*/  IMAD.MOV.U32 R12, RZ, RZ, R2 ;  /* 0x000000ffff0c7224 */ /* 0x000fe200078e0002 */
[--C-:B------:R-:W-:Y:S02]  /*dff0*/  SHF.R.U64 R15, R15, 0x1, R4.reuse ;  /* 0x000000010f0f7819 */ /* 0x100fe40000001204 */
[----:B------:R-:W-:Y:S02]  /*e000*/  SHF.R.U32.HI R4, RZ, 0x1, R4 ;  /* 0x00000001ff047819 */ /* 0x000fe40000011604 */
[----:B------:R-:W-:-:S07]  /*e010*/  IADD3 R27, PT, PT, R3, -R29, R18 ;  /* 0x8000001d031b7210 */ /* 0x000fce0007ffe012 */
[----:B------:R-:W-:Y:S05]  /*e020*/  @P0 BRA `(.L_x_2890) ;  /* 0xfffffffc00340947 */ /* 0x000fea000383ffff */
.L_x_2887:
[----:B------:R-:W-:Y:S05]  /*e030*/  BSYNC.RECONVERGENT B1 ;  /* 0x0000000000017941 */ /* 0x000fea0003800200 */
.L_x_2886:
        /* <DEDUP_REMOVED lines=22> */
[----:B------:R-:W-:Y:S01]  /*e1a0*/  MOV R10, RZ ;  /* 0x000000ff000a7202 */ /* 0x000fe20000000f00 */
[----:B0-----:R-:W-:-:S03]  /*e1b0*/  ULOP3.LUT UR6, UR4, 0x7ffffffc, URZ, 0xc0, !UPT ;  /* 0x7ffffffc04067892 */ /* 0x001fc6000f8ec0ff */
[----:B------:R-:W-:-:S09]  /*e1c0*/  UMOV UR4, URZ ;  /* 0x000000ff00047c82 */ /* 0x000fd20008000000 */
.L_x_2908:
[----:B------:R-:W-:Y:S01]  /*e1d0*/  IMAD.HI.U32 R4, R2, -0x4370ec6f, RZ ;  /* 0xbc8f139102047827 */ /* 0x000fe200078e00ff */
[----:B------:R-:W0:Y:S01]  /*e1e0*/  MUFU.RCP64H R3, 2.14748262400000000000e+09 ;  /* 0x41dfffff00037908 */ /* 0x000e220000001800 */
[----:B------:R-:W-:Y:S01]  /*e1f0*/  UIADD3 UR4, UPT, UPT, UR4, 0x4, URZ ;  /* 0x0000000404047890 */ /* 0x000fe2000fffe0ff */
[----:B------:R-:W-:Y:S01]  /*e200*/  BSSY.RECONVERGENT B1, `(.L_x_2892) ;  /* 0x000001f000017945 */ /* 0x000fe20003800200 */
[----:B------:R-:W-:Y:S01]  /*e210*/  IMAD.MOV.U32 R16, RZ, RZ, -0x800000 ;  /* 0xff800000ff107424 */ /* 0x000fe200078e00ff */
[----:B------:R-:W-:Y:S01]  /*e220*/  SHF.R.U32.HI R11, RZ, 0xf, R4 ;  /* 0x0000000fff0b7819 */ /* 0x000fe20000011604 */
[----:B------:R-:W-:Y:S01]  /*e230*/  IMAD.MOV.U32 R17, RZ, RZ, 0x41dfffff ;  /* 0x41dfffffff117424 */ /* 0x000fe200078e00ff */
[----:B------:R-:W-:-:S03]  /*e240*/  UISETP.NE.AND UP0, UPT, UR4, UR6, UPT ;  /* 0x000000060400728c */ /* 0x000fc6000bf05270 */
        /* <DEDUP_REMOVED lines=26> */
.L_x_2893:
[----:B------:R-:W-:Y:S05]  /*e3f0*/  BSYNC.RECONVERGENT B1 ;  /* 0x0000000000017941 */ /* 0x000fea0003800200 */
.L_x_2892:
        /* <DEDUP_REMOVED lines=30> */
.L_x_2895:
[----:B------:R-:W-:Y:S05]  /*e5e0*/  BSYNC.RECONVERGENT B1 ;  /* 0x0000000000017941 */ /* 0x000fea0003800200 */
.L_x_2894:
        /* <DEDUP_REMOVED lines=36> */
.L_x_2897:
[----:B------:R-:W-:Y:S05]  /*e830*/  BSYNC.RECONVERGENT B1 ;  /* 0x0000000000017941 */ /* 0x000fea0003800200 */
.L_x_2896:
        /* <DEDUP_REMOVED lines=30> */
.L_x_2899:
[----:B------:R-:W-:Y:S05]  /*ea20*/  BSYNC.RECONVERGENT B1 ;  /* 0x0000000000017941 */ /* 0x000fea0003800200 */
.L_x_2898:
        /* <DEDUP_REMOVED lines=37> */
.L_x_2901:
[----:B------:R-:W-:Y:S05]  /*ec80*/  BSYNC.RECONVERGENT B1 ;  /* 0x0000000000017941 */ /* 0x000fea0003800200 */
.L_x_2900:
        /* <DEDUP_REMOVED lines=30> */
.L_x_2903:
[----:B------:R-:W-:Y:S05]  /*ee70*/  BSYNC.RECONVERGENT B1 ;  /* 0x0000000000017941 */ /* 0x000fea0003800200 */
.L_x_2902:
        /* <DEDUP_REMOVED lines=34> */
[----:B------:R-:W-:Y:S02]  /*f0a0*/  IMAD.MOV.U32 R16, RZ, RZ, R34 ;  /* 0x000000ffff107224 */ /* 0x000fe400078e0022 */
[----:B------:R-:W-:-:S07]  /*f0b0*/  IMAD.MOV.U32 R17, RZ, RZ, R35 ;  /* 0x000000ffff117224 */ /* 0x000fce00078e0023 */
.L_x_2905:
[----:B------:R-:W-:Y:S05]  /*f0c0*/  BSYNC.RECONVERGENT B1 ;  /* 0x0000000000017941 */ /* 0x000fea0003800200 */
.L_x_2904:
        /* <DEDUP_REMOVED lines=30> */
.L_x_2907:
[----:B------:R-:W-:Y:S05]  /*f2b0*/  BSYNC.RECONVERGENT B1 ;  /* 0x0000000000017941 */ /* 0x000fea0003800200 */
.L_x_2906:
[----:B------:R-:W-:-:S08]  /*f2c0*/  DMUL R34, R34, R34 ;  /* 0x0000002222227228 */ /* 0x000fd00000000000 */
[----:B------:R-:W-:-:S08]  /*f2d0*/  DFMA R34, R16, R16, R34 ;  /* 0x000000101022722b */ /* 0x000fd00000000022 */
[----:B------:R-:W-:-:S06]  /*f2e0*/  DSETP.GTU.AND P0, PT, R34, 1, PT ;  /* 0x3ff000002200742a */ /* 0x000fcc0003f0c000 */
[----:B------:R-:W-:-:S04]  /*f2f0*/  SEL R4, RZ, 0x1, P0 ;  /* 0x00000001ff047807 */ /* 0x000fc80000000000 */
[----:B------:R-:W-:Y:S01]  /*f300*/  IADD3 R10, PT, PT, R4, R3, R10 ;  /* 0x00000003040a7210 */ /* 0x000fe20007ffe00a */
[----:B------:R-:W-:Y:S06]  /*f310*/  BRA.U UP0, `(.L_x_2908) ;  /* 0xffffffed00ac7547 */ /* 0x000fec000b83ffff */
.L_x_2891:
[----:B------:R-:W-:-:S09]  /*f320*/  UISETP.NE.AND UP0, UPT, UR10, URZ, UPT ;  /* 0x000000ff0a00728c */ /* 0x000fd2000bf05270 */
[----:B------:R-:W-:Y:S05]  /*f330*/  BRA.U !UP0, `(.L_x_2909) ;  /* 0x0000000d08487547 */ /* 0x000fea000b800000 */
        /* <DEDUP_REMOVED lines=32> */
.L_x_2911:
[----:B------:R-:W-:Y:S05]  /*f540*/  BSYNC.RECONVERGENT B1 ;  /* 0x0000000000017941 */ /* 0x000fea0003800200 */
.L_x_2910:
        /* <DEDUP_REMOVED lines=30> */
.L_x_2913:
[----:B------:R-:W-:Y:S05]  /*f730*/  BSYNC.RECONVERGENT B1 ;  /* 0x0000000000017941 */ /* 0x000fea0003800200 */
.L_x_2912:
        /* <DEDUP_REMOVED lines=39> */
.L_x_2915:
[----:B------:R-:W-:Y:S05]  /*f9b0*/  BSYNC.RECONVERGENT B1 ;  /* 0x0000000000017941 */ /* 0x000fea0003800200 */
.L_x_2914:
        /* <DEDUP_REMOVED lines=30> */
.L_x_2917:
[----:B------:R-:W-:Y:S05]  /*fba0*/  BSYNC.RECONVERGENT B1 ;  /* 0x0000000000017941 */ /* 0x000fea0003800200 */
.L_x_2916:
        /* <DEDUP_REMOVED lines=39> */
.L_x_2919:
[----:B------:R-:W-:Y:S05]  /*fe20*/  BSYNC.RECONVERGENT B1 ;  /* 0x0000000000017941 */ /* 0x000fea0003800200 */
.L_x_2918:
        /* <DEDUP_REMOVED lines=29> */
.L_x_2921:
[----:B------:R-:W-:Y:S05]  /*10000*/  BSYNC.RECONVERGENT B1 ;  /* 0x0000000000017941 */ /* 0x000fea0003800200 */
.L_x_2920:
[----:B------:R-:W-:-:S08]  /*10010*/  DMUL R34, R34, R34 ;  /* 0x0000002222227228 */ /* 0x000fd00000000000 */
[----:B------:R-:W-:-:S08]  /*10020*/  DFMA R34, R14, R14, R34 ;  /* 0x0000000e0e22722b */ /* 0x000fd00000000022 */
[----:B------:R-:W-:-:S06]  /*10030*/  DSETP.GTU.AND P0, PT, R34, 1, PT ;  /* 0x3ff000002200742a */ /* 0x000fcc0003f0c000 */
[----:B------:R-:W-:-:S04]  /*10040*/  SEL R3, RZ, 0x1, P0 ;  /* 0x00000001ff037807 */ /* 0x000fc80000000000 */
[----:B------:R-:W-:-:S07]  /*10050*/  IADD3 R10, PT, PT, R3, R10, RZ ;  /* 0x0000000a030a7210 */ /* 0x000fce0007ffe0ff */
.L_x_2909:
        /* <DEDUP_REMOVED lines=12> */
.L_x_2926:
        /* <DEDUP_REMOVED lines=44> */
.L_x_2925:
[----:B------:R-:W-:Y:S05]  /*103e0*/  BSYNC.RECONVERGENT B2 ;  /* 0x0000000000027941 */ /* 0x000fea0003800200 */
.L_x_2924:
[----:B------:R-:W-:Y:S01]  /*103f0*/  ISETP.GT.U32.AND.EX P0, PT, R4, RZ, PT, P1 ;  /* 0x000000ff0400720c */ /* 0x000fe20003f04110 */
[----:B------:R-:W-:Y:S01]  /*10400*/  IMAD.MOV.U32 R12, RZ, RZ, R2 ;  /* 0x000000ffff0c7224 */ /* 0x000fe200078e0002 */
[--C-:B------:R-:W-:Y:S02]  /*10410*/  SHF.R.U64 R11, R11, 0x1, R4.reuse ;  /* 0x000000010b0b7819 */ /* 0x100fe40000001204 */
[----:B------:R-:W-:Y:S02]  /*10420*/  SHF.R.U32.HI R4, RZ, 0x1, R4 ;  /* 0x00000001ff047819 */ /* 0x000fe40000011604 */
[----:B------:R-:W-:-:S07]  /*10430*/  IADD3 R27, PT, PT, R3, -R29, R20 ;  /* 0x8000001d031b7210 */ /* 0x000fce0007ffe014 */
[----:B------:R-:W-:Y:S05]  /*10440*/  @P0 BRA `(.L_x_2926) ;  /* 0xfffffffc00340947 */ /* 0x000fea000383ffff */
.L_x_2923:
[----:B------:R-:W-:Y:S05]  /*10450*/  BSYNC.RECONVERGENT B1 ;  /* 0x0000000000017941 */ /* 0x000fea0003800200 */
.L_x_2922:
        /* <DEDUP_REMOVED lines=22> */
[----:B------:R-:W-:Y:S02]  /*105c0*/  HFMA2 R2, -RZ, RZ, 0, 0 ;  /* 0x00000000ff027431 */ /* 0x000fe400000001ff */
[----:B------:R-:W-:Y:S01]  /*105d0*/  IMAD.MOV.U32 R11, RZ, RZ, RZ ;  /* 0x000000ffff0b7224 */ /* 0x000fe200078e00ff */
[----:B0-----:R-:W-:-:S12]  /*105e0*/  ULOP3.LUT UR4, UR4, 0x7ffffffc, URZ, 0xc0, !UPT ;  /* 0x7ffffffc04047892 */ /* 0x001fd8000f8ec0ff */
.L_x_2944:
        /* <DEDUP_REMOVED lines=16> */
[----:B------:R-:W-:Y:S01]  /*106f0*/  ISETP.NE.AND P0, PT, R2, UR4, PT ;  /* 0x0000000402007c0c */ /* 0x000fe2000bf05270 */
        /* <DEDUP_REMOVED lines=17> */
.L_x_2929:
[----:B------:R-:W-:Y:S05]  /*10810*/  BSYNC.RECONVERGENT B1 ;  /* 0x0000000000017941 */ /* 0x000fea0003800200 */
.L_x_2928:
        /* <DEDUP_REMOVED lines=30> */
.L_x_2931:
[----:B------:R-:W-:Y:S05]  /*10a00*/  BSYNC.RECONVERGENT B1 ;  /* 0x0000000000017941 */ /* 0x000fea0003800200 */
.L_x_2930:
        /* <DEDUP_REMOVED lines=34> */
[----:B------:R-:W-:Y:S01]  /*10c30*/  IMAD.MOV.U32 R16, RZ, RZ, R34 ;  /* 0x000000ffff107224 */ /* 0x000fe200078e0022 */
[----:B------:R-:W-:-:S07]  /*10c40*/  MOV R17, R35 ;  /* 0x0000002300117202 */ /* 0x000fce0000000f00 */
.L_x_2933:
[----:B------:R-:W-:Y:S05]  /*10c50*/  BSYNC.RECONVERGENT B1 ;  /* 0x0000000000017941 */ /* 0x000fea0003800200 */
.L_x_2932:
        /* <DEDUP_REMOVED lines=30> */
.L_x_2935:
[----:B------:R-:W-:Y:S05]  /*10e40*/  BSYNC.RECONVERGENT B1 ;  /* 0x0000000000017941 */ /* 0x000fea0003800200 */
.L_x_2934:
        /* <DEDUP_REMOVED lines=37> */
.L_x_2937:
[----:B------:R-:W-:Y:S05]  /*110a0*/  BSYNC.RECONVERGENT B1 ;  /* 0x0000000000017941 */ /* 0x000fea0003800200 */
.L_x_2936:
        /* <DEDUP_REMOVED lines=30> */
.L_x_2939:
[----:B------:R-:W-:Y:S05]  /*11290*/  BSYNC.RECONVERGENT B1 ;  /* 0x0000000000017941 */ /* 0x000fea0003800200 */
.L_x_2938:
        /* <DEDUP_REMOVED lines=36> */
.L_x_2941:
[----:B------:R-:W-:Y:S05]  /*114e0*/  BSYNC.RECONVERGENT B1 ;  /* 0x0000000000017941 */ /* 0x000fea0003800200 */
.L_x_2940:
        /* <DEDUP_REMOVED lines=30> */
.L_x_2943:
[----:B------:R-:W-:Y:S05]  /*116d0*/  BSYNC.RECONVERGENT B1 ;  /* 0x0000000000017941 */ /* 0x000fea0003800200 */
.L_x_2942:
[----:B------:R-:W-:-:S08]  /*116e0*/  DMUL R34, R34, R34 ;  /* 0x0000002222227228 */ /* 0x000fd00000000000 */
[----:B------:R-:W-:-:S08]  /*116f0*/  DFMA R34, R16, R16, R34 ;  /* 0x000000101022722b */ /* 0x000fd00000000022 */
[----:B------:R-:W-:-:S06]  /*11700*/  DSETP.GTU.AND P1, PT, R34, 1, PT ;  /* 0x3ff000002200742a */ /* 0x000fcc0003f2c000 */
[----:B------:R-:W-:-:S04]  /*11710*/  SEL R12, RZ, 0x1, P1 ;  /* 0x00000001ff0c7807 */ /* 0x000fc80000800000 */
[----:B------:R-:W-:Y:S01]  /*11720*/  IADD3 R11, PT, PT, R12, R4, R11 ;  /* 0x000000040c0b7210 */ /* 0x000fe20007ffe00b */
[----:B------:R-:W-:Y:S06]  /*11730*/  @P0 BRA `(.L_x_2944) ;  /* 0xffffffec00ac0947 */ /* 0x000fec000383ffff */
.L_x_2927:
[----:B------:R-:W-:-:S13]  /*11740*/  ISETP.NE.AND P0, PT, RZ, UR10, PT ;  /* 0x0000000aff007c0c */ /* 0x000fda000bf05270 */
        /* <DEDUP_REMOVED lines=33> */
.L_x_2947:
[----:B------:R-:W-:Y:S05]  /*11960*/  BSYNC.RECONVERGENT B1 ;  /* 0x0000000000017941 */ /* 0x000fea0003800200 */
.L_x_2946:
        /* <DEDUP_REMOVED lines=30> */
.L_x_2949:
[----:B------:R-:W-:Y:S05]  /*11b50*/  BSYNC.RECONVERGENT B1 ;  /* 0x0000000000017941 */ /* 0x000fea0003800200 */
.L_x_2948:
        /* <DEDUP_REMOVED lines=39> */
.L_x_2951:
[----:B------:R-:W-:Y:S05]  /*11dd0*/  BSYNC.RECONVERGENT B1 ;  /* 0x0000000000017941 */ /* 0x000fea0003800200 */
.L_x_2950:
        /* <DEDUP_REMOVED lines=30> */
.L_x_2953:
[----:B------:R-:W-:Y:S05]  /*11fc0*/  BSYNC.RECONVERGENT B1 ;  /* 0x0000000000017941 */ /* 0x000fea0003800200 */
.L_x_2952:
        /* <DEDUP_REMOVED lines=39> */
.L_x_2955:
[----:B------:R-:W-:Y:S05]  /*12240*/  BSYNC.RECONVERGENT B1 ;  /* 0x0000000000017941 */ /* 0x000fea0003800200 */
.L_x_2954:
        /* <DEDUP_REMOVED lines=29> */
.L_x_2957:
[----:B------:R-:W-:Y:S05]  /*12420*/  BSYNC.RECONVERGENT B1 ;  /* 0x0000000000017941 */ /* 0x000fea0003800200 */
.L_x_2956:
[----:B------:R-:W-:-:S08]  /*12430*/  DMUL R34, R34, R34 ;  /* 0x0000002222227228 */ /* 0x000fd00000000000 */
[----:B------:R-:W-:-:S08]  /*12440*/  DFMA R34, R14, R14, R34 ;  /* 0x0000000e0e22722b */ /* 0x000fd00000000022 */
[----:B------:R-:W-:-:S06]  /*12450*/  DSETP.GTU.AND P0, PT, R34, 1, PT ;  /* 0x3ff000002200742a */ /* 0x000fcc0003f0c000 */
[----:B------:R-:W-:-:S05]  /*12460*/  SEL R2, RZ, 0x1, P0 ;  /* 0x00000001ff027807 */ /* 0x000fca0000000000 */
[----:B------:R-:W-:-:S07]  /*12470*/  IMAD.IADD R11, R2, 0x1, R11 ;  /* 0x00000001020b7824 */ /* 0x000fce00078e020b */
.L_x_2945:
        /* <DEDUP_REMOVED lines=13> */
.L_x_2962:
        /* <DEDUP_REMOVED lines=44> */
.L_x_2961:
[----:B------:R-:W-:Y:S05]  /*12810*/  BSYNC.RECONVERGENT B2 ;  /* 0x0000000000027941 */ /* 0x000fea0003800200 */
.L_x_2960:
[----:B------:R-:W-:Y:S01]  /*12820*/  ISETP.GT.U32.AND.EX P0, PT, R4, RZ, PT, P1 ;  /* 0x000000ff0400720c */ /* 0x000fe20003f04110 */
[----:B------:R-:W-:Y:S01]  /*12830*/  IMAD.MOV.U32 R12, RZ, RZ, R2 ;  /* 0x000000ffff0c7224 */ /* 0x000fe200078e0002 */
[--C-:B------:R-:W-:Y:S02]  /*12840*/  SHF.R.U64 R17, R17, 0x1, R4.reuse ;  /* 0x0000000111117819 */ /* 0x100fe40000001204 */
[----:B------:R-:W-:Y:S02]  /*12850*/  SHF.R.U32.HI R4, RZ, 0x1, R4 ;  /* 0x00000001ff047819 */ /* 0x000fe40000011604 */
[----:B------:R-:W-:-:S07]  /*12860*/  IADD3 R29, PT, PT, R3, -R31, R18 ;  /* 0x8000001f031d7210 */ /* 0x000fce0007ffe012 */
[----:B------:R-:W-:Y:S05]  /*12870*/  @P0 BRA `(.L_x_2962) ;  /* 0xfffffffc00340947 */ /* 0x000fea000383ffff */
.L_x_2959:
[----:B------:R-:W-:Y:S05]  /*12880*/  BSYNC.RECONVERGENT B1 ;  /* 0x0000000000017941 */ /* 0x000fea0003800200 */
.L_x_2958:
[----:B------:R-:W-:Y:S01]  /*12890*/  IMAD R27, R33, UR5, RZ ;  /* 0x00000005211b7c24 */ /* 0x000fe2000f8e02ff */
[----:B------:R-:W-:Y:S01]  /*128a0*/  UISETP.GE.U32.AND UP0, UPT, UR7, 0x3, UPT ;  /* 0x000000030700788c */ /* 0x000fe2000bf06070 */
        /* <DEDUP_REMOVED lines=20> */
[----:B------:R-:W-:Y:S01]  /*129f0*/  MOV R3, RZ ;  /* 0x000000ff00037202 */ /* 0x000fe20000000f00 */
[----:B------:R-:W-:Y:S01]  /*12a00*/  IMAD.MOV.U32 R12, RZ, RZ, RZ ;  /* 0x000000ffff0c7224 */ /* 0x000fe200078e00ff */
[----:B0-----:R-:W-:-:S07]  /*12a10*/  LOP3.LUT R2, R2, 0x7ffffffc, RZ, 0xc0, !PT ;  /* 0x7ffffffc02027812 */ /* 0x001fce00078ec0ff */
.L_x_2980:
        /* <DEDUP_REMOVED lines=34> */
.L_x_2965:
[----:B------:R-:W-:Y:S05]  /*12c40*/  BSYNC.RECONVERGENT B1 ;  /* 0x0000000000017941 */ /* 0x000fea0003800200 */
.L_x_2964:
        /* <DEDUP_REMOVED lines=30> */
.L_x_2967:
[----:B------:R-:W-:Y:S05]  /*12e30*/  BSYNC.RECONVERGENT B1 ;  /* 0x0000000000017941 */ /* 0x000fea0003800200 */
.L_x_2966:
        /* <DEDUP_REMOVED lines=36> */
.L_x_2969:
[----:B------:R-:W-:Y:S05]  /*13080*/  BSYNC.RECONVERGENT B1 ;  /* 0x0000000000017941 */ /* 0x000fea0003800200 */
.L_x_2968:
        /* <DEDUP_REMOVED lines=30> */
.L_x_2971:
[----:B------:R-:W-:Y:S05]  /*13270*/  BSYNC.RECONVERGENT B1 ;  /* 0x0000000000017941 */ /* 0x000fea0003800200 */
.L_x_2970:
        /* <DEDUP_REMOVED lines=37> */
.L_x_2973:
[----:B------:R-:W-:Y:S05]  /*134d0*/  BSYNC.RECONVERGENT B1 ;  /* 0x0000000000017941 */ /* 0x000fea0003800200 */
.L_x_2972:
        /* <DEDUP_REMOVED lines=30> */
.L_x_2975:
[----:B------:R-:W-:Y:S05]  /*136c0*/  BSYNC.RECONVERGENT B1 ;  /* 0x0000000000017941 */ /* 0x000fea0003800200 */
.L_x_2974:
        /* <DEDUP_REMOVED lines=36> */
.L_x_2977:
[----:B------:R-:W-:Y:S05]  /*13910*/  BSYNC.RECONVERGENT B1 ;  /* 0x0000000000017941 */ /* 0x000fea0003800200 */
.L_x_2976:
        /* <DEDUP_REMOVED lines=30> */
.L_x_2979:
[----:B------:R-:W-:Y:S05]  /*13b00*/  BSYNC.RECONVERGENT B1 ;  /* 0x0000000000017941 */ /* 0x000fea0003800200 */
.L_x_2978:
[----:B------:R-:W-:-:S08]  /*13b10*/  DMUL R34, R34, R34 ;  /* 0x0000002222227228 */ /* 0x000fd00000000000 */
[----:B------:R-:W-:-:S08]  /*13b20*/  DFMA R34, R44, R44, R34 ;  /* 0x0000002c2c22722b */ /* 0x000fd00000000022 */
[----:B------:R-:W-:-:S06]  /*13b30*/  DSETP.GTU.AND P1, PT, R34, 1, PT ;  /* 0x3ff000002200742a */ /* 0x000fcc0003f2c000 */
[----:B------:R-:W-:-:S04]  /*13b40*/  SEL R14, RZ, 0x1, P1 ;  /* 0x00000001ff0e7807 */ /* 0x000fc80000800000 */
[----:B------:R-:W-:Y:S01]  /*13b50*/  IADD3 R12, PT, PT, R14, R15, R12 ;  /* 0x0000000f0e0c7210 */ /* 0x000fe20007ffe00c */
[----:B------:R-:W-:Y:S06]  /*13b60*/  @P0 BRA `(.L_x_2980) ;  /* 0xffffffec00ac0947 */ /* 0x000fec000383ffff */
.L_x_2963:
        /* <DEDUP_REMOVED lines=34> */
.L_x_2983:
[----:B------:R-:W-:Y:S05]  /*13d90*/  BSYNC.RECONVERGENT B1 ;  /* 0x0000000000017941 */ /* 0x000fea0003800200 */
.L_x_2982:
        /* <DEDUP_REMOVED lines=30> */
.L_x_2985:
[----:B------:R-:W-:Y:S05]  /*13f80*/  BSYNC.RECONVERGENT B1 ;  /* 0x0000000000017941 */ /* 0x000fea0003800200 */
.L_x_2984:
        /* <DEDUP_REMOVED lines=39> */
.L_x_2987:
[----:B------:R-:W-:Y:S05]  /*14200*/  BSYNC.RECONVERGENT B1 ;  /* 0x0000000000017941 */ /* 0x000fea0003800200 */
.L_x_2986:
        /* <DEDUP_REMOVED lines=30> */
.L_x_2989:
[----:B------:R-:W-:Y:S05]  /*143f0*/  BSYNC.RECONVERGENT B1 ;  /* 0x0000000000017941 */ /* 0x000fea0003800200 */
.L_x_2988:
        /* <DEDUP_REMOVED lines=39> */
.L_x_2991:
[----:B------:R-:W-:Y:S05]  /*14670*/  BSYNC.RECONVERGENT B1 ;  /* 0x0000000000017941 */ /* 0x000fea0003800200 */
.L_x_2990:
        /* <DEDUP_REMOVED lines=29> */
.L_x_2993:
[----:B------:R-:W-:Y:S05]  /*14850*/  BSYNC.RECONVERGENT B1 ;  /* 0x0000000000017941 */ /* 0x000fea0003800200 */
.L_x_2992:
[----:B------:R-:W-:-:S08]  /*14860*/  DMUL R34, R34, R34 ;  /* 0x0000002222227228 */ /* 0x000fd00000000000 */
[----:B------:R-:W-:-:S08]  /*14870*/  DFMA R34, R14, R14, R34 ;  /* 0x0000000e0e22722b */ /* 0x000fd00000000022 */
[----:B------:R-:W-:-:S06]  /*14880*/  DSETP.GTU.AND P0, PT, R34, 1, PT ;  /* 0x3ff000002200742a */ /* 0x000fcc0003f0c000 */
[----:B------:R-:W-:-:S05]  /*14890*/  SEL R3, RZ, 0x1, P0 ;  /* 0x00000001ff037807 */ /* 0x000fca0000000000 */
[----:B------:R-:W-:-:S07]  /*148a0*/  IMAD.IADD R12, R3, 0x1, R12 ;  /* 0x00000001030c7824 */ /* 0x000fce00078e020c */
.L_x_2981:
        /* <DEDUP_REMOVED lines=12> */
.L_x_2998:
        /* <DEDUP_REMOVED lines=44> */
.L_x_2997:
[----:B------:R-:W-:Y:S05]  /*14c30*/  BSYNC.RECONVERGENT B2 ;  /* 0x0000000000027941 */ /* 0x000fea0003800200 */
.L_x_2996:
[----:B------:R-:W-:Y:S01]  /*14c40*/  ISETP.GT.U32.AND.EX P0, PT, R4, RZ, PT, P1 ;  /* 0x000000ff0400720c */ /* 0x000fe20003f04110 */
[----:B------:R-:W-:Y:S01]  /*14c50*/  IMAD.MOV.U32 R18, RZ, RZ, R2 ;  /* 0x000000ffff127224 */ /* 0x000fe200078e0002 */
[--C-:B------:R-:W-:Y:S02]  /*14c60*/  SHF.R.U64 R13, R13, 0x1, R4.reuse ;  /* 0x000000010d0d7819 */ /* 0x100fe40000001204 */
[----:B------:R-:W-:Y:S02]  /*14c70*/  SHF.R.U32.HI R4, RZ, 0x1, R4 ;  /* 0x00000001ff047819 */ /* 0x000fe40000011604 */
[----:B------:R-:W-:-:S07]  /*14c80*/  IADD3 R27, PT, PT, R3, -R29, R28 ;  /* 0x8000001d031b7210 */ /* 0x000fce0007ffe01c */
[----:B------:R-:W-:Y:S05]  /*14c90*/  @P0 BRA `(.L_x_2998) ;  /* 0xfffffffc00340947 */ /* 0x000fea000383ffff */
.L_x_2995:
[----:B------:R-:W-:Y:S05]  /*14ca0*/  BSYNC.RECONVERGENT B1 ;  /* 0x0000000000017941 */ /* 0x000fea0003800200 */
.L_x_2994:
        /* <DEDUP_REMOVED lines=25> */
.L_x_3016:
        /* <DEDUP_REMOVED lines=34> */
.L_x_3001:
[----:B------:R-:W-:Y:S05]  /*15060*/  BSYNC.RECONVERGENT B1 ;  /* 0x0000000000017941 */ /* 0x000fea0003800200 */
.L_x_3000:
        /* <DEDUP_REMOVED lines=30> */
.L_x_3003:
[----:B------:R-:W-:Y:S05]  /*15250*/  BSYNC.RECONVERGENT B1 ;  /* 0x0000000000017941 */ /* 0x000fea0003800200 */
.L_x_3002:
        /* <DEDUP_REMOVED lines=36> */
.L_x_3005:
[----:B------:R-:W-:Y:S05]  /*154a0*/  BSYNC.RECONVERGENT B1 ;  /* 0x0000000000017941 */ /* 0x000fea0003800200 */
.L_x_3004:
        /* <DEDUP_REMOVED lines=30> */
.L_x_3007:
[----:B------:R-:W-:Y:S05]  /*15690*/  BSYNC.RECONVERGENT B1 ;  /* 0x0000000000017941 */ /* 0x000fea0003800200 */
.L_x_3006:
        /* <DEDUP_REMOVED lines=37> */
.L_x_3009:
[----:B------:R-:W-:Y:S05]  /*158f0*/  BSYNC.RECONVERGENT B1 ;  /* 0x0000000000017941 */ /* 0x000fea0003800200 */
.L_x_3008:
        /* <DEDUP_REMOVED lines=30> */
.L_x_3011:
[----:B------:R-:W-:Y:S05]  /*15ae0*/  BSYNC.RECONVERGENT B1 ;  /* 0x0000000000017941 */ /* 0x000fea0003800200 */
.L_x_3010:
        /* <DEDUP_REMOVED lines=36> */
.L_x_3013:
[----:B------:R-:W-:Y:S05]  /*15d30*/  BSYNC.RECONVERGENT B1 ;  /* 0x0000000000017941 */ /* 0x000fea0003800200 */
.L_x_3012:
        /* <DEDUP_REMOVED lines=30> */
.L_x_3015:
[----:B------:R-:W-:Y:S05]  /*15f20*/  BSYNC.RECONVERGENT B1 ;  /* 0x0000000000017941 */ /* 0x000fea0003800200 */
.L_x_3014:
[----:B------:R-:W-:-:S08]  /*15f30*/  DMUL R34, R34, R34 ;  /* 0x0000002222227228 */ /* 0x000fd00000000000 */
[----:B------:R-:W-:-:S08]  /*15f40*/  DFMA R34, R44, R44, R34 ;  /* 0x0000002c2c22722b */ /* 0x000fd00000000022 */
[----:B------:R-:W-:-:S06]  /*15f50*/  DSETP.GTU.AND P1, PT, R34, 1, PT ;  /* 0x3ff000002200742a */ /* 0x000fcc0003f2c000 */
[----:B------:R-:W-:-:S04]  /*15f60*/  SEL R15, RZ, 0x1, P1 ;  /* 0x00000001ff0f7807 */ /* 0x000fc80000800000 */
[----:B------:R-:W-:Y:S01]  /*15f70*/  IADD3 R13, PT, PT, R15, R14, R13 ;  /* 0x0000000e0f0d7210 */ /* 0x000fe20007ffe00d */
[----:B------:R-:W-:Y:S06]  /*15f80*/  @P0 BRA `(.L_x_3016) ;  /* 0xffffffec00ac0947 */ /* 0x000fec000383ffff */
.L_x_2999:
[----:B------:R-:W-:-:S13]  /*15f90*/  ISETP.NE.AND P0, PT, RZ, UR10, PT ;  /* 0x0000000aff007c0c */ /* 0x000fda000bf05270 */
[----:B------:R-:W-:Y:S05]  /*15fa0*/  @!P0 BRA `(.L_x_3017) ;  /* 0x0000000c00488947 */ /* 0x000fea0003800000 */
        /* <DEDUP_REMOVED lines=32> */
.L_x_3019:
[----:B------:R-:W-:Y:S05]  /*161b0*/  BSYNC.RECONVERGENT B1 ;  /* 0x0000000000017941 */ /* 0x000fea0003800200 */
.L_x_3018:
        /* <DEDUP_REMOVED lines=30> */
.L_x_3021:
[----:B------:R-:W-:Y:S05]  /*163a0*/  BSYNC.RECONVERGENT B1 ;  /* 0x0000000000017941 */ /* 0x000fea0003800200 */
.L_x_3020:
        /* <DEDUP_REMOVED lines=39> */
.L_x_3023:
[----:B------:R-:W-:Y:S05]  /*16620*/  BSYNC.RECONVERGENT B1 ;  /* 0x0000000000017941 */ /* 0x000fea0003800200 */
.L_x_3022:
        /* <DEDUP_REMOVED lines=30> */
.L_x_3025:
[----:B------:R-:W-:Y:S05]  /*16810*/  BSYNC.RECONVERGENT B1 ;  /* 0x0000000000017941 */ /* 0x000fea0003800200 */
.L_x_3024:
        /* <DEDUP_REMOVED lines=39> */
.L_x_3027:
[----:B------:R-:W-:Y:S05]  /*16a90*/  BSYNC.RECONVERGENT B1 ;  /* 0x0000000000017941 */ /* 0x000fea0003800200 */
.L_x_3026:
        /* <DEDUP_REMOVED lines=29> */
.L_x_3029:
[----:B------:R-:W-:Y:S05]  /*16c70*/  BSYNC.RECONVERGENT B1 ;  /* 0x0000000000017941 */ /* 0x000fea0003800200 */
.L_x_3028:
[----:B------:R-:W-:-:S08]  /*16c80*/  DMUL R34, R34, R34 ;  /* 0x0000002222227228 */ /* 0x000fd00000000000 */
[----:B------:R-:W-:-:S08]  /*16c90*/  DFMA R34, R14, R14, R34 ;  /* 0x0000000e0e22722b */ /* 0x000fd00000000022 */
[----:B------:R-:W-:-:S06]  /*16ca0*/  DSETP.GTU.AND P0, PT, R34, 1, PT ;  /* 0x3ff000002200742a */ /* 0x000fcc0003f0c000 */
[----:B------:R-:W-:-:S05]  /*16cb0*/  SEL R2, RZ, 0x1, P0 ;  /* 0x00000001ff027807 */ /* 0x000fca0000000000 */
[----:B------:R-:W-:-:S07]  /*16cc0*/  IMAD.IADD R13, R2, 0x1, R13 ;  /* 0x00000001020d7824 */ /* 0x000fce00078e020d */
.L_x_3017:
        /* <DEDUP_REMOVED lines=13> */
.L_x_3034:
        /* <DEDUP_REMOVED lines=44> */
.L_x_3033:
[----:B------:R-:W-:Y:S05]  /*17060*/  BSYNC.RECONVERGENT B2 ;  /* 0x0000000000027941 */ /* 0x000fea0003800200 */
.L_x_3032:
[----:B------:R-:W-:Y:S01]  /*17070*/  ISETP.GT.U32.AND.EX P0, PT, R4, RZ, PT, P1 ;  /* 0x000000ff0400720c */ /* 0x000fe20003f04110 */
[----:B------:R-:W-:Y:S01]  /*17080*/  IMAD.MOV.U32 R16, RZ, RZ, R2 ;  /* 0x000000ffff107224 */ /* 0x000fe200078e0002 */
[--C-:B------:R-:W-:Y:S02]  /*17090*/  SHF.R.U64 R17, R17, 0x1, R4.reuse ;  /* 0x0000000111117819 */ /* 0x100fe40000001204 */
[----:B------:R-:W-:Y:S02]  /*170a0*/  SHF.R.U32.HI R4, RZ, 0x1, R4 ;  /* 0x00000001ff047819 */ /* 0x000fe40000011604 */
[----:B------:R-:W-:-:S07]  /*170b0*/  IADD3 R29, PT, PT, R3, -R31, R20 ;  /* 0x8000001f031d7210 */ /* 0x000fce0007ffe014 */
[----:B------:R-:W-:Y:S05]  /*170c0*/  @P0 BRA `(.L_x_3034) ;  /* 0xfffffffc00340947 */ /* 0x000fea000383ffff */
.L_x_3031:
[----:B------:R-:W-:Y:S05]  /*170d0*/  BSYNC.RECONVERGENT B1 ;  /* 0x0000000000017941 */ /* 0x000fea0003800200 */
.L_x_3030:
        /* <DEDUP_REMOVED lines=25> */
.L_x_3052:
        /* <DEDUP_REMOVED lines=34> */
.L_x_3037:
[----:B------:R-:W-:Y:S05]  /*17490*/  BSYNC.RECONVERGENT B1 ;  /* 0x0000000000017941 */ /* 0x000fea0003800200 */
.L_x_3036:
        /* <DEDUP_REMOVED lines=30> */
.L_x_3039:
[----:B------:R-:W-:Y:S05]  /*17680*/  BSYNC.RECONVERGENT B1 ;  /* 0x0000000000017941 */ /* 0x000fea0003800200 */
.L_x_3038:
        /* <DEDUP_REMOVED lines=36> */
.L_x_3041:
[----:B------:R-:W-:Y:S05]  /*178d0*/  BSYNC.RECONVERGENT B1 ;  /* 0x0000000000017941 */ /* 0x000fea0003800200 */
.L_x_3040:
        /* <DEDUP_REMOVED lines=30> */
.L_x_3043:
[----:B------:R-:W-:Y:S05]  /*17ac0*/  BSYNC.RECONVERGENT B1 ;  /* 0x0000000000017941 */ /* 0x000fea0003800200 */
.L_x_3042:
        /* <DEDUP_REMOVED lines=37> */
.L_x_3045:
[----:B------:R-:W-:Y:S05]  /*17d20*/  BSYNC.RECONVERGENT B1 ;  /* 0x0000000000017941 */ /* 0x000fea0003800200 */
.L_x_3044:
        /* <DEDUP_REMOVED lines=30> */
.L_x_3047:
[----:B------:R-:W-:Y:S05]  /*17f10*/  BSYNC.RECONVERGENT B1 ;  /* 0x0000000000017941 */ /* 0x000fea0003800200 */
.L_x_3046:
        /* <DEDUP_REMOVED lines=36> */
.L_x_3049:
[----:B------:R-:W-:Y:S05]  /*18160*/  BSYNC.RECONVERGENT B1 ;  /* 0x0000000000017941 */ /* 0x000fea0003800200 */
.L_x_3048:
        /* <DEDUP_REMOVED lines=30> */
.L_x_3051:
[----:B------:R-:W-:Y:S05]  /*18350*/  BSYNC.RECONVERGENT B1 ;  /* 0x0000000000017941 */ /* 0x000fea0003800200 */
.L_x_3050:
[----:B------:R-:W-:-:S08]  /*18360*/  DMUL R34, R34, R34 ;  /* 0x0000002222227228 */ /* 0x000fd00000000000 */
[----:B------:R-:W-:-:S08]  /*18370*/  DFMA R34, R44, R44, R34 ;  /* 0x0000002c2c22722b */ /* 0x000fd00000000022 */
[----:B------:R-:W-:-:S06]  /*18380*/  DSETP.GTU.AND P1, PT, R34, 1, PT ;  /* 0x3ff000002200742a */ /* 0x000fcc0003f2c000 */
[----:B------:R-:W-:-:S04]  /*18390*/  SEL R16, RZ, 0x1, P1 ;  /* 0x00000001ff107807 */ /* 0x000fc80000800000 */
[----:B------:R-:W-:Y:S01]  /*183a0*/  IADD3 R14, PT, PT, R16, R15, R14 ;  /* 0x0000000f100e7210 */ /* 0x000fe20007ffe00e */
[----:B------:R-:W-:Y:S06]  /*183b0*/  @P0 BRA `(.L_x_3052) ;  /* 0xffffffec00ac0947 */ /* 0x000fec000383ffff */
.L_x_3035:
        /* <DEDUP_REMOVED lines=34> */
.L_x_3055:
[----:B------:R-:W-:Y:S05]  /*185e0*/  BSYNC.RECONVERGENT B1 ;  /* 0x0000000000017941 */ /* 0x000fea0003800200 */
.L_x_3054:
        /* <DEDUP_REMOVED lines=30> */
.L_x_3057:
[----:B------:R-:W-:Y:S05]  /*187d0*/  BSYNC.RECONVERGENT B1 ;  /* 0x0000000000017941 */ /* 0x000fea0003800200 */
.L_x_3056:
        /* <DEDUP_REMOVED lines=39> */
.L_x_3059:
[----:B------:R-:W-:Y:S05]  /*18a50*/  BSYNC.RECONVERGENT B1 ;  /* 0x0000000000017941 */ /* 0x000fea0003800200 */
.L_x_3058:
        /* <DEDUP_REMOVED lines=30> */
.L_x_3061:
[----:B------:R-:W-:Y:S05]  /*18c40*/  BSYNC.RECONVERGENT B1 ;  /* 0x0000000000017941 */ /* 0x000fea0003800200 */
.L_x_3060:
        /* <DEDUP_REMOVED lines=39> */
.L_x_3063:
[----:B------:R-:W-:Y:S05]  /*18ec0*/  BSYNC.RECONVERGENT B1 ;  /* 0x0000000000017941 */ /* 0x000fea0003800200 */
.L_x_3062:
        /* <DEDUP_REMOVED lines=29> */
.L_x_3065:
[----:B------:R-:W-:Y:S05]  /*190a0*/  BSYNC.RECONVERGENT B1 ;  /* 0x0000000000017941 */ /* 0x000fea0003800200 */
.L_x_3064:
[----:B------:R-:W-:-:S08]  /*190b0*/  DMUL R34, R34, R34 ;  /* 0x0000002222227228 */ /* 0x000fd00000000000 */
[----:B------:R-:W-:-:S08]  /*190c0*/  DFMA R34, R16, R16, R34 ;  /* 0x000000101022722b */ /* 0x000fd00000000022 */
[----:B------:R-:W-:-:S06]  /*190d0*/  DSETP.GTU.AND P0, PT, R34, 1, PT ;  /* 0x3ff000002200742a */ /* 0x000fcc0003f0c000 */
[----:B------:R-:W-:-:S05]  /*190e0*/  SEL R3, RZ, 0x1, P0 ;  /* 0x00000001ff037807 */ /* 0x000fca0000000000 */
[----:B------:R-:W-:-:S07]  /*190f0*/  IMAD.IADD R14, R3, 0x1, R14 ;  /* 0x00000001030e7824 */ /* 0x000fce00078e020e */
.L_x_3053:
        /* <DEDUP_REMOVED lines=12> */
.L_x_3070:
        /* <DEDUP_REMOVED lines=44> */
.L_x_3069:
[----:B------:R-:W-:Y:S05]  /*19480*/  BSYNC.RECONVERGENT B2 ;  /* 0x0000000000027941 */ /* 0x000fea0003800200 */
.L_x_3068:
[----:B------:R-:W-:Y:S02]  /*19490*/  ISETP.GT.U32.AND.EX P0, PT, R4, RZ, PT, P1 ;  /* 0x000000ff0400720c */ /* 0x000fe40003f04110 */
[--C-:B------:R-:W-:Y:S02]  /*194a0*/  SHF.R.U64 R15, R15, 0x1, R4.reuse ;  /* 0x000000010f0f7819 */ /* 0x100fe40000001204 */
[----:B------:R-:W-:Y:S02]  /*194b0*/  SHF.R.U32.HI R4, RZ, 0x1, R4 ;  /* 0x00000001ff047819 */ /* 0x000fe40000011604 */
[----:B------:R-:W-:Y:S02]  /*194c0*/  IADD3 R29, PT, PT, R3, -R31, R30 ;  /* 0x8000001f031d7210 */ /* 0x000fe40007ffe01e */
[----:B------:R-:W-:-:S05]  /*194d0*/  MOV R18, R2 ;  /* 0x0000000200127202 */ /* 0x000fca0000000f00 */
[----:B------:R-:W-:Y:S05]  /*194e0*/  @P0 BRA `(.L_x_3070) ;  /* 0xfffffffc00340947 */ /* 0x000fea000383ffff */
.L_x_3067:
[----:B------:R-:W-:Y:S05]  /*194f0*/  BSYNC.RECONVERGENT B1 ;  /* 0x0000000000017941 */ /* 0x000fea0003800200 */
.L_x_3066:
        /* <DEDUP_REMOVED lines=25> */
.L_x_3088:
        /* <DEDUP_REMOVED lines=34> */
.L_x_3073:
[----:B------:R-:W-:Y:S05]  /*198b0*/  BSYNC.RECONVERGENT B1 ;  /* 0x0000000000017941 */ /* 0x000fea0003800200 */
.L_x_3072:
        /* <DEDUP_REMOVED lines=30> */
.L_x_3075:
[----:B------:R-:W-:Y:S05]  /*19aa0*/  BSYNC.RECONVERGENT B1 ;  /* 0x0000000000017941 */ /* 0x000fea0003800200 */
.L_x_3074:
        /* <DEDUP_REMOVED lines=36> */
.L_x_3077:
[----:B------:R-:W-:Y:S05]  /*19cf0*/  BSYNC.RECONVERGENT B1 ;  /* 0x0000000000017941 */ /* 0x000fea0003800200 */
.L_x_3076:
        /* <DEDUP_REMOVED lines=30> */
.L_x_3079:
[----:B------:R-:W-:Y:S05]  /*19ee0*/  BSYNC.RECONVERGENT B1 ;  /* 0x0000000000017941 */ /* 0x000fea0003800200 */
.L_x_3078:
        /* <DEDUP_REMOVED lines=37> */
.L_x_3081:
[----:B------:R-:W-:Y:S05]  /*1a140*/  BSYNC.RECONVERGENT B1 ;  /* 0x0000000000017941 */ /* 0x000fea0003800200 */
.L_x_3080:
        /* <DEDUP_REMOVED lines=30> */
.L_x_3083:
[----:B------:R-:W-:Y:S05]  /*1a330*/  BSYNC.RECONVERGENT B1 ;  /* 0x0000000000017941 */ /* 0x000fea0003800200 */
.L_x_3082:
        /* <DEDUP_REMOVED lines=36> */
.L_x_3085:
[----:B------:R-:W-:Y:S05]  /*1a580*/  BSYNC.RECONVERGENT B1 ;  /* 0x0000000000017941 */ /* 0x000fea0003800200 */
.L_x_3084:
        /* <DEDUP_REMOVED lines=30> */
.L_x_3087:
[----:B------:R-:W-:Y:S05]  /*1a770*/  BSYNC.RECONVERGENT B1 ;  /* 0x0000000000017941 */ /* 0x000fea0003800200 */
.L_x_3086:
[----:B------:R-:W-:-:S08]  /*1a780*/  DMUL R34, R34, R34 ;  /* 0x0000002222227228 */ /* 0x000fd00000000000 */
[----:B------:R-:W-:-:S08]  /*1a790*/  DFMA R34, R46, R46, R34 ;  /* 0x0000002e2e22722b */ /* 0x000fd00000000022 */
[----:B------:R-:W-:-:S06]  /*1a7a0*/  DSETP.GTU.AND P1, PT, R34, 1, PT ;  /* 0x3ff000002200742a */ /* 0x000fcc0003f2c000 */
[----:B------:R-:W-:-:S04]  /*1a7b0*/  SEL R17, RZ, 0x1, P1 ;  /* 0x00000001ff117807 */ /* 0x000fc80000800000 */
[----:B------:R-:W-:Y:S01]  /*1a7c0*/  IADD3 R15, PT, PT, R17, R16, R15 ;  /* 0x00000010110f7210 */ /* 0x000fe20007ffe00f */
[----:B------:R-:W-:Y:S06]  /*1a7d0*/  @P0 BRA `(.L_x_3088) ;  /* 0xffffffec00ac0947 */ /* 0x000fec000383ffff */
.L_x_3071:
        /* <DEDUP_REMOVED lines=34> */
.L_x_3091:
[----:B------:R-:W-:Y:S05]  /*1aa00*/  BSYNC.RECONVERGENT B1 ;  /* 0x0000000000017941 */ /* 0x000fea0003800200 */
.L_x_3090:
        /* <DEDUP_REMOVED lines=30> */
.L_x_3093:
[----:B------:R-:W-:Y:S05]  /*1abf0*/  BSYNC.RECONVERGENT B1 ;  /* 0x0000000000017941 */ /* 0x000fea0003800200 */
.L_x_3092:
        /* <DEDUP_REMOVED lines=39> */
.L_x_3095:
[----:B------:R-:W-:Y:S05]  /*1ae70*/  BSYNC.RECONVERGENT B1 ;  /* 0x0000000000017941 */ /* 0x000fea0003800200 */
.L_x_3094:
        /* <DEDUP_REMOVED lines=30> */
.L_x_3097:
[----:B------:R-:W-:Y:S05]  /*1b060*/  BSYNC.RECONVERGENT B1 ;  /* 0x0000000000017941 */ /* 0x000fea0003800200 */
.L_x_3096:
        /* <DEDUP_REMOVED lines=39> */
.L_x_3099:
[----:B------:R-:W-:Y:S05]  /*1b2e0*/  BSYNC.RECONVERGENT B1 ;  /* 0x0000000000017941 */ /* 0x000fea0003800200 */
.L_x_3098:
[----:B------:R-:W-:Y:S01]  /*1b2f0*/  IMAD.HI.U32 R4, R2, -0x4370ec6f, RZ ;  /* 0xbc8f139102047827 */ /* 0x000fe200078e00ff */
[----:B------:R-:W0:Y:S01]  /*1b300*/  MUFU.RCP64H R3, 2.14748262400000000000e+09 ;  /* 0x41dfffff00037908 */ /* 0x000e220000001800 */
[----:B------:R-:W-:Y:S01]  /*1b310*/  MOV R25, 0x41dfffff ;  /* 0x41dfffff00197802 */ /* 0x000fe20000000f00 */
[----:B------:R-:W-:Y:S01]  /*1b320*/  BSSY.RECONVERGENT B1, `(.L_x_3100) ;  /* 0x000001a000017945 */ /* 0x000fe20003800200 */
        /* <DEDUP_REMOVED lines=25> */
.L_x_3101:
[----:B------:R-:W-:Y:S05]  /*1b4c0*/  BSYNC.RECONVERGENT B1 ;  /* 0x0000000000017941 */ /* 0x000fea0003800200 */
.L_x_3100:
[----:B------:R-:W-:-:S08]  /*1b4d0*/  DMUL R34, R34, R34 ;  /* 0x0000002222227228 */ /* 0x000fd00000000000 */
[----:B------:R-:W-:-:S08]  /*1b4e0*/  DFMA R34, R16, R16, R34 ;  /* 0x000000101022722b */ /* 0x000fd00000000022 */
[----:B------:R-:W-:-:S06]  /*1b4f0*/  DSETP.GTU.AND P0, PT, R34, 1, PT ;  /* 0x3ff000002200742a */ /* 0x000fcc0003f0c000 */
[----:B------:R-:W-:-:S04]  /*1b500*/  SEL R2, RZ, 0x1, P0 ;  /* 0x00000001ff027807 */ /* 0x000fc80000000000 */
[----:B------:R-:W-:-:S07]  /*1b510*/  IADD3 R15, PT, PT, R2, R15, RZ ;  /* 0x0000000f020f7210 */ /* 0x000fce0007ffe0ff */
.L_x_3089:
        /* <DEDUP_REMOVED lines=13> */
.L_x_3106:
        /* <DEDUP_REMOVED lines=44> */
.L_x_3105:
[----:B------:R-:W-:Y:S05]  /*1b8b0*/  BSYNC.RECONVERGENT B2 ;  /* 0x0000000000027941 */ /* 0x000fea0003800200 */
.L_x_3104:
[----:B------:R-:W-:Y:S02]  /*1b8c0*/  ISETP.GT.U32.AND.EX P0, PT, R4, RZ, PT, P1 ;  /* 0x000000ff0400720c */ /* 0x000fe40003f04110 */
[--C-:B------:R-:W-:Y:S02]  /*1b8d0*/  SHF.R.U64 R27, R27, 0x1, R4.reuse ;  /* 0x000000011b1b7819 */ /* 0x100fe40000001204 */
[----:B------:R-:W-:Y:S02]  /*1b8e0*/  SHF.R.U32.HI R4, RZ, 0x1, R4 ;  /* 0x00000001ff047819 */ /* 0x000fe40000011604 */
[----:B------:R-:W-:Y:S02]  /*1b8f0*/  IADD3 R33, PT, PT, R3, -R29, R20 ;  /* 0x8000001d03217210 */ /* 0x000fe40007ffe014 */
[----:B------:R-:W-:-:S05]  /*1b900*/  MOV R16, R2 ;  /* 0x0000000200107202 */ /* 0x000fca0000000f00 */
[----:B------:R-:W-:Y:S05]  /*1b910*/  @P0 BRA `(.L_x_3106) ;  /* 0xfffffffc00340947 */ /* 0x000fea000383ffff */
.L_x_3103:
[----:B------:R-:W-:Y:S05]  /*1b920*/  BSYNC.RECONVERGENT B1 ;  /* 0x0000000000017941 */ /* 0x000fea0003800200 */
.L_x_3102:
        /* <DEDUP_REMOVED lines=25> */
.L_x_3124:
        /* <DEDUP_REMOVED lines=34> */
.L_x_3109:
[----:B------:R-:W-:Y:S05]  /*1bce0*/  BSYNC.RECONVERGENT B1 ;  /* 0x0000000000017941 */ /* 0x000fea0003800200 */
.L_x_3108:
        /* <DEDUP_REMOVED lines=30> */
.L_x_3111:
[----:B------:R-:W-:Y:S05]  /*1bed0*/  BSYNC.RECONVERGENT B1 ;  /* 0x0000000000017941 */ /* 0x000fea0003800200 */
.L_x_3110:
        /* <DEDUP_REMOVED lines=36> */
.L_x_3113:
[----:B------:R-:W-:Y:S05]  /*1c120*/  BSYNC.RECONVERGENT B1 ;  /* 0x0000000000017941 */ /* 0x000fea0003800200 */
.L_x_3112:
        /* <DEDUP_REMOVED lines=30> */
.L_x_3115:
[----:B------:R-:W-:Y:S05]  /*1c310*/  BSYNC.RECONVERGENT B1 ;  /* 0x0000000000017941 */ /* 0x000fea0003800200 */
.L_x_3114:
        /* <DEDUP_REMOVED lines=37> */
.L_x_3117:
[----:B------:R-:W-:Y:S05]  /*1c570*/  BSYNC.RECONVERGENT B1 ;  /* 0x0000000000017941 */ /* 0x000fea0003800200 */
.L_x_3116:
        /* <DEDUP_REMOVED lines=30> */
.L_x_3119:
[----:B------:R-:W-:Y:S05]  /*1c760*/  BSYNC.RECONVERGENT B1 ;  /* 0x0000000000017941 */ /* 0x000fea0003800200 */
.L_x_3118:
        /* <DEDUP_REMOVED lines=36> */
.L_x_3121:
[----:B------:R-:W-:Y:S05]  /*1c9b0*/  BSYNC.RECONVERGENT B1 ;  /* 0x0000000000017941 */ /* 0x000fea0003800200 */
.L_x_3120:
        /* <DEDUP_REMOVED lines=30> */
.L_x_3123:
[----:B------:R-:W-:Y:S05]  /*1cba0*/  BSYNC.RECONVERGENT B1 ;  /* 0x0000000000017941 */ /* 0x000fea0003800200 */
.L_x_3122:
[----:B------:R-:W-:-:S08]  /*1cbb0*/  DMUL R34, R34, R34 ;  /* 0x0000002222227228 */ /* 0x000fd00000000000 */
[----:B------:R-:W-:-:S08]  /*1cbc0*/  DFMA R34, R46, R46, R34 ;  /* 0x0000002e2e22722b */ /* 0x000fd00000000022 */
[----:B------:R-:W-:-:S06]  /*1cbd0*/  DSETP.GTU.AND P1, PT, R34, 1, PT ;  /* 0x3ff000002200742a */ /* 0x000fcc0003f2c000 */
[----:B------:R-:W-:-:S04]  /*1cbe0*/  SEL R18, RZ, 0x1, P1 ;  /* 0x00000001ff127807 */ /* 0x000fc80000800000 */
[----:B------:R-:W-:Y:S01]  /*1cbf0*/  IADD3 R16, PT, PT, R18, R41, R16 ;  /* 0x0000002912107210 */ /* 0x000fe20007ffe010 */
[----:B------:R-:W-:Y:S06]  /*1cc00*/  @P0 BRA `(.L_x_3124) ;  /* 0xffffffec00ac0947 */ /* 0x000fec000383ffff */
.L_x_3107:
        /* <DEDUP_REMOVED lines=34> */
.L_x_3127:
[----:B------:R-:W-:Y:S05]  /*1ce30*/  BSYNC.RECONVERGENT B1 ;  /* 0x0000000000017941 */ /* 0x000fea0003800200 */
.L_x_3126:
        /* <DEDUP_REMOVED lines=30> */
.L_x_3129:
[----:B------:R-:W-:Y:S05]  /*1d020*/  BSYNC.RECONVERGENT B1 ;  /* 0x0000000000017941 */ /* 0x000fea0003800200 */
.L_x_3128:
        /* <DEDUP_REMOVED lines=39> */
.L_x_3131:
[----:B------:R-:W-:Y:S05]  /*1d2a0*/  BSYNC.RECONVERGENT B1 ;  /* 0x0000000000017941 */ /* 0x000fea0003800200 */
.L_x_3130:
        /* <DEDUP_REMOVED lines=30> */
.L_x_3133:
[----:B------:R-:W-:Y:S05]  /*1d490*/  BSYNC.RECONVERGENT B1 ;  /* 0x0000000000017941 */ /* 0x000fea0003800200 */
.L_x_3132:
        /* <DEDUP_REMOVED lines=39> */
.L_x_3135:
[----:B------:R-:W-:Y:S05]  /*1d710*/  BSYNC.RECONVERGENT B1 ;  /* 0x0000000000017941 */ /* 0x000fea0003800200 */
.L_x_3134:
        /* <DEDUP_REMOVED lines=29> */
.L_x_3137:
[----:B------:R-:W-:Y:S05]  /*1d8f0*/  BSYNC.RECONVERGENT B1 ;  /* 0x0000000000017941 */ /* 0x000fea0003800200 */
.L_x_3136:
[----:B------:R-:W-:-:S08]  /*1d900*/  DMUL R34, R34, R34 ;  /* 0x0000002222227228 */ /* 0x000fd00000000000 */
[----:B------:R-:W-:-:S08]  /*1d910*/  DFMA R34, R44, R44, R34 ;  /* 0x0000002c2c22722b */ /* 0x000fd00000000022 */
[----:B------:R-:W-:-:S06]  /*1d920*/  DSETP.GTU.AND P0, PT, R34, 1, PT ;  /* 0x3ff000002200742a */ /* 0x000fcc0003f0c000 */
[----:B------:R-:W-:-:S04]  /*1d930*/  SEL R3, RZ, 0x1, P0 ;  /* 0x00000001ff037807 */ /* 0x000fc80000000000 */
[----:B------:R-:W-:-:S07]  /*1d940*/  IADD3 R16, PT, PT, R3, R16, RZ ;  /* 0x0000001003107210 */ /* 0x000fce0007ffe0ff */
.L_x_3125:
        /* <DEDUP_REMOVED lines=12> */
.L_x_3142:
        /* <DEDUP_REMOVED lines=44> */
.L_x_3141:
[----:B------:R-:W-:Y:S05]  /*1dcd0*/  BSYNC.RECONVERGENT B2 ;  /* 0x0000000000027941 */ /* 0x000fea0003800200 */
.L_x_3140:
[----:B------:R-:W-:Y:S01]  /*1dce0*/  ISETP.GT.U32.AND.EX P0, PT, R4, RZ, PT, P1 ;  /* 0x000000ff0400720c */ /* 0x000fe20003f04110 */
[----:B------:R-:W-:Y:S01]  /*1dcf0*/  IMAD.MOV.U32 R18, RZ, RZ, R2 ;  /* 0x000000ffff127224 */ /* 0x000fe200078e0002 */
[--C-:B------:R-:W-:Y:S02]  /*1dd00*/  SHF.R.U64 R17, R17, 0x1, R4.reuse ;  /* 0x0000000111117819 */ /* 0x100fe40000001204 */
[----:B------:R-:W-:Y:S02]  /*1dd10*/  SHF.R.U32.HI R4, RZ, 0x1, R4 ;  /* 0x00000001ff047819 */ /* 0x000fe40000011604 */
[----:B------:R-:W-:-:S07]  /*1dd20*/  IADD3 R31, PT, PT, R3, -R27, R26 ;  /* 0x8000001b031f7210 */ /* 0x000fce0007ffe01a */
[----:B------:R-:W-:Y:S05]  /*1dd30*/  @P0 BRA `(.L_x_3142) ;  /* 0xfffffffc00340947 */ /* 0x000fea000383ffff */
.L_x_3139:
[----:B------:R-:W-:Y:S05]  /*1dd40*/  BSYNC.RECONVERGENT B1 ;  /* 0x0000000000017941 */ /* 0x000fea0003800200 */
.L_x_3138:
        /* <DEDUP_REMOVED lines=25> */
.L_x_3160:
        /* <DEDUP_REMOVED lines=34> */
.L_x_3145:
[----:B------:R-:W-:Y:S05]  /*1e100*/  BSYNC.RECONVERGENT B1 ;  /* 0x0000000000017941 */ /* 0x000fea0003800200 */
.L_x_3144:
        /* <DEDUP_REMOVED lines=30> */
.L_x_3147:
[----:B------:R-:W-:Y:S05]  /*1e2f0*/  BSYNC.RECONVERGENT B1 ;  /* 0x0000000000017941 */ /* 0x000fea0003800200 */
.L_x_3146:
        /* <DEDUP_REMOVED lines=36> */
.L_x_3149:
[----:B------:R-:W-:Y:S05]  /*1e540*/  BSYNC.RECONVERGENT B1 ;  /* 0x0000000000017941 */ /* 0x000fea0003800200 */
.L_x_3148:
        /* <DEDUP_REMOVED lines=30> */
.L_x_3151:
[----:B------:R-:W-:Y:S05]  /*1e730*/  BSYNC.RECONVERGENT B1 ;  /* 0x0000000000017941 */ /* 0x000fea0003800200 */
.L_x_3150:
        /* <DEDUP_REMOVED lines=37> */
.L_x_3153:
[----:B------:R-:W-:Y:S05]  /*1e990*/  BSYNC.RECONVERGENT B1 ;  /* 0x0000000000017941 */ /* 0x000fea0003800200 */
.L_x_3152:
        /* <DEDUP_REMOVED lines=30> */
.L_x_3155:
[----:B------:R-:W-:Y:S05]  /*1eb80*/  BSYNC.RECONVERGENT B1 ;  /* 0x0000000000017941 */ /* 0x000fea0003800200 */
.L_x_3154:
        /* <DEDUP_REMOVED lines=36> */
.L_x_3157:
[----:B------:R-:W-:Y:S05]  /*1edd0*/  BSYNC.RECONVERGENT B1 ;  /* 0x0000000000017941 */ /* 0x000fea0003800200 */
.L_x_3156:
        /* <DEDUP_REMOVED lines=30> */
.L_x_3159:
[----:B------:R-:W-:Y:S05]  /*1efc0*/  BSYNC.RECONVERGENT B1 ;  /* 0x0000000000017941 */ /* 0x000fea0003800200 */
.L_x_3158:
[----:B------:R-:W-:-:S08]  /*1efd0*/  DMUL R34, R34, R34 ;  /* 0x0000002222227228 */ /* 0x000fd00000000000 */
[----:B------:R-:W-:-:S08]  /*1efe0*/  DFMA R34, R46, R46, R34 ;  /* 0x0000002e2e22722b */ /* 0x000fd00000000022 */
[----:B------:R-:W-:-:S06]  /*1eff0*/  DSETP.GTU.AND P1, PT, R34, 1, PT ;  /* 0x3ff000002200742a */ /* 0x000fcc0003f2c000 */
[----:B------:R-:W-:-:S04]  /*1f000*/  SEL R20, RZ, 0x1, P1 ;  /* 0x00000001ff147807 */ /* 0x000fc80000800000 */
[----:B------:R-:W-:Y:S01]  /*1f010*/  IADD3 R17, PT, PT, R20, R18, R17 ;  /* 0x0000001214117210 */ /* 0x000fe20007ffe011 */
[----:B------:R-:W-:Y:S06]  /*1f020*/  @P0 BRA `(.L_x_3160) ;  /* 0xffffffec00ac0947 */ /* 0x000fec000383ffff */
.L_x_3143:
        /* <DEDUP_REMOVED lines=34> */
.L_x_3163:
[----:B------:R-:W-:Y:S05]  /*1f250*/  BSYNC.RECONVERGENT B1 ;  /* 0x0000000000017941 */ /* 0x000fea0003800200 */
.L_x_3162:
        /* <DEDUP_REMOVED lines=30> */
.L_x_3165:
[----:B------:R-:W-:Y:S05]  /*1f440*/  BSYNC.RECONVERGENT B1 ;  /* 0x0000000000017941 */ /* 0x000fea0003800200 */
.L_x_3164:
        /* <DEDUP_REMOVED lines=39> */
.L_x_3167:
[----:B------:R-:W-:Y:S05]  /*1f6c0*/  BSYNC.RECONVERGENT B1 ;  /* 0x0000000000017941 */ /* 0x000fea0003800200 */
.L_x_3166:
        /* <DEDUP_REMOVED lines=30> */
.L_x_3169:
[----:B------:R-:W-:Y:S05]  /*1f8b0*/  BSYNC.RECONVERGENT B1 ;  /* 0x0000000000017941 */ /* 0x000fea0003800200 */
.L_x_3168:
        /* <DEDUP_REMOVED lines=39> */
.L_x_3171:
[----:B------:R-:W-:Y:S05]  /*1fb30*/  BSYNC.RECONVERGENT B1 ;  /* 0x0000000000017941 */ /* 0x000fea0003800200 */
.L_x_3170:
        /* <DEDUP_REMOVED lines=29> */
.L_x_3173:
[----:B------:R-:W-:Y:S05]  /*1fd10*/  BSYNC.RECONVERGENT B1 ;  /* 0x0000000000017941 */ /* 0x000fea0003800200 */
.L_x_3172:
[----:B------:R-:W-:-:S08]  /*1fd20*/  DMUL R34, R34, R34 ;  /* 0x0000002222227228 */ /* 0x000fd00000000000 */
[----:B------:R-:W-:-:S08]  /*1fd30*/  DFMA R34, R44, R44, R34 ;  /* 0x0000002c2c22722b */ /* 0x000fd00000000022 */
[----:B------:R-:W-:-:S06]  /*1fd40*/  DSETP.GTU.AND P0, PT, R34, 1, PT ;  /* 0x3ff000002200742a */ /* 0x000fcc0003f0c000 */
[----:B------:R-:W-:-:S05]  /*1fd50*/  SEL R2, RZ, 0x1, P0 ;  /* 0x00000001ff027807 */ /* 0x000fca0000000000 */
[----:B------:R-:W-:-:S07]  /*1fd60*/  IMAD.IADD R17, R2, 0x1, R17 ;  /* 0x0000000102117824 */ /* 0x000fce00078e0211 */
.L_x_3161:
        /* <DEDUP_REMOVED lines=13> */
.L_x_3178:
        /* <DEDUP_REMOVED lines=44> */
.L_x_3177:
[----:B------:R-:W-:Y:S05]  /*20100*/  BSYNC.RECONVERGENT B2 ;  /* 0x0000000000027941 */ /* 0x000fea0003800200 */
.L_x_3176:
[----:B------:R-:W-:Y:S01]  /*20110*/  ISETP.GT.U32.AND.EX P0, PT, R4, RZ, PT, P1 ;  /* 0x000000ff0400720c */ /* 0x000fe20003f04110 */
[----:B------:R-:W-:Y:S01]  /*20120*/  IMAD.MOV.U32 R18, RZ, RZ, R2 ;  /* 0x000000ffff127224 */ /* 0x000fe200078e0002 */
[--C-:B------:R-:W-:Y:S02]  /*20130*/  SHF.R.U64 R27, R27, 0x1, R4.reuse ;  /* 0x000000011b1b7819 */ /* 0x100fe40000001204 */
[----:B------:R-:W-:Y:S02]  /*20140*/  SHF.R.U32.HI R4, RZ, 0x1, R4 ;  /* 0x00000001ff047819 */ /* 0x000fe40000011604 */
[----:B------:R-:W-:-:S07]  /*20150*/  IADD3 R33, PT, PT, R3, -R29, R26 ;  /* 0x8000001d03217210 */ /* 0x000fce0007ffe01a */
[----:B------:R-:W-:Y:S05]  /*20160*/  @P0 BRA `(.L_x_3178) ;  /* 0xfffffffc00340947 */ /* 0x000fea000383ffff */
.L_x_3175:
[----:B------:R-:W-:Y:S05]  /*20170*/  BSYNC.RECONVERGENT B1 ;  /* 0x0000000000017941 */ /* 0x000fea0003800200 */
.L_x_3174:
        /* <DEDUP_REMOVED lines=25> */
.L_x_3196:
        /* <DEDUP_REMOVED lines=34> */
.L_x_3181:
[----:B------:R-:W-:Y:S05]  /*20530*/  BSYNC.RECONVERGENT B1 ;  /* 0x0000000000017941 */ /* 0x000fea0003800200 */
.L_x_3180:
        /* <DEDUP_REMOVED lines=30> */
.L_x_3183:
[----:B------:R-:W-:Y:S05]  /*20720*/  BSYNC.RECONVERGENT B1 ;  /* 0x0000000000017941 */ /* 0x000fea0003800200 */
.L_x_3182:
        /* <DEDUP_REMOVED lines=36> */
.L_x_3185:
[----:B------:R-:W-:Y:S05]  /*20970*/  BSYNC.RECONVERGENT B1 ;  /* 0x0000000000017941 */ /* 0x000fea0003800200 */
.L_x_3184:
        /* <DEDUP_REMOVED lines=30> */
.L_x_3187:
[----:B------:R-:W-:Y:S05]  /*20b60*/  BSYNC.RECONVERGENT B1 ;  /* 0x0000000000017941 */ /* 0x000fea0003800200 */
.L_x_3186:
        /* <DEDUP_REMOVED lines=37> */
.L_x_3189:
[----:B------:R-:W-:Y:S05]  /*20dc0*/  BSYNC.RECONVERGENT B1 ;  /* 0x0000000000017941 */ /* 0x000fea0003800200 */
.L_x_3188:
        /* <DEDUP_REMOVED lines=30> */
.L_x_3191:
[----:B------:R-:W-:Y:S05]  /*20fb0*/  BSYNC.RECONVERGENT B1 ;  /* 0x0000000000017941 */ /* 0x000fea0003800200 */
.L_x_3190:
        /* <DEDUP_REMOVED lines=36> */
.L_x_3193:
[----:B------:R-:W-:Y:S05]  /*21200*/  BSYNC.RECONVERGENT B1 ;  /* 0x0000000000017941 */ /* 0x000fea0003800200 */
.L_x_3192:
        /* <DEDUP_REMOVED lines=30> */
.L_x_3195:
[----:B------:R-:W-:Y:S05]  /*213f0*/  BSYNC.RECONVERGENT B1 ;  /* 0x0000000000017941 */ /* 0x000fea0003800200 */
.L_x_3194:
[----:B------:R-:W-:-:S08]  /*21400*/  DMUL R34, R34, R34 ;  /* 0x0000002222227228 */ /* 0x000fd00000000000 */
[----:B------:R-:W-:-:S08]  /*21410*/  DFMA R34, R46, R46, R34 ;  /* 0x0000002e2e22722b */ /* 0x000fd00000000022 */
[----:B------:R-:W-:-:S06]  /*21420*/  DSETP.GTU.AND P1, PT, R34, 1, PT ;  /* 0x3ff000002200742a */ /* 0x000fcc0003f2c000 */
[----:B------:R-:W-:-:S04]  /*21430*/  SEL R20, RZ, 0x1, P1 ;  /* 0x00000001ff147807 */ /* 0x000fc80000800000 */
[----:B------:R-:W-:Y:S01]  /*21440*/  IADD3 R18, PT, PT, R20, R41, R18 ;  /* 0x0000002914127210 */ /* 0x000fe20007ffe012 */
[----:B------:R-:W-:Y:S06]  /*21450*/  @P0 BRA `(.L_x_3196) ;  /* 0xffffffec00ac0947 */ /* 0x000fec000383ffff */
.L_x_3179:
        /* <DEDUP_REMOVED lines=34> */
.L_x_3199:
[----:B------:R-:W-:Y:S05]  /*21680*/  BSYNC.RECONVERGENT B1 ;  /* 0x0000000000017941 */ /* 0x000fea0003800200 */
.L_x_3198:
        /* <DEDUP_REMOVED lines=30> */
.L_x_3201:
[----:B------:R-:W-:Y:S05]  /*21870*/  BSYNC.RECONVERGENT B1 ;  /* 0x0000000000017941 */ /* 0x000fea0003800200 */
.L_x_3200:
        /* <DEDUP_REMOVED lines=39> */
.L_x_3203:
[----:B------:R-:W-:Y:S05]  /*21af0*/  BSYNC.RECONVERGENT B1 ;  /* 0x0000000000017941 */ /* 0x000fea0003800200 */
.L_x_3202:
        /* <DEDUP_REMOVED lines=30> */
.L_x_3205:
[----:B------:R-:W-:Y:S05]  /*21ce0*/  BSYNC.RECONVERGENT B1 ;  /* 0x0000000000017941 */ /* 0x000fea0003800200 */
.L_x_3204:
        /* <DEDUP_REMOVED lines=39> */
.L_x_3207:
[----:B------:R-:W-:Y:S05]  /*21f60*/  BSYNC.RECONVERGENT B1 ;  /* 0x0000000000017941 */ /* 0x000fea0003800200 */
.L_x_3206:
        /* <DEDUP_REMOVED lines=29> */
.L_x_3209:
[----:B------:R-:W-:Y:S05]  /*22140*/  BSYNC.RECONVERGENT B1 ;  /* 0x0000000000017941 */ /* 0x000fea0003800200 */
.L_x_3208:
[----:B------:R-:W-:-:S08]  /*22150*/  DMUL R34, R34, R34 ;  /* 0x0000002222227228 */ /* 0x000fd00000000000 */
[----:B------:R-:W-:-:S08]  /*22160*/  DFMA R34, R44, R44, R34 ;  /* 0x0000002c2c22722b */ /* 0x000fd00000000022 */
[----:B------:R-:W-:-:S06]  /*22170*/  DSETP.GTU.AND P0, PT, R34, 1, PT ;  /* 0x3ff000002200742a */ /* 0x000fcc0003f0c000 */
[----:B------:R-:W-:-:S05]  /*22180*/  SEL R3, RZ, 0x1, P0 ;  /* 0x00000001ff037807 */ /* 0x000fca0000000000 */
[----:B------:R-:W-:-:S07]  /*22190*/  IMAD.IADD R18, R3, 0x1, R18 ;  /* 0x0000000103127824 */ /* 0x000fce00078e0212 */
.L_x_3197:
        /* <DEDUP_REMOVED lines=12> */
.L_x_3214:
        /* <DEDUP_REMOVED lines=44> */
.L_x_3213:
[----:B------:R-:W-:Y:S05]  /*22520*/  BSYNC.RECONVERGENT B2 ;  /* 0x0000000000027941 */ /* 0x000fea0003800200 */
.L_x_3212:
[----:B------:R-:W-:Y:S01]  /*22530*/  ISETP.GT.U32.AND.EX P0, PT, R4, RZ, PT, P0 ;  /* 0x000000ff0400720c */ /* 0x000fe20003f04100 */
[----:B------:R-:W-:Y:S01]  /*22540*/  IMAD.MOV.U32 R20, RZ, RZ, R2 ;  /* 0x000000ffff147224 */ /* 0x000fe200078e0002 */
[--C-:B------:R-:W-:Y:S02]  /*22550*/  SHF.R.U64 R27, R27, 0x1, R4.reuse ;  /* 0x000000011b1b7819 */ /* 0x100fe40000001204 */
[----:B------:R-:W-:Y:S02]  /*22560*/  SHF.R.U32.HI R4, RZ, 0x1, R4 ;  /* 0x00000001ff047819 */ /* 0x000fe40000011604 */
[----:B------:R-:W-:-:S07]  /*22570*/  IADD3 R33, PT, PT, R3, -R31, R30 ;  /* 0x8000001f03217210 */ /* 0x000fce0007ffe01e */
[----:B------:R-:W-:Y:S05]  /*22580*/  @P0 BRA `(.L_x_3214) ;  /* 0xfffffffc00340947 */ /* 0x000fea000383ffff */
.L_x_3211:
[----:B------:R-:W-:Y:S05]  /*22590*/  BSYNC.RECONVERGENT B1 ;  /* 0x0000000000017941 */ /* 0x000fea0003800200 */
.L_x_3210:
        /* <DEDUP_REMOVED lines=19> */
[----:B------:R-:W-:Y:S06]  /*226d0*/  BRA.U !UP0, `(.L_x_3215) ;  /* 0x0000001108647547 */ /* 0x000fec000b800000 */
[----:B------:R-:W0:Y:S01]  /*226e0*/  LDC R2, c[0x0][0x3c4] ;  /* 0x0000f100ff027b82 */ /* 0x000e220000000800 */
[----:B------:R-:W-:Y:S02]  /*226f0*/  HFMA2 R20, -RZ, RZ, 0, 0 ;  /* 0x00000000ff147431 */ /* 0x000fe400000001ff */
[----:B------:R-:W-:Y:S01]  /*22700*/  IMAD.MOV.U32 R3, RZ, RZ, RZ ;  /* 0x000000ffff037224 */ /* 0x000fe200078e00ff */
[----:B0-----:R-:W-:-:S07]  /*22710*/  LOP3.LUT R2, R2, 0x7ffffffc, RZ, 0xc0, !PT ;  /* 0x7ffffffc02027812 */ /* 0x001fce00078ec0ff */
.L_x_3232:
        /* <DEDUP_REMOVED lines=34> */
.L_x_3217:
[----:B------:R-:W-:Y:S05]  /*22940*/  BSYNC.RECONVERGENT B1 ;  /* 0x0000000000017941 */ /* 0x000fea0003800200 */
.L_x_3216:
        /* <DEDUP_REMOVED lines=30> */
.L_x_3219:
[----:B------:R-:W-:Y:S05]  /*22b30*/  BSYNC.RECONVERGENT B1 ;  /* 0x0000000000017941 */ /* 0x000fea0003800200 */
.L_x_3218:
        /* <DEDUP_REMOVED lines=36> */
.L_x_3221:
[----:B------:R-:W-:Y:S05]  /*22d80*/  BSYNC.RECONVERGENT B1 ;  /* 0x0000000000017941 */ /* 0x000fea0003800200 */
.L_x_3220:
        /* <DEDUP_REMOVED lines=30> */
.L_x_3223:
[----:B------:R-:W-:Y:S05]  /*22f70*/  BSYNC.RECONVERGENT B1 ;  /* 0x0000000000017941 */ /* 0x000fea0003800200 */
.L_x_3222:
        /* <DEDUP_REMOVED lines=15> */
[----:B------:R-:W-:Y:S02]  /*23070*/  DFMA R24, R24, R26, R24 ;  /* 0x0000001a1818722b */ /* 0x000fe40000000018 */
[----:B------:R-:W-:Y:S01]  /*23080*/  DMUL R26, R34, R34 ;  /* 0x00000022221a7228 */ /* 0x000fe20000000000 */
[----:B------:R-:W-:-:S04]  /*23090*/  IMAD.IADD R4, R4, 0x1, R33 ;  /* 0x0000000104047824 */ /* 0x000fc800078e0221 */
[----:B------:R-:W-:Y:S01]  /*230a0*/  VIADD R28, R4, 0xffffffff ;  /* 0xffffffff041c7836 */ /* 0x000fe20000000000 */
[----:B------:R-:W-:Y:S02]  /*230b0*/  DFMA R44, R24, -R30, 1 ;  /* 0x3ff00000182c742b */ /* 0x000fe4000000081e */
[----:B------:R-:W-:-:S03]  /*230c0*/  DFMA R26, R46, R46, R26 ;  /* 0x0000002e2e1a722b */ /* 0x000fc6000000001a */
[----:B------:R-:W0:Y:S03]  /*230d0*/  I2F.F64.U32 R28, R28 ;  /* 0x0000001c001c7312 */ /* 0x000e260000201800 */
[----:B------:R-:W-:Y:S02]  /*230e0*/  DFMA R44, R24, R44, R24 ;  /* 0x0000002c182c722b */ /* 0x000fe40000000018 */
[----:B------:R-:W-:-:S06]  /*230f0*/  DSETP.GTU.AND P1, PT, R26, 1, PT ;  /* 0x3ff000001a00742a */ /* 0x000fcc0003f2c000 */
        /* <DEDUP_REMOVED lines=13> */
.L_x_3225:
[----:B------:R-:W-:Y:S05]  /*231d0*/  BSYNC.RECONVERGENT B1 ;  /* 0x0000000000017941 */ /* 0x000fea0003800200 */
.L_x_3224:
        /* <DEDUP_REMOVED lines=30> */
.L_x_3227:
[----:B------:R-:W-:Y:S05]  /*233c0*/  BSYNC.RECONVERGENT B1 ;  /* 0x0000000000017941 */ /* 0x000fea0003800200 */
.L_x_3226:
        /* <DEDUP_REMOVED lines=36> */
.L_x_3229:
[----:B------:R-:W-:Y:S05]  /*23610*/  BSYNC.RECONVERGENT B1 ;  /* 0x0000000000017941 */ /* 0x000fea0003800200 */
.L_x_3228:
        /* <DEDUP_REMOVED lines=30> */
.L_x_3231:
[----:B------:R-:W-:Y:S05]  /*23800*/  BSYNC.RECONVERGENT B1 ;  /* 0x0000000000017941 */ /* 0x000fea0003800200 */
.L_x_3230:
[----:B------:R-:W-:-:S08]  /*23810*/  DMUL R34, R34, R34 ;  /* 0x0000002222227228 */ /* 0x000fd00000000000 */
[----:B------:R-:W-:-:S08]  /*23820*/  DFMA R34, R46, R46, R34 ;  /* 0x0000002e2e22722b */ /* 0x000fd00000000022 */
[----:B------:R-:W-:-:S06]  /*23830*/  DSETP.GTU.AND P1, PT, R34, 1, PT ;  /* 0x3ff000002200742a */ /* 0x000fcc0003f2c000 */
[----:B------:R-:W-:-:S04]  /*23840*/  SEL R24, RZ, 0x1, P1 ;  /* 0x00000001ff187807 */ /* 0x000fc80000800000 */
[----:B------:R-:W-:Y:S01]  /*23850*/  IADD3 R20, PT, PT, R24, R41, R20 ;  /* 0x0000002918147210 */ /* 0x000fe20007ffe014 */
[----:B------:R-:W-:Y:S06]  /*23860*/  @P0 BRA `(.L_x_3232) ;  /* 0xffffffec00ac0947 */ /* 0x000fec000383ffff */
.L_x_3215:
        /* <DEDUP_REMOVED lines=33> */
.L_x_3235:
[----:B------:R-:W-:Y:S05]  /*23a80*/  BSYNC.RECONVERGENT B1 ;  /* 0x0000000000017941 */ /* 0x000fea0003800200 */
.L_x_3234:
        /* <DEDUP_REMOVED lines=30> */
.L_x_3237:
[----:B------:R-:W-:Y:S05]  /*23c70*/  BSYNC.RECONVERGENT B1 ;  /* 0x0000000000017941 */ /* 0x000fea0003800200 */
.L_x_3236:
        /* <DEDUP_REMOVED lines=39> */
.L_x_3239:
[----:B------:R-:W-:Y:S05]  /*23ef0*/  BSYNC.RECONVERGENT B1 ;  /* 0x0000000000017941 */ /* 0x000fea0003800200 */
.L_x_3238:
        /* <DEDUP_REMOVED lines=30> */
.L_x_3241:
[----:B------:R-:W-:Y:S05]  /*240e0*/  BSYNC.RECONVERGENT B1 ;  /* 0x0000000000017941 */ /* 0x000fea0003800200 */
.L_x_3240:
        /* <DEDUP_REMOVED lines=39> */
.L_x_3243:
[----:B------:R-:W-:Y:S05]  /*24360*/  BSYNC.RECONVERGENT B1 ;  /* 0x0000000000017941 */ /* 0x000fea0003800200 */
.L_x_3242:
        /* <DEDUP_REMOVED lines=29> */
.L_x_3245:
[----:B------:R-:W-:Y:S05]  /*24540*/  BSYNC.RECONVERGENT B1 ;  /* 0x0000000000017941 */ /* 0x000fea0003800200 */
.L_x_3244:
[----:B------:R-:W-:-:S08]  /*24550*/  DMUL R34, R34, R34 ;  /* 0x0000002222227228 */ /* 0x000fd00000000000 */
[----:B------:R-:W-:-:S08]  /*24560*/  DFMA R34, R44, R44, R34 ;  /* 0x0000002c2c22722b */ /* 0x000fd00000000022 */
[----:B------:R-:W-:-:S06]  /*24570*/  DSETP.GTU.AND P0, PT, R34, 1, PT ;  /* 0x3ff000002200742a */ /* 0x000fcc0003f0c000 */
[----:B------:R-:W-:-:S05]  /*24580*/  SEL R3, RZ, 0x1, P0 ;  /* 0x00000001ff037807 */ /* 0x000fca0000000000 */
[----:B------:R-:W-:-:S07]  /*24590*/  IMAD.IADD R20, R3, 0x1, R20 ;  /* 0x0000000103147824 */ /* 0x000fce00078e0214 */
.L_x_3233:
        /* <DEDUP_REMOVED lines=13> */
.L_x_3250:
        /* <DEDUP_REMOVED lines=44> */
.L_x_3249:
[----:B------:R-:W-:Y:S05]  /*24930*/  BSYNC.RECONVERGENT B2 ;  /* 0x0000000000027941 */ /* 0x000fea0003800200 */
.L_x_3248:
[----:B------:R-:W-:Y:S01]  /*24940*/  ISETP.GT.U32.AND.EX P0, PT, R4, RZ, PT, P0 ;  /* 0x000000ff0400720c */ /* 0x000fe20003f04100 */
[----:B------:R-:W-:Y:S01]  /*24950*/  IMAD.MOV.U32 R26, RZ, RZ, R2 ;  /* 0x000000ffff1a7224 */ /* 0x000fe200078e0002 */
[--C-:B------:R-:W-:Y:S02]  /*24960*/  SHF.R.U64 R27, R27, 0x1, R4.reuse ;  /* 0x000000011b1b7819 */ /* 0x100fe40000001204 */
[----:B------:R-:W-:Y:S02]  /*24970*/  SHF.R.U32.HI R4, RZ, 0x1, R4 ;  /* 0x00000001ff047819 */ /* 0x000fe40000011604 */
[----:B------:R-:W-:-:S07]  /*24980*/  IADD3 R33, PT, PT, R3, -R31, R30 ;  /* 0x8000001f03217210 */ /* 0x000fce0007ffe01e */
[----:B------:R-:W-:Y:S05]  /*24990*/  @P0 BRA `(.L_x_3250) ;  /* 0xfffffffc00340947 */ /* 0x000fea000383ffff */
.L_x_3247:
[----:B------:R-:W-:Y:S05]  /*249a0*/  BSYNC.RECONVERGENT B1 ;  /* 0x0000000000017941 */ /* 0x000fea0003800200 */
.L_x_3246:
        /* <DEDUP_REMOVED lines=24> */
.L_x_3268:
        /* <DEDUP_REMOVED lines=34> */
.L_x_3253:
[----:B------:R-:W-:Y:S05]  /*24d50*/  BSYNC.RECONVERGENT B1 ;  /* 0x0000000000017941 */ /* 0x000fea0003800200 */
.L_x_3252:
        /* <DEDUP_REMOVED lines=30> */
.L_x_3255:
[----:B------:R-:W-:Y:S05]  /*24f40*/  BSYNC.RECONVERGENT B1 ;  /* 0x0000000000017941 */ /* 0x000fea0003800200 */
.L_x_3254:
        /* <DEDUP_REMOVED lines=36> */
.L_x_3257:
[----:B------:R-:W-:Y:S05]  /*25190*/  BSYNC.RECONVERGENT B1 ;  /* 0x0000000000017941 */ /* 0x000fea0003800200 */
.L_x_3256:
        /* <DEDUP_REMOVED lines=30> */
.L_x_3259:
[----:B------:R-:W-:Y:S05]  /*25380*/  BSYNC.RECONVERGENT B1 ;  /* 0x0000000000017941 */ /* 0x000fea0003800200 */
.L_x_3258:
        /* <DEDUP_REMOVED lines=28> */
[----:B------:R-:W-:Y:S01]  /*25550*/  DFMA R46, R46, R26, R30 ;  /* 0x0000001a2e2e722b */ /* 0x000fe2000000001e */
[----:B------:R-:W-:-:S09]  /*25560*/  IADD3 R44, PT, PT, R24, R41, R44 ;  /* 0x00000029182c7210 */ /* 0x000fd20007ffe02c */
[----:B------:R-:W-:-:S05]  /*25570*/  FFMA R26, RZ, 27.999998092651367188, R47 ;  /* 0x41dfffffff1a7823 */ /* 0x000fca000000002f */
[----:B------:R-:W-:-:S13]  /*25580*/  FSETP.GT.AND P2, PT, |R26|, 1.469367938527859385e-39, PT ;  /* 0x001000001a00780b */ /* 0x000fda0003f44200 */
[----:B------:R-:W-:Y:S05]  /*25590*/  @P2 BRA P3, `(.L_x_3261) ;  /* 0x0000000000102947 */ /* 0x000fea0001800000 */
[----:B------:R-:W-:-:S07]  /*255a0*/  MOV R38, 0x255c0 ;  /* 0x000255c000267802 */ /* 0x000fce0000000f00 */
[----:B------:R-:W-:Y:S05]  /*255b0*/  CALL.REL.NOINC `($__internal_2_$__cuda_sm20_div_rn_f64_full) ;  /* 0x000002a000cc7944 */ /* 0x000fea0003c00000 */
[----:B------:R-:W-:Y:S01]  /*255c0*/  MOV R46, R34 ;  /* 0x00000022002e7202 */ /* 0x000fe20000000f00 */
[----:B------:R-:W-:-:S07]  /*255d0*/  IMAD.MOV.U32 R47, RZ, RZ, R35 ;  /* 0x000000ffff2f7224 */ /* 0x000fce00078e0023 */
.L_x_3261:
[----:B------:R-:W-:Y:S05]  /*255e0*/  BSYNC.RECONVERGENT B1 ;  /* 0x0000000000017941 */ /* 0x000fea0003800200 */
.L_x_3260:
        /* <DEDUP_REMOVED lines=30> */
.L_x_3263:
[----:B------:R-:W-:Y:S05]  /*257d0*/  BSYNC.RECONVERGENT B1 ;  /* 0x0000000000017941 */ /* 0x000fea0003800200 */
.L_x_3262:
        /* <DEDUP_REMOVED lines=36> */
.L_x_3265:
[----:B------:R-:W-:Y:S05]  /*25a20*/  BSYNC.RECONVERGENT B1 ;  /* 0x0000000000017941 */ /* 0x000fea0003800200 */
.L_x_3264:
        /* <DEDUP_REMOVED lines=30> */
.L_x_3267:
[----:B------:R-:W-:Y:S05]  /*25c10*/  BSYNC.RECONVERGENT B1 ;  /* 0x0000000000017941 */ /* 0x000fea0003800200 */
.L_x_3266:
[----:B------:R-:W-:-:S08]  /*25c20*/  DMUL R34, R34, R34 ;  /* 0x0000002222227228 */ /* 0x000fd00000000000 */
[----:B------:R-:W-:-:S08]  /*25c30*/  DFMA R34, R48, R48, R34 ;  /* 0x000000303022722b */ /* 0x000fd00000000022 */
[----:B------:R-:W-:-:S06]  /*25c40*/  DSETP.GTU.AND P1, PT, R34, 1, PT ;  /* 0x3ff000002200742a */ /* 0x000fcc0003f2c000 */
[----:B------:R-:W-:-:S04]  /*25c50*/  SEL R24, RZ, 0x1, P1 ;  /* 0x00000001ff187807 */ /* 0x000fc80000800000 */
[----:B------:R-:W-:Y:S01]  /*25c60*/  IADD3 R41, PT, PT, R24, R44, R41 ;  /* 0x0000002c18297210 */ /* 0x000fe20007ffe029 */
[----:B------:R-:W-:Y:S06]  /*25c70*/  @P0 BRA `(.L_x_3268) ;  /* 0xffffffec00ac0947 */ /* 0x000fec000383ffff */
.L_x_3251:
        /* <DEDUP_REMOVED lines=33> */
.L_x_3271:
[----:B------:R-:W-:Y:S05]  /*25e90*/  BSYNC.RECONVERGENT B1 ;  /* 0x0000000000017941 */ /* 0x000fea0003800200 */
.L_x_3270:
        /* <DEDUP_REMOVED lines=30> */
.L_x_3273:
[----:B------:R-:W-:Y:S05]  /*26080*/  BSYNC.RECONVERGENT B1 ;  /* 0x0000000000017941 */ /* 0x000fea0003800200 */
.L_x_3272:
        /* <DEDUP_REMOVED lines=39> */
.L_x_3275:
[----:B------:R-:W-:Y:S05]  /*26300*/  BSYNC.RECONVERGENT B1 ;  /* 0x0000000000017941 */ /* 0x000fea0003800200 */
.L_x_3274:
        /* <DEDUP_REMOVED lines=30> */
.L_x_3277:
[----:B------:R-:W-:Y:S05]  /*264f0*/  BSYNC.RECONVERGENT B1 ;  /* 0x0000000000017941 */ /* 0x000fea0003800200 */
.L_x_3276:
        /* <DEDUP_REMOVED lines=39> */
.L_x_3279:
[----:B------:R-:W-:Y:S05]  /*26770*/  BSYNC.RECONVERGENT B1 ;  /* 0x0000000000017941 */ /* 0x000fea0003800200 */
.L_x_3278:
        /* <DEDUP_REMOVED lines=29> */
.L_x_3281:
[----:B------:R-:W-:Y:S05]  /*26950*/  BSYNC.RECONVERGENT B1 ;  /* 0x0000000000017941 */ /* 0x000fea0003800200 */
.L_x_3280:
[----:B------:R-:W-:-:S08]  /*26960*/  DMUL R34, R34, R34 ;  /* 0x0000002222227228 */ /* 0x000fd00000000000 */
[----:B------:R-:W-:-:S08]  /*26970*/  DFMA R34, R44, R44, R34 ;  /* 0x0000002c2c22722b */ /* 0x000fd00000000022 */
[----:B------:R-:W-:-:S06]  /*26980*/  DSETP.GTU.AND P0, PT, R34, 1, PT ;  /* 0x3ff000002200742a */ /* 0x000fcc0003f0c000 */
[----:B------:R-:W-:-:S05]  /*26990*/  SEL R2, RZ, 0x1, P0 ;  /* 0x00000001ff027807 */ /* 0x000fca0000000000 */
[----:B------:R-:W-:-:S07]  /*269a0*/  IMAD.IADD R41, R2, 0x1, R41 ;  /* 0x0000000102297824 */ /* 0x000fce00078e0229 */
.L_x_3269:
        /* <DEDUP_REMOVED lines=12> */
.L_x_3286:
        /* <DEDUP_REMOVED lines=44> */
.L_x_3285:
[----:B------:R-:W-:Y:S05]  /*26d30*/  BSYNC.RECONVERGENT B2 ;  /* 0x0000000000027941 */ /* 0x000fea0003800200 */
.L_x_3284:
[----:B------:R-:W-:Y:S02]  /*26d40*/  ISETP.GT.U32.AND.EX P0, PT, R24, RZ, PT, P1 ;  /* 0x000000ff1800720c */ /* 0x000fe40003f04110 */
[--C-:B------:R-:W-:Y:S02]  /*26d50*/  SHF.R.U64 R25, R25, 0x1, R24.reuse ;  /* 0x0000000119197819 */ /* 0x100fe40000001218 */
[----:B------:R-:W-:Y:S02]  /*26d60*/  SHF.R.U32.HI R24, RZ, 0x1, R24 ;  /* 0x00000001ff187819 */ /* 0x000fe40000011618 */
[----:B------:R-:W-:Y:S02]  /*26d70*/  IADD3 R31, PT, PT, R3, -R29, R34 ;  /* 0x8000001d031f7210 */ /* 0x000fe40007ffe022 */
[----:B------:R-:W-:-:S05]  /*26d80*/  MOV R30, R2 ;  /* 0x00000002001e7202 */ /* 0x000fca0000000f00 */
[----:B------:R-:W-:Y:S05]  /*26d90*/  @P0 BRA `(.L_x_3286) ;  /* 0xfffffffc00340947 */ /* 0x000fea000383ffff */
.L_x_3283:
[----:B------:R-:W-:Y:S05]  /*26da0*/  BSYNC.RECONVERGENT B1 ;  /* 0x0000000000017941 */ /* 0x000fea0003800200 */
.L_x_3282:
        /* <DEDUP_REMOVED lines=24> */
.L_x_3304:
        /* <DEDUP_REMOVED lines=34> */
.L_x_3289:
[----:B------:R-:W-:Y:S05]  /*27150*/  BSYNC.RECONVERGENT B1 ;  /* 0x0000000000017941 */ /* 0x000fea0003800200 */
.L_x_3288:
        /* <DEDUP_REMOVED lines=30> */
.L_x_3291:
[----:B------:R-:W-:Y:S05]  /*27340*/  BSYNC.RECONVERGENT B1 ;  /* 0x0000000000017941 */ /* 0x000fea0003800200 */
.L_x_3290:
        /* <DEDUP_REMOVED lines=36> */
.L_x_3293:
[----:B------:R-:W-:Y:S05]  /*27590*/  BSYNC.RECONVERGENT B1 ;  /* 0x0000000000017941 */ /* 0x000fea0003800200 */
.L_x_3292:
        /* <DEDUP_REMOVED lines=30> */
.L_x_3295:
[----:B------:R-:W-:Y:S05]  /*27780*/  BSYNC.RECONVERGENT B1 ;  /* 0x0000000000017941 */ /* 0x000fea0003800200 */
.L_x_3294:
        /* <DEDUP_REMOVED lines=27> */
[----:B------:R-:W-:Y:S01]  /*27940*/  DFMA R44, R44, R26, R30 ;  /* 0x0000001a2c2c722b */ /* 0x000fe2000000001e */
[----:B------:R-:W-:-:S04]  /*27950*/  SEL R24, RZ, 0x1, P1 ;  /* 0x00000001ff187807 */ /* 0x000fc80000800000 */
[----:B------:R-:W-:-:S05]  /*27960*/  IADD3 R5, PT, PT, R24, R5, R4 ;  /* 0x0000000518057210 */ /* 0x000fca0007ffe004 */
[----:B------:R-:W-:-:S05]  /*27970*/  FFMA R26, RZ, 27.999998092651367188, R45 ;  /* 0x41dfffffff1a7823 */ /* 0x000fca000000002d */
[----:B------:R-:W-:-:S13]  /*27980*/  FSETP.GT.AND P2, PT, |R26|, 1.469367938527859385e-39, PT ;  /* 0x001000001a00780b */ /* 0x000fda0003f44200 */
[----:B------:R-:W-:Y:S05]  /*27990*/  @P2 BRA P3, `(.L_x_3297) ;  /* 0x0000000000102947 */ /* 0x000fea0001800000 */
[----:B------:R-:W-:-:S07]  /*279a0*/  MOV R38, 0x279c0 ;  /* 0x000279c000267802 */ /* 0x000fce0000000f00 */
[----:B------:R-:W-:Y:S05]  /*279b0*/  CALL.REL.NOINC `($__internal_2_$__cuda_sm20_div_rn_f64_full) ;  /* 0x0000027c00cc7944 */ /* 0x000fea0003c00000 */
[----:B------:R-:W-:Y:S01]  /*279c0*/  IMAD.MOV.U32 R44, RZ, RZ, R34 ;  /* 0x000000ffff2c7224 */ /* 0x000fe200078e0022 */
[----:B------:R-:W-:-:S07]  /*279d0*/  MOV R45, R35 ;  /* 0x00000023002d7202 */ /* 0x000fce0000000f00 */
.L_x_3297:
[----:B------:R-:W-:Y:S05]  /*279e0*/  BSYNC.RECONVERGENT B1 ;  /* 0x0000000000017941 */ /* 0x000fea0003800200 */
.L_x_3296:
        /* <DEDUP_REMOVED lines=30> */
.L_x_3299:
[----:B------:R-:W-:Y:S05]  /*27bd0*/  BSYNC.RECONVERGENT B1 ;  /* 0x0000000000017941 */ /* 0x000fea0003800200 */
.L_x_3298:
        /* <DEDUP_REMOVED lines=36> */
.L_x_3301:
[----:B------:R-:W-:Y:S05]  /*27e20*/  BSYNC.RECONVERGENT B1 ;  /* 0x0000000000017941 */ /* 0x000fea0003800200 */
.L_x_3300:
        /* <DEDUP_REMOVED lines=30> */
.L_x_3303:
[----:B------:R-:W-:Y:S05]  /*28010*/  BSYNC.RECONVERGENT B1 ;  /* 0x0000000000017941 */ /* 0x000fea0003800200 */
.L_x_3302:
[----:B------:R-:W-:-:S08]  /*28020*/  DMUL R34, R34, R34 ;  /* 0x0000002222227228 */ /* 0x000fd00000000000 */
[----:B------:R-:W-:-:S08]  /*28030*/  DFMA R34, R46, R46, R34 ;  /* 0x0000002e2e22722b */ /* 0x000fd00000000022 */
[----:B------:R-:W-:-:S06]  /*28040*/  DSETP.GTU.AND P1, PT, R34, 1, PT ;  /* 0x3ff000002200742a */ /* 0x000fcc0003f2c000 */
[----:B------:R-:W-:-:S04]  /*28050*/  SEL R24, RZ, 0x1, P1 ;  /* 0x00000001ff187807 */ /* 0x000fc80000800000 */
[----:B------:R-:W-:Y:S01]  /*28060*/  IADD3 R5, PT, PT, R24, R5, R4 ;  /* 0x0000000518057210 */ /* 0x000fe20007ffe004 */
[----:B------:R-:W-:Y:S06]  /*28070*/  @P0 BRA `(.L_x_3304) ;  /* 0xffffffec00ac0947 */ /* 0x000fec000383ffff */
.L_x_3287:
        /* <DEDUP_REMOVED lines=34> */
.L_x_3307:
[----:B------:R-:W-:Y:S05]  /*282a0*/  BSYNC.RECONVERGENT B1 ;  /* 0x0000000000017941 */ /* 0x000fea0003800200 */
.L_x_3306:
        /* <DEDUP_REMOVED lines=30> */
.L_x_3309:
[----:B------:R-:W-:Y:S05]  /*28490*/  BSYNC.RECONVERGENT B1 ;  /* 0x0000000000017941 */ /* 0x000fea0003800200 */
.L_x_3308:
        /* <DEDUP_REMOVED lines=39> */
.L_x_3311:
[----:B------:R-:W-:Y:S05]  /*28710*/  BSYNC.RECONVERGENT B1 ;  /* 0x0000000000017941 */ /* 0x000fea0003800200 */
.L_x_3310:
        /* <DEDUP_REMOVED lines=30> */
.L_x_3313:
[----:B------:R-:W-:Y:S05]  /*28900*/  BSYNC.RECONVERGENT B1 ;  /* 0x0000000000017941 */ /* 0x000fea0003800200 */
.L_x_3312:
        /* <DEDUP_REMOVED lines=39> */
.L_x_3315:
[----:B------:R-:W-:Y:S05]  /*28b80*/  BSYNC.RECONVERGENT B1 ;  /* 0x0000000000017941 */ /* 0x000fea0003800200 */
.L_x_3314:
        /* <DEDUP_REMOVED lines=29> */
.L_x_3317:
[----:B------:R-:W-:Y:S05]  /*28d60*/  BSYNC.RECONVERGENT B1 ;  /* 0x0000000000017941 */ /* 0x000fea0003800200 */
.L_x_3316:
[----:B------:R-:W-:-:S08]  /*28d70*/  DMUL R34, R34, R34 ;  /* 0x0000002222227228 */ /* 0x000fd00000000000 */
[----:B------:R-:W-:-:S08]  /*28d80*/  DFMA R34, R44, R44, R34 ;  /* 0x0000002c2c22722b */ /* 0x000fd00000000022 */
[----:B------:R-:W-:-:S06]  /*28d90*/  DSETP.GTU.AND P0, PT, R34, 1, PT ;  /* 0x3ff000002200742a */ /* 0x000fcc0003f0c000 */
[----:B------:R-:W-:-:S04]  /*28da0*/  SEL R2, RZ, 0x1, P0 ;  /* 0x00000001ff027807 */ /* 0x000fc80000000000 */
[----:B------:R-:W-:-:S07]  /*28db0*/  IADD3 R5, PT, PT, R2, R5, RZ ;  /* 0x0000000502057210 */ /* 0x000fce0007ffe0ff */
.L_x_3305:
        /* <DEDUP_REMOVED lines=8> */
.L_x_2741:
[----:B------:R-:W-:-:S13]  /*28e40*/  ISETP.GE.U32.AND P0, PT, R0, R19, PT ;  /* 0x000000130000720c */ /* 0x000fda0003f06070 */
[----:B------:R-:W-:Y:S05]  /*28e50*/  @!P0 BRA `(.L_x_3318) ;  /* 0x0000026400e08947 */ /* 0x000fea0003800000 */
[----:B------:R-:W0:Y:S08]  /*28e60*/  LDC R14, c[0x0][0x3c4] ;  /* 0x0000f100ff0e7b82 */ /* 0x000e300000000800 */
[----:B------:R-:W1:Y:S01]  /*28e70*/  LDC R25, c[0x0][0x3a8] ;  /* 0x0000ea00ff197b82 */ /* 0x000e620000000800 */
[----:B0-----:R-:W-:Y:S01]  /*28e80*/  ISETP.GT.AND P0, PT, R14, RZ, PT ;  /* 0x000000ff0e00720c */ /* 0x001fe20003f04270 */
[----:B-1----:R-:W-:-:S12]  /*28e90*/  VIADD R3, R25, 0xfffff000 ;  /* 0xfffff00019037836 */ /* 0x002fd80000000000 */
[----:B------:R-:W-:Y:S05]  /*28ea0*/  @P0 BRA `(.L_x_3319) ;  /* 0x00000000002c0947 */ /* 0x000fea0003800000 */
[----:B------:R-:W-:-:S04]  /*28eb0*/  LEA R18, R22, R19, 0xc ;  /* 0x0000001316127211 */ /* 0x000fc800078e60ff */
[----:B------:R-:W-:-:S13]  /*28ec0*/  ISETP.GT.U32.AND P0, PT, R18, R3, PT ;  /* 0x000000031200720c */ /* 0x000fda0003f04070 */
[----:B------:R-:W-:Y:S05]  /*28ed0*/  @P0 BRA `(.L_x_3320) ;  /* 0x0000024000700947 */ /* 0x000fea0003800000 */
[----:B------:R-:W0:Y:S02]  /*28ee0*/  LDC R25, c[0x0][0x3a8] ;  /* 0x0000ea00ff197b82 */ /* 0x000e240000000800 */
.L_x_3321:
[----:B0-----:R-:W-:-:S05]  /*28ef0*/  IMAD.IADD R0, R25, 0x1, -R18 ;  /* 0x0000000119007824 */ /* 0x001fca00078e0a12 */
[----:B------:R-:W-:-:S13]  /*28f00*/  ISETP.GE.U32.AND P0, PT, R0, R19, PT ;  /* 0x000000130000720c */ /* 0x000fda0003f06070 */
[----:B------:R-:W-:Y:S05]  /*28f10*/  @!P0 BRA `(.L_x_3318) ;  /* 0x0000026400b08947 */ /* 0x000fea0003800000 */
[----:B------:R-:W-:-:S05]  /*28f20*/  IMAD.IADD R18, R18, 0x1, R19 ;  /* 0x0000000112127824 */ /* 0x000fca00078e0213 */
[----:B------:R-:W-:-:S13]  /*28f30*/  ISETP.GT.U32.AND P0, PT, R18, R3, PT ;  /* 0x000000031200720c */ /* 0x000fda0003f04070 */
[----:B------:R-:W-:Y:S05]  /*28f40*/  @!P0 BRA `(.L_x_3321) ;  /* 0xfffffffc00e88947 */ /* 0x000fea000383ffff */
[----:B------:R-:W-:Y:S05]  /*28f50*/  BRA `(.L_x_3320) ;  /* 0x0000024000507947 */ /* 0x000fea0003800000 */
.L_x_3319:
[----:B------:R-:W-:-:S04]  /*28f60*/  LEA R18, R22, R19, 0xc ;  /* 0x0000001316127211 */ /* 0x000fc800078e60ff */
[----:B------:R-:W-:-:S13]  /*28f70*/  ISETP.GT.U32.AND P0, PT, R18, R3, PT ;  /* 0x000000031200720c */ /* 0x000fda0003f04070 */
[----:B------:R-:W-:Y:S05]  /*28f80*/  @P0 BRA `(.L_x_3320) ;  /* 0x0000024000440947 */ /* 0x000fea0003800000 */
[C---:B------:R-:W-:Y:S01]  /*28f90*/  VIADD R17, R14.reuse, 0xffffffff ;  /* 0xffffffff0e117836 */ /* 0x040fe20000000000 */
[C---:B------:R-:W-:Y:S02]  /*28fa0*/  LOP3.LUT R16, R14.reuse, 0x3, RZ, 0xc0, !PT ;  /* 0x000000030e107812 */ /* 0x040fe400078ec0ff */
[----:B------:R-:W-:-:S07]  /*28fb0*/  LOP3.LUT R14, R14, 0x7ffffffc, RZ, 0xc0, !PT ;  /* 0x7ffffffc0e0e7812 */ /* 0x000fce00078ec0ff */
.L_x_3898:
[----:B------:R-:W0:Y:S01]  /*28fc0*/  LDC R44, c[0x0][0x380] ;  /* 0x0000e000ff2c7b82 */ /* 0x000e220000000800 */
[----:B------:R-:W-:Y:S01]  /*28fd0*/  BSSY.RECONVERGENT B1, `(.L_x_3322) ;  /* 0x0000040000017945 */ /* 0x000fe20003800200 */
[----:B------:R-:W-:Y:S01]  /*28fe0*/  IMAD.MOV.U32 R12, RZ, RZ, 0x1 ;  /* 0x00000001ff0c7424 */ /* 0x000fe200078e00ff */
[----:B------:R-:W-:Y:S02]  /*28ff0*/  MOV R25, RZ ;  /* 0x000000ff00197202 */ /* 0x000fe40000000f00 */
[----:B0-----:R-:W-:-:S05]  /*29000*/  IADD3 R44, PT, PT, R18, R44, R21 ;  /* 0x0000002c122c7210 */ /* 0x001fca0007ffe015 */
        /* <DEDUP_REMOVED lines=9> */
.L_x_3326:
        /* <DEDUP_REMOVED lines=44> */
.L_x_3325:
[----:B------:R-:W-:Y:S05]  /*29360*/  BSYNC.RECONVERGENT B2 ;  /* 0x0000000000027941 */ /* 0x000fea0003800200 */
.L_x_3324:
[----:B------:R-:W-:Y:S02]  /*29370*/  ISETP.GT.U32.AND.EX P0, PT, R0, RZ, PT, P1 ;  /* 0x000000ff0000720c */ /* 0x000fe40003f04110 */
[--C-:B------:R-:W-:Y:S02]  /*29380*/  SHF.R.U64 R7, R7, 0x1, R0.reuse ;  /* 0x0000000107077819 */ /* 0x100fe40000001200 */
[----:B------:R-:W-:Y:S02]  /*29390*/  SHF.R.U32.HI R0, RZ, 0x1, R0 ;  /* 0x00000001ff007819 */ /* 0x000fe40000011600 */
[----:B------:R-:W-:Y:S02]  /*293a0*/  IADD3 R13, PT, PT, R3, -R15, R24 ;  /* 0x8000000f030d7210 */ /* 0x000fe40007ffe018 */
[----:B------:R-:W-:-:S05]  /*293b0*/  MOV R6, R2 ;  /* 0x0000000200067202 */ /* 0x000fca0000000f00 */
[----:B------:R-:W-:Y:S05]  /*293c0*/  @P0 BRA `(.L_x_3326) ;  /* 0xfffffffc00340947 */ /* 0x000fea000383ffff */
.L_x_3323:
[----:B------:R-:W-:Y:S05]  /*293d0*/  BSYNC.RECONVERGENT B1 ;  /* 0x0000000000017941 */ /* 0x000fea0003800200 */
.L_x_3322:
        /* <DEDUP_REMOVED lines=23> */
.L_x_3344:
        /* <DEDUP_REMOVED lines=34> */
.L_x_3329:
[----:B------:R-:W-:Y:S05]  /*29770*/  BSYNC.RECONVERGENT B1 ;  /* 0x0000000000017941 */ /* 0x000fea0003800200 */
.L_x_3328:
        /* <DEDUP_REMOVED lines=30> */
.L_x_3331:
[----:B------:R-:W-:Y:S05]  /*29960*/  BSYNC.RECONVERGENT B1 ;  /* 0x0000000000017941 */ /* 0x000fea0003800200 */
.L_x_3330:
        /* <DEDUP_REMOVED lines=36> */
.L_x_3333:
[----:B------:R-:W-:Y:S05]  /*29bb0*/  BSYNC.RECONVERGENT B1 ;  /* 0x0000000000017941 */ /* 0x000fea0003800200 */
.L_x_3332:
        /* <DEDUP_REMOVED lines=30> */
.L_x_3335:
[----:B------:R-:W-:Y:S05]  /*29da0*/  BSYNC.RECONVERGENT B1 ;  /* 0x0000000000017941 */ /* 0x000fea0003800200 */
.L_x_3334:
        /* <DEDUP_REMOVED lines=37> */
.L_x_3337:
[----:B------:R-:W-:Y:S05]  /*2a000*/  BSYNC.RECONVERGENT B1 ;  /* 0x0000000000017941 */ /* 0x000fea0003800200 */
.L_x_3336:
        /* <DEDUP_REMOVED lines=30> */
.L_x_3339:
[----:B------:R-:W-:Y:S05]  /*2a1f0*/  BSYNC.RECONVERGENT B1 ;  /* 0x0000000000017941 */ /* 0x000fea0003800200 */
.L_x_3338:
        /* <DEDUP_REMOVED lines=36> */
.L_x_3341:
[----:B------:R-:W-:Y:S05]  /*2a440*/  BSYNC.RECONVERGENT B1 ;  /* 0x0000000000017941 */ /* 0x000fea0003800200 */
.L_x_3340:
        /* <DEDUP_REMOVED lines=30> */
.L_x_3343:
[----:B------:R-:W-:Y:S05]  /*2a630*/  BSYNC.RECONVERGENT B1 ;  /* 0x0000000000017941 */ /* 0x000fea0003800200 */
.L_x_3342:
[----:B------:R-:W-:-:S08]  /*2a640*/  DMUL R34, R34, R34 ;  /* 0x0000002222227228 */ /* 0x000fd00000000000 */
[----:B------:R-:W-:-:S08]  /*2a650*/  DFMA R34, R6, R6, R34 ;  /* 0x000000060622722b */ /* 0x000fd00000000022 */
[----:B------:R-:W-:-:S06]  /*2a660*/  DSETP.GTU.AND P1, PT, R34, 1, PT ;  /* 0x3ff000002200742a */ /* 0x000fcc0003f2c000 */
[----:B------:R-:W-:-:S04]  /*2a670*/  SEL R4, RZ, 0x1, P1 ;  /* 0x00000001ff047807 */ /* 0x000fc80000800000 */
[----:B------:R-:W-:Y:S01]  /*2a680*/  IADD3 R15, PT, PT, R4, R2, R15 ;  /* 0x00000002040f7210 */ /* 0x000fe20007ffe00f */
[----:B------:R-:W-:Y:S06]  /*2a690*/  @P0 BRA `(.L_x_3344) ;  /* 0xffffffec00ac0947 */ /* 0x000fec000383ffff */
.L_x_3327:
        /* <DEDUP_REMOVED lines=35> */
.L_x_3347:
[----:B------:R-:W-:Y:S05]  /*2a8d0*/  BSYNC.RECONVERGENT B1 ;  /* 0x0000000000017941 */ /* 0x000fea0003800200 */
.L_x_3346:
        /* <DEDUP_REMOVED lines=30> */
.L_x_3349:
[----:B------:R-:W-:Y:S05]  /*2aac0*/  BSYNC.RECONVERGENT B1 ;  /* 0x0000000000017941 */ /* 0x000fea0003800200 */
.L_x_3348:
        /* <DEDUP_REMOVED lines=39> */
.L_x_3351:
[----:B------:R-:W-:Y:S05]  /*2ad40*/  BSYNC.RECONVERGENT B1 ;  /* 0x0000000000017941 */ /* 0x000fea0003800200 */
.L_x_3350:
        /* <DEDUP_REMOVED lines=30> */
.L_x_3353:
[----:B------:R-:W-:Y:S05]  /*2af30*/  BSYNC.RECONVERGENT B1 ;  /* 0x0000000000017941 */ /* 0x000fea0003800200 */
.L_x_3352:
        /* <DEDUP_REMOVED lines=38> */
.L_x_3355:
[----:B------:R-:W-:Y:S05]  /*2b1a0*/  BSYNC.RECONVERGENT B1 ;  /* 0x0000000000017941 */ /* 0x000fea0003800200 */
.L_x_3354:
        /* <DEDUP_REMOVED lines=29> */
.L_x_3357:
[----:B------:R-:W-:Y:S05]  /*2b380*/  BSYNC.RECONVERGENT B1 ;  /* 0x0000000000017941 */ /* 0x000fea0003800200 */
.L_x_3356:
[----:B------:R-:W-:-:S08]  /*2b390*/  DMUL R34, R34, R34 ;  /* 0x0000002222227228 */ /* 0x000fd00000000000 */
[----:B------:R-:W-:-:S08]  /*2b3a0*/  DFMA R34, R2, R2, R34 ;  /* 0x000000020222722b */ /* 0x000fd00000000022 */
[----:B------:R-:W-:-:S06]  /*2b3b0*/  DSETP.GTU.AND P0, PT, R34, 1, PT ;  /* 0x3ff000002200742a */ /* 0x000fcc0003f0c000 */
[----:B------:R-:W-:-:S04]  /*2b3c0*/  SEL R0, RZ, 0x1, P0 ;  /* 0x00000001ff007807 */ /* 0x000fc80000000000 */
[----:B------:R-:W-:-:S07]  /*2b3d0*/  IADD3 R15, PT, PT, R0, R15, RZ ;  /* 0x0000000f000f7210 */ /* 0x000fce0007ffe0ff */
.L_x_3345:
        /* <DEDUP_REMOVED lines=12> */
.L_x_3362:
        /* <DEDUP_REMOVED lines=44> */
.L_x_3361:
[----:B------:R-:W-:Y:S05]  /*2b760*/  BSYNC.RECONVERGENT B2 ;  /* 0x0000000000027941 */ /* 0x000fea0003800200 */
.L_x_3360:
[----:B------:R-:W-:Y:S01]  /*2b770*/  ISETP.GT.U32.AND.EX P0, PT, R0, RZ, PT, P1 ;  /* 0x000000ff0000720c */ /* 0x000fe20003f04110 */
[----:B------:R-:W-:Y:S01]  /*2b780*/  IMAD.MOV.U32 R6, RZ, RZ, R2 ;  /* 0x000000ffff067224 */ /* 0x000fe200078e0002 */
[--C-:B------:R-:W-:Y:S02]  /*2b790*/  SHF.R.U64 R7, R7, 0x1, R0.reuse ;  /* 0x0000000107077819 */ /* 0x100fe40000001200 */
[----:B------:R-:W-:Y:S02]  /*2b7a0*/  SHF.R.U32.HI R0, RZ, 0x1, R0 ;  /* 0x00000001ff007819 */ /* 0x000fe40000011600 */
[----:B------:R-:W-:-:S07]  /*2b7b0*/  IADD3 R13, PT, PT, R3, -R25, R24 ;  /* 0x80000019030d7210 */ /* 0x000fce0007ffe018 */
[----:B------:R-:W-:Y:S05]  /*2b7c0*/  @P0 BRA `(.L_x_3362) ;  /* 0xfffffffc00340947 */ /* 0x000fea000383ffff */
.L_x_3359:
[----:B------:R-:W-:Y:S05]  /*2b7d0*/  BSYNC.RECONVERGENT B1 ;  /* 0x0000000000017941 */ /* 0x000fea0003800200 */
.L_x_3358:
        /* <DEDUP_REMOVED lines=23> */
.L_x_3380:
        /* <DEDUP_REMOVED lines=34> */
.L_x_3365:
[----:B------:R-:W-:Y:S05]  /*2bb70*/  BSYNC.RECONVERGENT B1 ;  /* 0x0000000000017941 */ /* 0x000fea0003800200 */
.L_x_3364:
        /* <DEDUP_REMOVED lines=30> */
.L_x_3367:
[----:B------:R-:W-:Y:S05]  /*2bd60*/  BSYNC.RECONVERGENT B1 ;  /* 0x0000000000017941 */ /* 0x000fea0003800200 */
.L_x_3366:
        /* <DEDUP_REMOVED lines=36> */
.L_x_3369:
[----:B------:R-:W-:Y:S05]  /*2bfb0*/  BSYNC.RECONVERGENT B1 ;  /* 0x0000000000017941 */ /* 0x000fea0003800200 */
.L_x_3368:
        /* <DEDUP_REMOVED lines=30> */
.L_x_3371:
[----:B------:R-:W-:Y:S05]  /*2c1a0*/  BSYNC.RECONVERGENT B1 ;  /* 0x0000000000017941 */ /* 0x000fea0003800200 */
.L_x_3370:
        /* <DEDUP_REMOVED lines=37> */
.L_x_3373:
[----:B------:R-:W-:Y:S05]  /*2c400*/  BSYNC.RECONVERGENT B1 ;  /* 0x0000000000017941 */ /* 0x000fea0003800200 */
.L_x_3372:
        /* <DEDUP_REMOVED lines=30> */
.L_x_3375:
[----:B------:R-:W-:Y:S05]  /*2c5f0*/  BSYNC.RECONVERGENT B1 ;  /* 0x0000000000017941 */ /* 0x000fea0003800200 */
.L_x_3374:
        /* <DEDUP_REMOVED lines=34> */
[----:B------:R-:W-:Y:S01]  /*2c820*/  MOV R8, R34 ;  /* 0x0000002200087202 */ /* 0x000fe20000000f00 */
[----:B------:R-:W-:-:S07]  /*2c830*/  IMAD.MOV.U32 R9, RZ, RZ, R35 ;  /* 0x000000ffff097224 */ /* 0x000fce00078e0023 */
.L_x_3377:
[----:B------:R-:W-:Y:S05]  /*2c840*/  BSYNC.RECONVERGENT B1 ;  /* 0x0000000000017941 */ /* 0x000fea0003800200 */
.L_x_3376:
        /* <DEDUP_REMOVED lines=30> */
.L_x_3379:
[----:B------:R-:W-:Y:S05]  /*2ca30*/  BSYNC.RECONVERGENT B1 ;  /* 0x0000000000017941 */ /* 0x000fea0003800200 */
.L_x_3378:
[----:B------:R-:W-:-:S08]  /*2ca40*/  DMUL R34, R34, R34 ;  /* 0x0000002222227228 */ /* 0x000fd00000000000 */
[----:B------:R-:W-:-:S08]  /*2ca50*/  DFMA R34, R8, R8, R34 ;  /* 0x000000080822722b */ /* 0x000fd00000000022 */
[----:B------:R-:W-:-:S06]  /*2ca60*/  DSETP.GTU.AND P1, PT, R34, 1, PT ;  /* 0x3ff000002200742a */ /* 0x000fcc0003f2c000 */
[----:B------:R-:W-:-:S04]  /*2ca70*/  SEL R2, RZ, 0x1, P1 ;  /* 0x00000001ff027807 */ /* 0x000fc80000800000 */
[----:B------:R-:W-:Y:S01]  /*2ca80*/  IADD3 R12, PT, PT, R2, R5, R12 ;  /* 0x00000005020c7210 */ /* 0x000fe20007ffe00c */
[----:B------:R-:W-:Y:S06]  /*2ca90*/  @P0 BRA `(.L_x_3380) ;  /* 0xffffffec00ac0947 */ /* 0x000fec000383ffff */
.L_x_3363:
        /* <DEDUP_REMOVED lines=35> */
.L_x_3383:
[----:B------:R-:W-:Y:S05]  /*2ccd0*/  BSYNC.RECONVERGENT B1 ;  /* 0x0000000000017941 */ /* 0x000fea0003800200 */
.L_x_3382:
        /* <DEDUP_REMOVED lines=30> */
.L_x_3385:
[----:B------:R-:W-:Y:S05]  /*2cec0*/  BSYNC.RECONVERGENT B1 ;  /* 0x0000000000017941 */ /* 0x000fea0003800200 */
.L_x_3384:
        /* <DEDUP_REMOVED lines=39> */
.L_x_3387:
[----:B------:R-:W-:Y:S05]  /*2d140*/  BSYNC.RECONVERGENT B1 ;  /* 0x0000000000017941 */ /* 0x000fea0003800200 */
.L_x_3386:
        /* <DEDUP_REMOVED lines=30> */
.L_x_3389:
[----:B------:R-:W-:Y:S05]  /*2d330*/  BSYNC.RECONVERGENT B1 ;  /* 0x0000000000017941 */ /* 0x000fea0003800200 */
.L_x_3388:
        /* <DEDUP_REMOVED lines=38> */
.L_x_3391:
[----:B------:R-:W-:Y:S05]  /*2d5a0*/  BSYNC.RECONVERGENT B1 ;  /* 0x0000000000017941 */ /* 0x000fea0003800200 */
.L_x_3390:
        /* <DEDUP_REMOVED lines=29> */
.L_x_3393:
[----:B------:R-:W-:Y:S05]  /*2d780*/  BSYNC.RECONVERGENT B1 ;  /* 0x0000000000017941 */ /* 0x000fea0003800200 */
.L_x_3392:
[----:B------:R-:W-:-:S08]  /*2d790*/  DMUL R34, R34, R34 ;  /* 0x0000002222227228 */ /* 0x000fd00000000000 */
[----:B------:R-:W-:-:S08]  /*2d7a0*/  DFMA R34, R2, R2, R34 ;  /* 0x000000020222722b */ /* 0x000fd00000000022 */
[----:B------:R-:W-:-:S06]  /*2d7b0*/  DSETP.GTU.AND P0, PT, R34, 1, PT ;  /* 0x3ff000002200742a */ /* 0x000fcc0003f0c000 */
[----:B------:R-:W-:-:S05]  /*2d7c0*/  SEL R3, RZ, 0x1, P0 ;  /* 0x00000001ff037807 */ /* 0x000fca0000000000 */
[----:B------:R-:W-:-:S07]  /*2d7d0*/  IMAD.IADD R12, R3, 0x1, R12 ;  /* 0x00000001030c7824 */ /* 0x000fce00078e020c */
.L_x_3381:
        /* <DEDUP_REMOVED lines=13> */
.L_x_3398:
        /* <DEDUP_REMOVED lines=44> */
.L_x_3397:
[----:B------:R-:W-:Y:S05]  /*2db70*/  BSYNC.RECONVERGENT B2 ;  /* 0x0000000000027941 */ /* 0x000fea0003800200 */
.L_x_3396:
[----:B------:R-:W-:Y:S01]  /*2db80*/  ISETP.GT.U32.AND.EX P0, PT, R6, RZ, PT, P1 ;  /* 0x000000ff0600720c */ /* 0x000fe20003f04110 */
[----:B------:R-:W-:Y:S01]  /*2db90*/  IMAD.MOV.U32 R24, RZ, RZ, R2 ;  /* 0x000000ffff187224 */ /* 0x000fe200078e0002 */
[--C-:B------:R-:W-:Y:S02]  /*2dba0*/  SHF.R.U64 R7, R7, 0x1, R6.reuse ;  /* 0x0000000107077819 */ /* 0x100fe40000001206 */
[----:B------:R-:W-:Y:S02]  /*2dbb0*/  SHF.R.U32.HI R6, RZ, 0x1, R6 ;  /* 0x00000001ff067819 */ /* 0x000fe40000011606 */
[----:B------:R-:W-:-:S07]  /*2dbc0*/  IADD3 R25, PT, PT, R3, -R13, R28 ;  /* 0x8000000d03197210 */ /* 0x000fce0007ffe01c */
[----:B------:R-:W-:Y:S05]  /*2dbd0*/  @P0 BRA `(.L_x_3398) ;  /* 0xfffffffc00340947 */ /* 0x000fea000383ffff */
.L_x_3395:
[----:B------:R-:W-:Y:S05]  /*2dbe0*/  BSYNC.RECONVERGENT B1 ;  /* 0x0000000000017941 */ /* 0x000fea0003800200 */
.L_x_3394:
        /* <DEDUP_REMOVED lines=23> */
.L_x_3416:
        /* <DEDUP_REMOVED lines=34> */
.L_x_3401:
[----:B------:R-:W-:Y:S05]  /*2df80*/  BSYNC.RECONVERGENT B1 ;  /* 0x0000000000017941 */ /* 0x000fea0003800200 */
.L_x_3400:
        /* <DEDUP_REMOVED lines=30> */
.L_x_3403:
[----:B------:R-:W-:Y:S05]  /*2e170*/  BSYNC.RECONVERGENT B1 ;  /* 0x0000000000017941 */ /* 0x000fea0003800200 */
.L_x_3402:
        /* <DEDUP_REMOVED lines=36> */
.L_x_3405:
[----:B------:R-:W-:Y:S05]  /*2e3c0*/  BSYNC.RECONVERGENT B1 ;  /* 0x0000000000017941 */ /* 0x000fea0003800200 */
.L_x_3404:
        /* <DEDUP_REMOVED lines=30> */
.L_x_3407:
[----:B------:R-:W-:Y:S05]  /*2e5b0*/  BSYNC.RECONVERGENT B1 ;  /* 0x0000000000017941 */ /* 0x000fea0003800200 */
.L_x_3406:
        /* <DEDUP_REMOVED lines=37> */
.L_x_3409:
[----:B------:R-:W-:Y:S05]  /*2e810*/  BSYNC.RECONVERGENT B1 ;  /* 0x0000000000017941 */ /* 0x000fea0003800200 */
.L_x_3408:
        /* <DEDUP_REMOVED lines=30> */
.L_x_3411:
[----:B------:R-:W-:Y:S05]  /*2ea00*/  BSYNC.RECONVERGENT B1 ;  /* 0x0000000000017941 */ /* 0x000fea0003800200 */
.L_x_3410:
        /* <DEDUP_REMOVED lines=36> */
.L_x_3413:
[----:B------:R-:W-:Y:S05]  /*2ec50*/  BSYNC.RECONVERGENT B1 ;  /* 0x0000000000017941 */ /* 0x000fea0003800200 */
.L_x_3412:
        /* <DEDUP_REMOVED lines=30> */
.L_x_3415:
[----:B------:R-:W-:Y:S05]  /*2ee40*/  BSYNC.RECONVERGENT B1 ;  /* 0x0000000000017941 */ /* 0x000fea0003800200 */
.L_x_3414:
[----:B------:R-:W-:-:S08]  /*2ee50*/  DMUL R34, R34, R34 ;  /* 0x0000002222227228 */ /* 0x000fd00000000000 */
[----:B------:R-:W-:-:S08]  /*2ee60*/  DFMA R34, R8, R8, R34 ;  /* 0x000000080822722b */ /* 0x000fd00000000022 */
[----:B------:R-:W-:-:S06]  /*2ee70*/  DSETP.GTU.AND P1, PT, R34, 1, PT ;  /* 0x3ff000002200742a */ /* 0x000fcc0003f2c000 */
[----:B------:R-:W-:-:S04]  /*2ee80*/  SEL R5, RZ, 0x1, P1 ;  /* 0x00000001ff057807 */ /* 0x000fc80000800000 */
[----:B------:R-:W-:Y:S01]  /*2ee90*/  IADD3 R13, PT, PT, R5, R4, R13 ;  /* 0x00000004050d7210 */ /* 0x000fe20007ffe00d */
[----:B------:R-:W-:Y:S06]  /*2eea0*/  @P0 BRA `(.L_x_3416) ;  /* 0xffffffec00ac0947 */ /* 0x000fec000383ffff */
.L_x_3399:
        /* <DEDUP_REMOVED lines=35> */
.L_x_3419:
[----:B------:R-:W-:Y:S05]  /*2f0e0*/  BSYNC.RECONVERGENT B1 ;  /* 0x0000000000017941 */ /* 0x000fea0003800200 */
.L_x_3418:
        /* <DEDUP_REMOVED lines=30> */
.L_x_3421:
[----:B------:R-:W-:Y:S05]  /*2f2d0*/  BSYNC.RECONVERGENT B1 ;  /* 0x0000000000017941 */ /* 0x000fea0003800200 */
.L_x_3420:
        /* <DEDUP_REMOVED lines=39> */
.L_x_3423:
[----:B------:R-:W-:Y:S05]  /*2f550*/  BSYNC.RECONVERGENT B1 ;  /* 0x0000000000017941 */ /* 0x000fea0003800200 */
.L_x_3422:
        /* <DEDUP_REMOVED lines=30> */
.L_x_3425:
[----:B------:R-:W-:Y:S05]  /*2f740*/  BSYNC.RECONVERGENT B1 ;  /* 0x0000000000017941 */ /* 0x000fea0003800200 */
.L_x_3424:
        /* <DEDUP_REMOVED lines=38> */
.L_x_3427:
[----:B------:R-:W-:Y:S05]  /*2f9b0*/  BSYNC.RECONVERGENT B1 ;  /* 0x0000000000017941 */ /* 0x000fea0003800200 */
.L_x_3426:
        /* <DEDUP_REMOVED lines=29> */
.L_x_3429:
[----:B------:R-:W-:Y:S05]  /*2fb90*/  BSYNC.RECONVERGENT B1 ;  /* 0x0000000000017941 */ /* 0x000fea0003800200 */
.L_x_3428:
[----:B------:R-:W-:-:S08]  /*2fba0*/  DMUL R34, R34, R34 ;  /* 0x0000002222227228 */ /* 0x000fd00000000000 */
[----:B------:R-:W-:-:S08]  /*2fbb0*/  DFMA R34, R4, R4, R34 ;  /* 0x000000040422722b */ /* 0x000fd00000000022 */
[----:B------:R-:W-:-:S06]  /*2fbc0*/  DSETP.GTU.AND P0, PT, R34, 1, PT ;  /* 0x3ff000002200742a */ /* 0x000fcc0003f0c000 */
[----:B------:R-:W-:-:S05]  /*2fbd0*/  SEL R2, RZ, 0x1, P0 ;  /* 0x00000001ff027807 */ /* 0x000fca0000000000 */
[----:B------:R-:W-:-:S07]  /*2fbe0*/  IMAD.IADD R13, R2, 0x1, R13 ;  /* 0x00000001020d7824 */ /* 0x000fce00078e020d */
.L_x_3417:
        /* <DEDUP_REMOVED lines=12> */
.L_x_3434:
        /* <DEDUP_REMOVED lines=44> */
.L_x_3433:
[----:B------:R-:W-:Y:S05]  /*2ff70*/  BSYNC.RECONVERGENT B2 ;  /* 0x0000000000027941 */ /* 0x000fea0003800200 */
.L_x_3432:
[----:B------:R-:W-:Y:S01]  /*2ff80*/  ISETP.GT.U32.AND.EX P0, PT, R0, RZ, PT, P1 ;  /* 0x000000ff0000720c */ /* 0x000fe20003f04110 */
[----:B------:R-:W-:Y:S01]  /*2ff90*/  IMAD.MOV.U32 R6, RZ, RZ, R2 ;  /* 0x000000ffff067224 */ /* 0x000fe200078e0002 */
[--C-:B------:R-:W-:Y:S02]  /*2ffa0*/  SHF.R.U64 R7, R7, 0x1, R0.reuse ;  /* 0x0000000107077819 */ /* 0x100fe40000001200 */
[----:B------:R-:W-:Y:S02]  /*2ffb0*/  SHF.R.U32.HI R0, RZ, 0x1, R0 ;  /* 0x00000001ff007819 */ /* 0x000fe40000011600 */
[----:B------:R-:W-:-:S07]  /*2ffc0*/  IADD3 R25, PT, PT, R3, -R27, R26 ;  /* 0x8000001b03197210 */ /* 0x000fce0007ffe01a */
[----:B------:R-:W-:Y:S05]  /*2ffd0*/  @P0 BRA `(.L_x_3434) ;  /* 0xfffffffc00340947 */ /* 0x000fea000383ffff */
.L_x_3431:
[----:B------:R-:W-:Y:S05]  /*2ffe0*/  BSYNC.RECONVERGENT B1 ;  /* 0x0000000000017941 */ /* 0x000fea0003800200 */
.L_x_3430:
        /* <DEDUP_REMOVED lines=23> */
.L_x_3452:
        /* <DEDUP_REMOVED lines=34> */
.L_x_3437:
[----:B------:R-:W-:Y:S05]  /*30380*/  BSYNC.RECONVERGENT B1 ;  /* 0x0000000000017941 */ /* 0x000fea0003800200 */
.L_x_3436:
        /* <DEDUP_REMOVED lines=30> */
.L_x_3439:
[----:B------:R-:W-:Y:S05]  /*30570*/  BSYNC.RECONVERGENT B1 ;  /* 0x0000000000017941 */ /* 0x000fea0003800200 */
.L_x_3438:
        /* <DEDUP_REMOVED lines=36> */
.L_x_3441:
[----:B------:R-:W-:Y:S05]  /*307c0*/  BSYNC.RECONVERGENT B1 ;  /* 0x0000000000017941 */ /* 0x000fea0003800200 */
.L_x_3440:
        /* <DEDUP_REMOVED lines=30> */
.L_x_3443:
[----:B------:R-:W-:Y:S05]  /*309b0*/  BSYNC.RECONVERGENT B1 ;  /* 0x0000000000017941 */ /* 0x000fea0003800200 */
.L_x_3442:
        /* <DEDUP_REMOVED lines=37> */
.L_x_3445:
[----:B------:R-:W-:Y:S05]  /*30c10*/  BSYNC.RECONVERGENT B1 ;  /* 0x0000000000017941 */ /* 0x000fea0003800200 */
.L_x_3444:
        /* <DEDUP_REMOVED lines=30> */
.L_x_3447:
[----:B------:R-:W-:Y:S05]  /*30e00*/  BSYNC.RECONVERGENT B1 ;  /* 0x0000000000017941 */ /* 0x000fea0003800200 */
.L_x_3446:
        /* <DEDUP_REMOVED lines=36> */
.L_x_3449:
[----:B------:R-:W-:Y:S05]  /*31050*/  BSYNC.RECONVERGENT B1 ;  /* 0x0000000000017941 */ /* 0x000fea0003800200 */
.L_x_3448:
        /* <DEDUP_REMOVED lines=30> */
.L_x_3451:
[----:B------:R-:W-:Y:S05]  /*31240*/  BSYNC.RECONVERGENT B1 ;  /* 0x0000000000017941 */ /* 0x000fea0003800200 */
.L_x_3450:
[----:B------:R-:W-:-:S08]  /*31250*/  DMUL R34, R34, R34 ;  /* 0x0000002222227228 */ /* 0x000fd00000000000 */
[----:B------:R-:W-:-:S08]  /*31260*/  DFMA R34, R8, R8, R34 ;  /* 0x000000080822722b */ /* 0x000fd00000000022 */
[----:B------:R-:W-:-:S06]  /*31270*/  DSETP.GTU.AND P1, PT, R34, 1, PT ;  /* 0x3ff000002200742a */ /* 0x000fcc0003f2c000 */
[----:B------:R-:W-:-:S04]  /*31280*/  SEL R2, RZ, 0x1, P1 ;  /* 0x00000001ff027807 */ /* 0x000fc80000800000 */
[----:B------:R-:W-:Y:S01]  /*31290*/  IADD3 R10, PT, PT, R2, R5, R10 ;  /* 0x00000005020a7210 */ /* 0x000fe20007ffe00a */
[----:B------:R-:W-:Y:S06]  /*312a0*/  @P0 BRA `(.L_x_3452) ;  /* 0xffffffec00ac0947 */ /* 0x000fec000383ffff */
.L_x_3435:
[----:B------:R-:W-:-:S13]  /*312b0*/  ISETP.NE.AND P0, PT, R16, RZ, PT ;  /* 0x000000ff1000720c */ /* 0x000fda0003f05270 */
        /* <DEDUP_REMOVED lines=34> */
.L_x_3455:
[----:B------:R-:W-:Y:S05]  /*314e0*/  BSYNC.RECONVERGENT B1 ;  /* 0x0000000000017941 */ /* 0x000fea0003800200 */
.L_x_3454:
        /* <DEDUP_REMOVED lines=30> */
.L_x_3457:
[----:B------:R-:W-:Y:S05]  /*316d0*/  BSYNC.RECONVERGENT B1 ;  /* 0x0000000000017941 */ /* 0x000fea0003800200 */
.L_x_3456:
        /* <DEDUP_REMOVED lines=39> */
.L_x_3459:
[----:B------:R-:W-:Y:S05]  /*31950*/  BSYNC.RECONVERGENT B1 ;  /* 0x0000000000017941 */ /* 0x000fea0003800200 */
.L_x_3458:
        /* <DEDUP_REMOVED lines=30> */
.L_x_3461:
[----:B------:R-:W-:Y:S05]  /*31b40*/  BSYNC.RECONVERGENT B1 ;  /* 0x0000000000017941 */ /* 0x000fea0003800200 */
.L_x_3460:
        /* <DEDUP_REMOVED lines=38> */
.L_x_3463:
[----:B------:R-:W-:Y:S05]  /*31db0*/  BSYNC.RECONVERGENT B1 ;  /* 0x0000000000017941 */ /* 0x000fea0003800200 */
.L_x_3462:
        /* <DEDUP_REMOVED lines=29> */
.L_x_3465:
[----:B------:R-:W-:Y:S05]  /*31f90*/  BSYNC.RECONVERGENT B1 ;  /* 0x0000000000017941 */ /* 0x000fea0003800200 */
.L_x_3464:
[----:B------:R-:W-:-:S08]  /*31fa0*/  DMUL R34, R34, R34 ;  /* 0x0000002222227228 */ /* 0x000fd00000000000 */
[----:B------:R-:W-:-:S08]  /*31fb0*/  DFMA R34, R2, R2, R34 ;  /* 0x000000020222722b */ /* 0x000fd00000000022 */
[----:B------:R-:W-:-:S06]  /*31fc0*/  DSETP.GTU.AND P0, PT, R34, 1, PT ;  /* 0x3ff000002200742a */ /* 0x000fcc0003f0c000 */
[----:B------:R-:W-:-:S05]  /*31fd0*/  SEL R3, RZ, 0x1, P0 ;  /* 0x00000001ff037807 */ /* 0x000fca0000000000 */
[----:B------:R-:W-:-:S07]  /*31fe0*/  IMAD.IADD R10, R3, 0x1, R10 ;  /* 0x00000001030a7824 */ /* 0x000fce00078e020a */
.L_x_3453:
        /* <DEDUP_REMOVED lines=13> */
.L_x_3470:
        /* <DEDUP_REMOVED lines=44> */
.L_x_3469:
[----:B------:R-:W-:Y:S05]  /*32380*/  BSYNC.RECONVERGENT B2 ;  /* 0x0000000000027941 */ /* 0x000fea0003800200 */
.L_x_3468:
[----:B------:R-:W-:Y:S01]  /*32390*/  ISETP.GT.U32.AND.EX P0, PT, R7, RZ, PT, P1 ;  /* 0x000000ff0700720c */ /* 0x000fe20003f04110 */
[----:B------:R-:W-:Y:S01]  /*323a0*/  IMAD.MOV.U32 R26, RZ, RZ, R2 ;  /* 0x000000ffff1a7224 */ /* 0x000fe200078e0002 */
[--C-:B------:R-:W-:Y:S02]  /*323b0*/  SHF.R.U64 R6, R6, 0x1, R7.reuse ;  /* 0x0000000106067819 */ /* 0x100fe40000001207 */
[----:B------:R-:W-:Y:S02]  /*323c0*/  SHF.R.U32.HI R7, RZ, 0x1, R7 ;  /* 0x00000001ff077819 */ /* 0x000fe40000011607 */
[----:B------:R-:W-:-:S07]  /*323d0*/  IADD3 R27, PT, PT, R3, -R11, R30 ;  /* 0x8000000b031b7210 */ /* 0x000fce0007ffe01e */
[----:B------:R-:W-:Y:S05]  /*323e0*/  @P0 BRA `(.L_x_3470) ;  /* 0xfffffffc00340947 */ /* 0x000fea000383ffff */
.L_x_3467:
[----:B------:R-:W-:Y:S05]  /*323f0*/  BSYNC.RECONVERGENT B1 ;  /* 0x0000000000017941 */ /* 0x000fea0003800200 */
.L_x_3466:
        /* <DEDUP_REMOVED lines=23> */
.L_x_3488:
        /* <DEDUP_REMOVED lines=34> */
.L_x_3473:
[----:B------:R-:W-:Y:S05]  /*32790*/  BSYNC.RECONVERGENT B1 ;  /* 0x0000000000017941 */ /* 0x000fea0003800200 */
.L_x_3472:
        /* <DEDUP_REMOVED lines=30> */
.L_x_3475:
[----:B------:R-:W-:Y:S05]  /*32980*/  BSYNC.RECONVERGENT B1 ;  /* 0x0000000000017941 */ /* 0x000fea0003800200 */
.L_x_3474:
        /* <DEDUP_REMOVED lines=36> */
.L_x_3477:
[----:B------:R-:W-:Y:S05]  /*32bd0*/  BSYNC.RECONVERGENT B1 ;  /* 0x0000000000017941 */ /* 0x000fea0003800200 */
.L_x_3476:
        /* <DEDUP_REMOVED lines=30> */
.L_x_3479:
[----:B------:R-:W-:Y:S05]  /*32dc0*/  BSYNC.RECONVERGENT B1 ;  /* 0x0000000000017941 */ /* 0x000fea0003800200 */
.L_x_3478:
        /* <DEDUP_REMOVED lines=37> */
.L_x_3481:
[----:B------:R-:W-:Y:S05]  /*33020*/  BSYNC.RECONVERGENT B1 ;  /* 0x0000000000017941 */ /* 0x000fea0003800200 */
.L_x_3480:
        /* <DEDUP_REMOVED lines=30> */
.L_x_3483:
[----:B------:R-:W-:Y:S05]  /*33210*/  BSYNC.RECONVERGENT B1 ;  /* 0x0000000000017941 */ /* 0x000fea0003800200 */
.L_x_3482:
        /* <DEDUP_REMOVED lines=36> */
.L_x_3485:
[----:B------:R-:W-:Y:S05]  /*33460*/  BSYNC.RECONVERGENT B1 ;  /* 0x0000000000017941 */ /* 0x000fea0003800200 */
.L_x_3484:
        /* <DEDUP_REMOVED lines=30> */
.L_x_3487:
[----:B------:R-:W-:Y:S05]  /*33650*/  BSYNC.RECONVERGENT B1 ;  /* 0x0000000000017941 */ /* 0x000fea0003800200 */
.L_x_3486:
[----:B------:R-:W-:-:S08]  /*33660*/  DMUL R34, R34, R34 ;  /* 0x0000002222227228 */ /* 0x000fd00000000000 */
[----:B------:R-:W-:-:S08]  /*33670*/  DFMA R34, R8, R8, R34 ;  /* 0x000000080822722b */ /* 0x000fd00000000022 */
[----:B------:R-:W-:-:S06]  /*33680*/  DSETP.GTU.AND P1, PT, R34, 1, PT ;  /* 0x3ff000002200742a */ /* 0x000fcc0003f2c000 */
[----:B------:R-:W-:-:S04]  /*33690*/  SEL R5, RZ, 0x1, P1 ;  /* 0x00000001ff057807 */ /* 0x000fc80000800000 */
[----:B------:R-:W-:Y:S01]  /*336a0*/  IADD3 R11, PT, PT, R5, R4, R11 ;  /* 0x00000004050b7210 */ /* 0x000fe20007ffe00b */
[----:B------:R-:W-:Y:S06]  /*336b0*/  @P0 BRA `(.L_x_3488) ;  /* 0xffffffec00ac0947 */ /* 0x000fec000383ffff */
.L_x_3471:
        /* <DEDUP_REMOVED lines=35> */
.L_x_3491:
[----:B------:R-:W-:Y:S05]  /*338f0*/  BSYNC.RECONVERGENT B1 ;  /* 0x0000000000017941 */ /* 0x000fea0003800200 */
.L_x_3490:
        /* <DEDUP_REMOVED lines=30> */
.L_x_3493:
[----:B------:R-:W-:Y:S05]  /*33ae0*/  BSYNC.RECONVERGENT B1 ;  /* 0x0000000000017941 */ /* 0x000fea0003800200 */
.L_x_3492:
        /* <DEDUP_REMOVED lines=39> */
.L_x_3495:
[----:B------:R-:W-:Y:S05]  /*33d60*/  BSYNC.RECONVERGENT B1 ;  /* 0x0000000000017941 */ /* 0x000fea0003800200 */
.L_x_3494:
        /* <DEDUP_REMOVED lines=30> */
.L_x_3497:
[----:B------:R-:W-:Y:S05]  /*33f50*/  BSYNC.RECONVERGENT B1 ;  /* 0x0000000000017941 */ /* 0x000fea0003800200 */
.L_x_3496:
        /* <DEDUP_REMOVED lines=38> */
.L_x_3499:
[----:B------:R-:W-:Y:S05]  /*341c0*/  BSYNC.RECONVERGENT B1 ;  /* 0x0000000000017941 */ /* 0x000fea0003800200 */
.L_x_3498:
        /* <DEDUP_REMOVED lines=29> */
.L_x_3501:
[----:B------:R-:W-:Y:S05]  /*343a0*/  BSYNC.RECONVERGENT B1 ;  /* 0x0000000000017941 */ /* 0x000fea0003800200 */
.L_x_3500:
[----:B------:R-:W-:-:S08]  /*343b0*/  DMUL R34, R34, R34 ;  /* 0x0000002222227228 */ /* 0x000fd00000000000 */
[----:B------:R-:W-:-:S08]  /*343c0*/  DFMA R34, R4, R4, R34 ;  /* 0x000000040422722b */ /* 0x000fd00000000022 */
[----:B------:R-:W-:-:S06]  /*343d0*/  DSETP.GTU.AND P0, PT, R34, 1, PT ;  /* 0x3ff000002200742a */ /* 0x000fcc0003f0c000 */
[----:B------:R-:W-:-:S05]  /*343e0*/  SEL R2, RZ, 0x1, P0 ;  /* 0x00000001ff027807 */ /* 0x000fca0000000000 */
[----:B------:R-:W-:-:S07]  /*343f0*/  IMAD.IADD R11, R2, 0x1, R11 ;  /* 0x00000001020b7824 */ /* 0x000fce00078e020b */
.L_x_3489:
        /* <DEDUP_REMOVED lines=12> */
.L_x_3506:
        /* <DEDUP_REMOVED lines=44> */
.L_x_3505:
[----:B------:R-:W-:Y:S05]  /*34780*/  BSYNC.RECONVERGENT B2 ;  /* 0x0000000000027941 */ /* 0x000fea0003800200 */
.L_x_3504:
[----:B------:R-:W-:Y:S02]  /*34790*/  ISETP.GT.U32.AND.EX P0, PT, R7, RZ, PT, P1 ;  /* 0x000000ff0700720c */ /* 0x000fe40003f04110 */
[--C-:B------:R-:W-:Y:S02]  /*347a0*/  SHF.R.U64 R6, R6, 0x1, R7.reuse ;  /* 0x0000000106067819 */ /* 0x100fe40000001207 */
[----:B------:R-:W-:Y:S02]  /*347b0*/  SHF.R.U32.HI R7, RZ, 0x1, R7 ;  /* 0x00000001ff077819 */ /* 0x000fe40000011607 */
[----:B------:R-:W-:Y:S02]  /*347c0*/  IADD3 R27, PT, PT, R3, -R9, R30 ;  /* 0x80000009031b7210 */ /* 0x000fe40007ffe01e */
[----:B------:R-:W-:-:S05]  /*347d0*/  MOV R26, R2 ;  /* 0x00000002001a7202 */ /* 0x000fca0000000f00 */
[----:B------:R-:W-:Y:S05]  /*347e0*/  @P0 BRA `(.L_x_3506) ;  /* 0xfffffffc00340947 */ /* 0x000fea000383ffff */
.L_x_3503:
[----:B------:R-:W-:Y:S05]  /*347f0*/  BSYNC.RECONVERGENT B1 ;  /* 0x0000000000017941 */ /* 0x000fea0003800200 */
.L_x_3502:
        /* <DEDUP_REMOVED lines=23> */
.L_x_3524:
        /* <DEDUP_REMOVED lines=34> */
.L_x_3509:
[----:B------:R-:W-:Y:S05]  /*34b90*/  BSYNC.RECONVERGENT B1 ;  /* 0x0000000000017941 */ /* 0x000fea0003800200 */
.L_x_3508:
        /* <DEDUP_REMOVED lines=30> */
.L_x_3511:
[----:B------:R-:W-:Y:S05]  /*34d80*/  BSYNC.RECONVERGENT B1 ;  /* 0x0000000000017941 */ /* 0x000fea0003800200 */
.L_x_3510:
        /* <DEDUP_REMOVED lines=36> */
.L_x_3513:
[----:B------:R-:W-:Y:S05]  /*34fd0*/  BSYNC.RECONVERGENT B1 ;  /* 0x0000000000017941 */ /* 0x000fea0003800200 */
.L_x_3512:
        /* <DEDUP_REMOVED lines=30> */
.L_x_3515:
[----:B------:R-:W-:Y:S05]  /*351c0*/  BSYNC.RECONVERGENT B1 ;  /* 0x0000000000017941 */ /* 0x000fea0003800200 */
.L_x_3514:
        /* <DEDUP_REMOVED lines=37> */
.L_x_3517:
[----:B------:R-:W-:Y:S05]  /*35420*/  BSYNC.RECONVERGENT B1 ;  /* 0x0000000000017941 */ /* 0x000fea0003800200 */
.L_x_3516:
        /* <DEDUP_REMOVED lines=30> */
.L_x_3519:
[----:B------:R-:W-:Y:S05]  /*35610*/  BSYNC.RECONVERGENT B1 ;  /* 0x0000000000017941 */ /* 0x000fea0003800200 */
.L_x_3518:
        /* <DEDUP_REMOVED lines=36> */
.L_x_3521:
[----:B------:R-:W-:Y:S05]  /*35860*/  BSYNC.RECONVERGENT B1 ;  /* 0x0000000000017941 */ /* 0x000fea0003800200 */
.L_x_3520:
        /* <DEDUP_REMOVED lines=30> */
.L_x_3523:
[----:B------:R-:W-:Y:S05]  /*35a50*/  BSYNC.RECONVERGENT B1 ;  /* 0x0000000000017941 */ /* 0x000fea0003800200 */
.L_x_3522:
[----:B------:R-:W-:-:S08]  /*35a60*/  DMUL R34, R34, R34 ;  /* 0x0000002222227228 */ /* 0x000fd00000000000 */
[----:B------:R-:W-:-:S08]  /*35a70*/  DFMA R34, R46, R46, R34 ;  /* 0x0000002e2e22722b */ /* 0x000fd00000000022 */
[----:B------:R-:W-:-:S06]  /*35a80*/  DSETP.GTU.AND P1, PT, R34, 1, PT ;  /* 0x3ff000002200742a */ /* 0x000fcc0003f2c000 */
[----:B------:R-:W-:-:S04]  /*35a90*/  SEL R4, RZ, 0x1, P1 ;  /* 0x00000001ff047807 */ /* 0x000fc80000800000 */
[----:B------:R-:W-:Y:S01]  /*35aa0*/  IADD3 R8, PT, PT, R4, R5, R8 ;  /* 0x0000000504087210 */ /* 0x000fe20007ffe008 */
[----:B------:R-:W-:Y:S06]  /*35ab0*/  @P0 BRA `(.L_x_3524) ;  /* 0xffffffec00ac0947 */ /* 0x000fec000383ffff */
.L_x_3507:
        /* <DEDUP_REMOVED lines=35> */
.L_x_3527:
[----:B------:R-:W-:Y:S05]  /*35cf0*/  BSYNC.RECONVERGENT B1 ;  /* 0x0000000000017941 */ /* 0x000fea0003800200 */
.L_x_3526:
        /* <DEDUP_REMOVED lines=30> */
.L_x_3529:
[----:B------:R-:W-:Y:S05]  /*35ee0*/  BSYNC.RECONVERGENT B1 ;  /* 0x0000000000017941 */ /* 0x000fea0003800200 */
.L_x_3528:
        /* <DEDUP_REMOVED lines=39> */
.L_x_3531:
[----:B------:R-:W-:Y:S05]  /*36160*/  BSYNC.RECONVERGENT B1 ;  /* 0x0000000000017941 */ /* 0x000fea0003800200 */
.L_x_3530:
        /* <DEDUP_REMOVED lines=30> */
.L_x_3533:
[----:B------:R-:W-:Y:S05]  /*36350*/  BSYNC.RECONVERGENT B1 ;  /* 0x0000000000017941 */ /* 0x000fea0003800200 */
.L_x_3532:
        /* <DEDUP_REMOVED lines=38> */
.L_x_3535:
[----:B------:R-:W-:Y:S05]  /*365c0*/  BSYNC.RECONVERGENT B1 ;  /* 0x0000000000017941 */ /* 0x000fea0003800200 */
.L_x_3534:
        /* <DEDUP_REMOVED lines=29> */
.L_x_3537:
[----:B------:R-:W-:Y:S05]  /*367a0*/  BSYNC.RECONVERGENT B1 ;  /* 0x0000000000017941 */ /* 0x000fea0003800200 */
.L_x_3536:
[----:B------:R-:W-:-:S08]  /*367b0*/  DMUL R34, R34, R34 ;  /* 0x0000002222227228 */ /* 0x000fd00000000000 */
[----:B------:R-:W-:-:S08]  /*367c0*/  DFMA R34, R4, R4, R34 ;  /* 0x000000040422722b */ /* 0x000fd00000000022 */
[----:B------:R-:W-:-:S06]  /*367d0*/  DSETP.GTU.AND P0, PT, R34, 1, PT ;  /* 0x3ff000002200742a */ /* 0x000fcc0003f0c000 */
[----:B------:R-:W-:-:S04]  /*367e0*/  SEL R3, RZ, 0x1, P0 ;  /* 0x00000001ff037807 */ /* 0x000fc80000000000 */
[----:B------:R-:W-:-:S07]  /*367f0*/  IADD3 R8, PT, PT, R3, R8, RZ ;  /* 0x0000000803087210 */ /* 0x000fce0007ffe0ff */
.L_x_3525:
        /* <DEDUP_REMOVED lines=13> */
.L_x_3542:
        /* <DEDUP_REMOVED lines=44> */
.L_x_3541:
[----:B------:R-:W-:Y:S05]  /*36b90*/  BSYNC.RECONVERGENT B2 ;  /* 0x0000000000027941 */ /* 0x000fea0003800200 */
.L_x_3540:
[----:B------:R-:W-:Y:S02]  /*36ba0*/  ISETP.GT.U32.AND.EX P0, PT, R6, RZ, PT, P1 ;  /* 0x000000ff0600720c */ /* 0x000fe40003f04110 */
[--C-:B------:R-:W-:Y:S02]  /*36bb0*/  SHF.R.U64 R7, R7, 0x1, R6.reuse ;  /* 0x0000000107077819 */ /* 0x100fe40000001206 */
[----:B------:R-:W-:Y:S02]  /*36bc0*/  SHF.R.U32.HI R6, RZ, 0x1, R6 ;  /* 0x00000001ff067819 */ /* 0x000fe40000011606 */
[----:B------:R-:W-:Y:S02]  /*36bd0*/  IADD3 R29, PT, PT, R3, -R9, R32 ;  /* 0x80000009031d7210 */ /* 0x000fe40007ffe020 */
[----:B------:R-:W-:-:S05]  /*36be0*/  MOV R28, R2 ;  /* 0x00000002001c7202 */ /* 0x000fca0000000f00 */
[----:B------:R-:W-:Y:S05]  /*36bf0*/  @P0 BRA `(.L_x_3542) ;  /* 0xfffffffc00340947 */ /* 0x000fea000383ffff */
.L_x_3539:
[----:B------:R-:W-:Y:S05]  /*36c00*/  BSYNC.RECONVERGENT B1 ;  /* 0x0000000000017941 */ /* 0x000fea0003800200 */
.L_x_3538:
        /* <DEDUP_REMOVED lines=23> */
.L_x_3560:
        /* <DEDUP_REMOVED lines=34> */
.L_x_3545:
[----:B------:R-:W-:Y:S05]  /*36fa0*/  BSYNC.RECONVERGENT B1 ;  /* 0x0000000000017941 */ /* 0x000fea0003800200 */
.L_x_3544:
        /* <DEDUP_REMOVED lines=30> */
.L_x_3547:
[----:B------:R-:W-:Y:S05]  /*37190*/  BSYNC.RECONVERGENT B1 ;  /* 0x0000000000017941 */ /* 0x000fea0003800200 */
.L_x_3546:
        /* <DEDUP_REMOVED lines=36> */
.L_x_3549:
[----:B------:R-:W-:Y:S05]  /*373e0*/  BSYNC.RECONVERGENT B1 ;  /* 0x0000000000017941 */ /* 0x000fea0003800200 */
.L_x_3548:
        /* <DEDUP_REMOVED lines=30> */
.L_x_3551:
[----:B------:R-:W-:Y:S05]  /*375d0*/  BSYNC.RECONVERGENT B1 ;  /* 0x0000000000017941 */ /* 0x000fea0003800200 */
.L_x_3550:
        /* <DEDUP_REMOVED lines=37> */
.L_x_3553:
[----:B------:R-:W-:Y:S05]  /*37830*/  BSYNC.RECONVERGENT B1 ;  /* 0x0000000000017941 */ /* 0x000fea0003800200 */
.L_x_3552:
        /* <DEDUP_REMOVED lines=30> */
.L_x_3555:
[----:B------:R-:W-:Y:S05]  /*37a20*/  BSYNC.RECONVERGENT B1 ;  /* 0x0000000000017941 */ /* 0x000fea0003800200 */
.L_x_3554:
        /* <DEDUP_REMOVED lines=36> */
.L_x_3557:
[----:B------:R-:W-:Y:S05]  /*37c70*/  BSYNC.RECONVERGENT B1 ;  /* 0x0000000000017941 */ /* 0x000fea0003800200 */
.L_x_3556:
        /* <DEDUP_REMOVED lines=30> */
.L_x_3559:
[----:B------:R-:W-:Y:S05]  /*37e60*/  BSYNC.RECONVERGENT B1 ;  /* 0x0000000000017941 */ /* 0x000fea0003800200 */
.L_x_3558:
[----:B------:R-:W-:-:S08]  /*37e70*/  DMUL R34, R34, R34 ;  /* 0x0000002222227228 */ /* 0x000fd00000000000 */
[----:B------:R-:W-:-:S08]  /*37e80*/  DFMA R34, R46, R46, R34 ;  /* 0x0000002e2e22722b */ /* 0x000fd00000000022 */
[----:B------:R-:W-:-:S06]  /*37e90*/  DSETP.GTU.AND P1, PT, R34, 1, PT ;  /* 0x3ff000002200742a */ /* 0x000fcc0003f2c000 */
[----:B------:R-:W-:-:S04]  /*37ea0*/  SEL R5, RZ, 0x1, P1 ;  /* 0x00000001ff057807 */ /* 0x000fc80000800000 */
[----:B------:R-:W-:Y:S01]  /*37eb0*/  IADD3 R9, PT, PT, R5, R4, R9 ;  /* 0x0000000405097210 */ /* 0x000fe20007ffe009 */
[----:B------:R-:W-:Y:S06]  /*37ec0*/  @P0 BRA `(.L_x_3560) ;  /* 0xffffffec00ac0947 */ /* 0x000fec000383ffff */
.L_x_3543:
        /* <DEDUP_REMOVED lines=35> */
.L_x_3563:
[----:B------:R-:W-:Y:S05]  /*38100*/  BSYNC.RECONVERGENT B1 ;  /* 0x0000000000017941 */ /* 0x000fea0003800200 */
.L_x_3562:
        /* <DEDUP_REMOVED lines=30> */
.L_x_3565:
[----:B------:R-:W-:Y:S05]  /*382f0*/  BSYNC.RECONVERGENT B1 ;  /* 0x0000000000017941 */ /* 0x000fea0003800200 */
.L_x_3564:
        /* <DEDUP_REMOVED lines=39> */
.L_x_3567:
[----:B------:R-:W-:Y:S05]  /*38570*/  BSYNC.RECONVERGENT B1 ;  /* 0x0000000000017941 */ /* 0x000fea0003800200 */
.L_x_3566:
        /* <DEDUP_REMOVED lines=30> */
.L_x_3569:
[----:B------:R-:W-:Y:S05]  /*38760*/  BSYNC.RECONVERGENT B1 ;  /* 0x0000000000017941 */ /* 0x000fea0003800200 */
.L_x_3568:
        /* <DEDUP_REMOVED lines=38> */
.L_x_3571:
[----:B------:R-:W-:Y:S05]  /*389d0*/  BSYNC.RECONVERGENT B1 ;  /* 0x0000000000017941 */ /* 0x000fea0003800200 */
.L_x_3570:
        /* <DEDUP_REMOVED lines=29> */
.L_x_3573:
[----:B------:R-:W-:Y:S05]  /*38bb0*/  BSYNC.RECONVERGENT B1 ;  /* 0x0000000000017941 */ /* 0x000fea0003800200 */
.L_x_3572:
[----:B------:R-:W-:-:S08]  /*38bc0*/  DMUL R34, R34, R34 ;  /* 0x0000002222227228 */ /* 0x000fd00000000000 */
[----:B------:R-:W-:-:S08]  /*38bd0*/  DFMA R34, R4, R4, R34 ;  /* 0x000000040422722b */ /* 0x000fd00000000022 */
[----:B------:R-:W-:-:S06]  /*38be0*/  DSETP.GTU.AND P0, PT, R34, 1, PT ;  /* 0x3ff000002200742a */ /* 0x000fcc0003f0c000 */
[----:B------:R-:W-:-:S04]  /*38bf0*/  SEL R2, RZ, 0x1, P0 ;  /* 0x00000001ff027807 */ /* 0x000fc80000000000 */
[----:B------:R-:W-:-:S07]  /*38c00*/  IADD3 R9, PT, PT, R2, R9, RZ ;  /* 0x0000000902097210 */ /* 0x000fce0007ffe0ff */
.L_x_3561:
        /* <DEDUP_REMOVED lines=12> */
.L_x_3578:
        /* <DEDUP_REMOVED lines=44> */
.L_x_3577:
[----:B------:R-:W-:Y:S05]  /*38f90*/  BSYNC.RECONVERGENT B2 ;  /* 0x0000000000027941 */ /* 0x000fea0003800200 */
.L_x_3576:
[----:B------:R-:W-:Y:S01]  /*38fa0*/  ISETP.GT.U32.AND.EX P0, PT, R0, RZ, PT, P1 ;  /* 0x000000ff0000720c */ /* 0x000fe20003f04110 */
[----:B------:R-:W-:Y:S01]  /*38fb0*/  IMAD.MOV.U32 R6, RZ, RZ, R2 ;  /* 0x000000ffff067224 */ /* 0x000fe200078e0002 */
[--C-:B------:R-:W-:Y:S02]  /*38fc0*/  SHF.R.U64 R7, R7, 0x1, R0.reuse ;  /* 0x0000000107077819 */ /* 0x100fe40000001200 */
[----:B------:R-:W-:Y:S02]  /*38fd0*/  SHF.R.U32.HI R0, RZ, 0x1, R0 ;  /* 0x00000001ff007819 */ /* 0x000fe40000011600 */
[----:B------:R-:W-:-:S07]  /*38fe0*/  IADD3 R29, PT, PT, R3, -R25, R24 ;  /* 0x80000019031d7210 */ /* 0x000fce0007ffe018 */
[----:B------:R-:W-:Y:S05]  /*38ff0*/  @P0 BRA `(.L_x_3578) ;  /* 0xfffffffc00340947 */ /* 0x000fea000383ffff */
.L_x_3575:
[----:B------:R-:W-:Y:S05]  /*39000*/  BSYNC.RECONVERGENT B1 ;  /* 0x0000000000017941 */ /* 0x000fea0003800200 */
.L_x_3574:
        /* <DEDUP_REMOVED lines=23> */
.L_x_3596:
        /* <DEDUP_REMOVED lines=34> */
.L_x_3581:
[----:B------:R-:W-:Y:S05]  /*393a0*/  BSYNC.RECONVERGENT B1 ;  /* 0x0000000000017941 */ /* 0x000fea0003800200 */
.L_x_3580:
        /* <DEDUP_REMOVED lines=30> */
.L_x_3583:
[----:B------:R-:W-:Y:S05]  /*39590*/  BSYNC.RECONVERGENT B1 ;  /* 0x0000000000017941 */ /* 0x000fea0003800200 */
.L_x_3582:
        /* <DEDUP_REMOVED lines=36> */
.L_x_3585:
[----:B------:R-:W-:Y:S05]  /*397e0*/  BSYNC.RECONVERGENT B1 ;  /* 0x0000000000017941 */ /* 0x000fea0003800200 */
.L_x_3584:
        /* <DEDUP_REMOVED lines=30> */
.L_x_3587:
[----:B------:R-:W-:Y:S05]  /*399d0*/  BSYNC.RECONVERGENT B1 ;  /* 0x0000000000017941 */ /* 0x000fea0003800200 */
.L_x_3586:
        /* <DEDUP_REMOVED lines=37> */
.L_x_3589:
[----:B------:R-:W-:Y:S05]  /*39c30*/  BSYNC.RECONVERGENT B1 ;  /* 0x0000000000017941 */ /* 0x000fea0003800200 */
.L_x_3588:
        /* <DEDUP_REMOVED lines=30> */
.L_x_3591:
[----:B------:R-:W-:Y:S05]  /*39e20*/  BSYNC.RECONVERGENT B1 ;  /* 0x0000000000017941 */ /* 0x000fea0003800200 */
.L_x_3590:
        /* <DEDUP_REMOVED lines=36> */
.L_x_3593:
[----:B------:R-:W-:Y:S05]  /*3a070*/  BSYNC.RECONVERGENT B1 ;  /* 0x0000000000017941 */ /* 0x000fea0003800200 */
.L_x_3592:
        /* <DEDUP_REMOVED lines=30> */
.L_x_3595:
[----:B------:R-:W-:Y:S05]  /*3a260*/  BSYNC.RECONVERGENT B1 ;  /* 0x0000000000017941 */ /* 0x000fea0003800200 */
.L_x_3594:
[----:B------:R-:W-:-:S08]  /*3a270*/  DMUL R34, R34, R34 ;  /* 0x0000002222227228 */ /* 0x000fd00000000000 */
[----:B------:R-:W-:-:S08]  /*3a280*/  DFMA R34, R48, R48, R34 ;  /* 0x000000303022722b */ /* 0x000fd00000000022 */
[----:B------:R-:W-:-:S06]  /*3a290*/  DSETP.GTU.AND P1, PT, R34, 1, PT ;  /* 0x3ff000002200742a */ /* 0x000fcc0003f2c000 */
[----:B------:R-:W-:-:S04]  /*3a2a0*/  SEL R2, RZ, 0x1, P1 ;  /* 0x00000001ff027807 */ /* 0x000fc80000800000 */
[----:B------:R-:W-:Y:S01]  /*3a2b0*/  IADD3 R6, PT, PT, R2, R5, R6 ;  /* 0x0000000502067210 */ /* 0x000fe20007ffe006 */
[----:B------:R-:W-:Y:S06]  /*3a2c0*/  @P0 BRA `(.L_x_3596) ;  /* 0xffffffec00ac0947 */ /* 0x000fec000383ffff */
.L_x_3579:
        /* <DEDUP_REMOVED lines=35> */
.L_x_3599:
[----:B------:R-:W-:Y:S05]  /*3a500*/  BSYNC.RECONVERGENT B1 ;  /* 0x0000000000017941 */ /* 0x000fea0003800200 */
.L_x_3598:
        /* <DEDUP_REMOVED lines=30> */
.L_x_3601:
[----:B------:R-:W-:Y:S05]  /*3a6f0*/  BSYNC.RECONVERGENT B1 ;  /* 0x0000000000017941 */ /* 0x000fea0003800200 */
.L_x_3600:
        /* <DEDUP_REMOVED lines=39> */
.L_x_3603:
[----:B------:R-:W-:Y:S05]  /*3a970*/  BSYNC.RECONVERGENT B1 ;  /* 0x0000000000017941 */ /* 0x000fea0003800200 */
.L_x_3602:
        /* <DEDUP_REMOVED lines=30> */
.L_x_3605:
[----:B------:R-:W-:Y:S05]  /*3ab60*/  BSYNC.RECONVERGENT B1 ;  /* 0x0000000000017941 */ /* 0x000fea0003800200 */
.L_x_3604:
        /* <DEDUP_REMOVED lines=38> */
.L_x_3607:
[----:B------:R-:W-:Y:S05]  /*3add0*/  BSYNC.RECONVERGENT B1 ;  /* 0x0000000000017941 */ /* 0x000fea0003800200 */
.L_x_3606:
        /* <DEDUP_REMOVED lines=29> */
.L_x_3609:
[----:B------:R-:W-:Y:S05]  /*3afb0*/  BSYNC.RECONVERGENT B1 ;  /* 0x0000000000017941 */ /* 0x000fea0003800200 */
.L_x_3608:
[----:B------:R-:W-:-:S08]  /*3afc0*/  DMUL R34, R34, R34 ;  /* 0x0000002222227228 */ /* 0x000fd00000000000 */
[----:B------:R-:W-:-:S08]  /*3afd0*/  DFMA R34, R2, R2, R34 ;  /* 0x000000020222722b */ /* 0x000fd00000000022 */
[----:B------:R-:W-:-:S06]  /*3afe0*/  DSETP.GTU.AND P0, PT, R34, 1, PT ;  /* 0x3ff000002200742a */ /* 0x000fcc0003f0c000 */
[----:B------:R-:W-:-:S05]  /*3aff0*/  SEL R3, RZ, 0x1, P0 ;  /* 0x00000001ff037807 */ /* 0x000fca0000000000 */
[----:B------:R-:W-:-:S07]  /*3b000*/  IMAD.IADD R6, R3, 0x1, R6 ;  /* 0x0000000103067824 */ /* 0x000fce00078e0206 */
.L_x_3597:
        /* <DEDUP_REMOVED lines=13> */
.L_x_3614:
        /* <DEDUP_REMOVED lines=44> */
.L_x_3613:
[----:B------:R-:W-:Y:S05]  /*3b3a0*/  BSYNC.RECONVERGENT B2 ;  /* 0x0000000000027941 */ /* 0x000fea0003800200 */
.L_x_3612:
[----:B------:R-:W-:Y:S01]  /*3b3b0*/  ISETP.GT.U32.AND.EX P0, PT, R0, RZ, PT, P1 ;  /* 0x000000ff0000720c */ /* 0x000fe20003f04110 */
[----:B------:R-:W-:Y:S01]  /*3b3c0*/  IMAD.MOV.U32 R28, RZ, RZ, R2 ;  /* 0x000000ffff1c7224 */ /* 0x000fe200078e0002 */
[--C-:B------:R-:W-:Y:S02]  /*3b3d0*/  SHF.R.U64 R7, R7, 0x1, R0.reuse ;  /* 0x0000000107077819 */ /* 0x100fe40000001200 */
[----:B------:R-:W-:Y:S02]  /*3b3e0*/  SHF.R.U32.HI R0, RZ, 0x1, R0 ;  /* 0x00000001ff007819 */ /* 0x000fe40000011600 */
[----:B------:R-:W-:-:S07]  /*3b3f0*/  IADD3 R29, PT, PT, R3, -R25, R32 ;  /* 0x80000019031d7210 */ /* 0x000fce0007ffe020 */
[----:B------:R-:W-:Y:S05]  /*3b400*/  @P0 BRA `(.L_x_3614) ;  /* 0xfffffffc00340947 */ /* 0x000fea000383ffff */
.L_x_3611:
[----:B------:R-:W-:Y:S05]  /*3b410*/  BSYNC.RECONVERGENT B1 ;  /* 0x0000000000017941 */ /* 0x000fea0003800200 */
.L_x_3610:
        /* <DEDUP_REMOVED lines=22> */
[----:B------:R-:W-:-:S07]  /*3b580*/  IMAD.MOV.U32 R7, RZ, RZ, RZ ;  /* 0x000000ffff077224 */ /* 0x000fce00078e00ff */
.L_x_3632:
        /* <DEDUP_REMOVED lines=34> */
.L_x_3617:
[----:B------:R-:W-:Y:S05]  /*3b7b0*/  BSYNC.RECONVERGENT B1 ;  /* 0x0000000000017941 */ /* 0x000fea0003800200 */
.L_x_3616:
        /* <DEDUP_REMOVED lines=30> */
.L_x_3619:
[----:B------:R-:W-:Y:S05]  /*3b9a0*/  BSYNC.RECONVERGENT B1 ;  /* 0x0000000000017941 */ /* 0x000fea0003800200 */
.L_x_3618:
        /* <DEDUP_REMOVED lines=36> */
.L_x_3621:
[----:B------:R-:W-:Y:S05]  /*3bbf0*/  BSYNC.RECONVERGENT B1 ;  /* 0x0000000000017941 */ /* 0x000fea0003800200 */
.L_x_3620:
        /* <DEDUP_REMOVED lines=30> */
.L_x_3623:
[----:B------:R-:W-:Y:S05]  /*3bde0*/  BSYNC.RECONVERGENT B1 ;  /* 0x0000000000017941 */ /* 0x000fea0003800200 */
.L_x_3622:
        /* <DEDUP_REMOVED lines=37> */
.L_x_3625:
[----:B------:R-:W-:Y:S05]  /*3c040*/  BSYNC.RECONVERGENT B1 ;  /* 0x0000000000017941 */ /* 0x000fea0003800200 */
.L_x_3624:
        /* <DEDUP_REMOVED lines=30> */
.L_x_3627:
[----:B------:R-:W-:Y:S05]  /*3c230*/  BSYNC.RECONVERGENT B1 ;  /* 0x0000000000017941 */ /* 0x000fea0003800200 */
.L_x_3626:
        /* <DEDUP_REMOVED lines=36> */
.L_x_3629:
[----:B------:R-:W-:Y:S05]  /*3c480*/  BSYNC.RECONVERGENT B1 ;  /* 0x0000000000017941 */ /* 0x000fea0003800200 */
.L_x_3628:
        /* <DEDUP_REMOVED lines=30> */
.L_x_3631:
[----:B------:R-:W-:Y:S05]  /*3c670*/  BSYNC.RECONVERGENT B1 ;  /* 0x0000000000017941 */ /* 0x000fea0003800200 */
.L_x_3630:
[----:B------:R-:W-:-:S08]  /*3c680*/  DMUL R34, R34, R34 ;  /* 0x0000002222227228 */ /* 0x000fd00000000000 */
[----:B------:R-:W-:-:S08]  /*3c690*/  DFMA R34, R46, R46, R34 ;  /* 0x0000002e2e22722b */ /* 0x000fd00000000022 */
[----:B------:R-:W-:-:S06]  /*3c6a0*/  DSETP.GTU.AND P1, PT, R34, 1, PT ;  /* 0x3ff000002200742a */ /* 0x000fcc0003f2c000 */
[----:B------:R-:W-:-:S04]  /*3c6b0*/  SEL R4, RZ, 0x1, P1 ;  /* 0x00000001ff047807 */ /* 0x000fc80000800000 */
[----:B------:R-:W-:Y:S01]  /*3c6c0*/  IADD3 R7, PT, PT, R4, R2, R7 ;  /* 0x0000000204077210 */ /* 0x000fe20007ffe007 */
[----:B------:R-:W-:Y:S06]  /*3c6d0*/  @P0 BRA `(.L_x_3632) ;  /* 0xffffffec00ac0947 */ /* 0x000fec000383ffff */
.L_x_3615:
        /* <DEDUP_REMOVED lines=35> */
.L_x_3635:
[----:B------:R-:W-:Y:S05]  /*3c910*/  BSYNC.RECONVERGENT B1 ;  /* 0x0000000000017941 */ /* 0x000fea0003800200 */
.L_x_3634:
        /* <DEDUP_REMOVED lines=30> */
.L_x_3637:
[----:B------:R-:W-:Y:S05]  /*3cb00*/  BSYNC.RECONVERGENT B1 ;  /* 0x0000000000017941 */ /* 0x000fea0003800200 */
.L_x_3636:
        /* <DEDUP_REMOVED lines=39> */
.L_x_3639:
[----:B------:R-:W-:Y:S05]  /*3cd80*/  BSYNC.RECONVERGENT B1 ;  /* 0x0000000000017941 */ /* 0x000fea0003800200 */
.L_x_3638:
        /* <DEDUP_REMOVED lines=30> */
.L_x_3641:
[----:B------:R-:W-:Y:S05]  /*3cf70*/  BSYNC.RECONVERGENT B1 ;  /* 0x0000000000017941 */ /* 0x000fea0003800200 */
.L_x_3640:
        /* <DEDUP_REMOVED lines=38> */
.L_x_3643:
[----:B------:R-:W-:Y:S05]  /*3d1e0*/  BSYNC.RECONVERGENT B1 ;  /* 0x0000000000017941 */ /* 0x000fea0003800200 */
.L_x_3642:
        /* <DEDUP_REMOVED lines=29> */
.L_x_3645:
[----:B------:R-:W-:Y:S05]  /*3d3c0*/  BSYNC.RECONVERGENT B1 ;  /* 0x0000000000017941 */ /* 0x000fea0003800200 */
.L_x_3644:
[----:B------:R-:W-:-:S08]  /*3d3d0*/  DMUL R34, R34, R34 ;  /* 0x0000002222227228 */ /* 0x000fd00000000000 */
[----:B------:R-:W-:-:S08]  /*3d3e0*/  DFMA R34, R2, R2, R34 ;  /* 0x000000020222722b */ /* 0x000fd00000000022 */
[----:B------:R-:W-:-:S06]  /*3d3f0*/  DSETP.GTU.AND P0, PT, R34, 1, PT ;  /* 0x3ff000002200742a */ /* 0x000fcc0003f0c000 */
[----:B------:R-:W-:-:S05]  /*3d400*/  SEL R0, RZ, 0x1, P0 ;  /* 0x00000001ff007807 */ /* 0x000fca0000000000 */
[----:B------:R-:W-:-:S07]  /*3d410*/  IMAD.IADD R7, R0, 0x1, R7 ;  /* 0x0000000100077824 */ /* 0x000fce00078e0207 */
.L_x_3633:
        /* <DEDUP_REMOVED lines=12> */
.L_x_3650:
        /* <DEDUP_REMOVED lines=44> */
.L_x_3649:
[----:B------:R-:W-:Y:S05]  /*3d7a0*/  BSYNC.RECONVERGENT B2 ;  /* 0x0000000000027941 */ /* 0x000fea0003800200 */
.L_x_3648:
[----:B------:R-:W-:Y:S01]  /*3d7b0*/  ISETP.GT.U32.AND.EX P0, PT, R0, RZ, PT, P1 ;  /* 0x000000ff0000720c */ /* 0x000fe20003f04110 */
[----:B------:R-:W-:Y:S01]  /*3d7c0*/  IMAD.MOV.U32 R24, RZ, RZ, R2 ;  /* 0x000000ffff187224 */ /* 0x000fe200078e0002 */
[--C-:B------:R-:W-:Y:S02]  /*3d7d0*/  SHF.R.U64 R25, R25, 0x1, R0.reuse ;  /* 0x0000000119197819 */ /* 0x100fe40000001200 */
[----:B------:R-:W-:Y:S02]  /*3d7e0*/  SHF.R.U32.HI R0, RZ, 0x1, R0 ;  /* 0x00000001ff007819 */ /* 0x000fe40000011600 */
[----:B------:R-:W-:-:S07]  /*3d7f0*/  IADD3 R31, PT, PT, R3, -R29, R28 ;  /* 0x8000001d031f7210 */ /* 0x000fce0007ffe01c */
[----:B------:R-:W-:Y:S05]  /*3d800*/  @P0 BRA `(.L_x_3650) ;  /* 0xfffffffc00340947 */ /* 0x000fea000383ffff */
.L_x_3647:
[----:B------:R-:W-:Y:S05]  /*3d810*/  BSYNC.RECONVERGENT B1 ;  /* 0x0000000000017941 */ /* 0x000fea0003800200 */
.L_x_3646:
        /* <DEDUP_REMOVED lines=23> */
.L_x_3668:
        /* <DEDUP_REMOVED lines=34> */
.L_x_3653:
[----:B------:R-:W-:Y:S05]  /*3dbb0*/  BSYNC.RECONVERGENT B1 ;  /* 0x0000000000017941 */ /* 0x000fea0003800200 */
.L_x_3652:
        /* <DEDUP_REMOVED lines=30> */
.L_x_3655:
[----:B------:R-:W-:Y:S05]  /*3dda0*/  BSYNC.RECONVERGENT B1 ;  /* 0x0000000000017941 */ /* 0x000fea0003800200 */
.L_x_3654:
        /* <DEDUP_REMOVED lines=36> */
.L_x_3657:
[----:B------:R-:W-:Y:S05]  /*3dff0*/  BSYNC.RECONVERGENT B1 ;  /* 0x0000000000017941 */ /* 0x000fea0003800200 */
.L_x_3656:
        /* <DEDUP_REMOVED lines=30> */
.L_x_3659:
[----:B------:R-:W-:Y:S05]  /*3e1e0*/  BSYNC.RECONVERGENT B1 ;  /* 0x0000000000017941 */ /* 0x000fea0003800200 */
.L_x_3658:
        /* <DEDUP_REMOVED lines=37> */
.L_x_3661:
[----:B------:R-:W-:Y:S05]  /*3e440*/  BSYNC.RECONVERGENT B1 ;  /* 0x0000000000017941 */ /* 0x000fea0003800200 */
.L_x_3660:
        /* <DEDUP_REMOVED lines=30> */
.L_x_3663:
[----:B------:R-:W-:Y:S05]  /*3e630*/  BSYNC.RECONVERGENT B1 ;  /* 0x0000000000017941 */ /* 0x000fea0003800200 */
.L_x_3662:
        /* <DEDUP_REMOVED lines=36> */
.L_x_3665:
[----:B------:R-:W-:Y:S05]  /*3e880*/  BSYNC.RECONVERGENT B1 ;  /* 0x0000000000017941 */ /* 0x000fea0003800200 */
.L_x_3664:
        /* <DEDUP_REMOVED lines=30> */
.L_x_3667:
[----:B------:R-:W-:Y:S05]  /*3ea70*/  BSYNC.RECONVERGENT B1 ;  /* 0x0000000000017941 */ /* 0x000fea0003800200 */
.L_x_3666:
[----:B------:R-:W-:-:S08]  /*3ea80*/  DMUL R34, R34, R34 ;  /* 0x0000002222227228 */ /* 0x000fd00000000000 */
[----:B------:R-:W-:-:S08]  /*3ea90*/  DFMA R34, R48, R48, R34 ;  /* 0x000000303022722b */ /* 0x000fd00000000022 */
[----:B------:R-:W-:-:S06]  /*3eaa0*/  DSETP.GTU.AND P1, PT, R34, 1, PT ;  /* 0x3ff000002200742a */ /* 0x000fcc0003f2c000 */
[----:B------:R-:W-:-:S04]  /*3eab0*/  SEL R2, RZ, 0x1, P1 ;  /* 0x00000001ff027807 */ /* 0x000fc80000800000 */
[----:B------:R-:W-:Y:S01]  /*3eac0*/  IADD3 R4, PT, PT, R2, R5, R4 ;  /* 0x0000000502047210 */ /* 0x000fe20007ffe004 */
[----:B------:R-:W-:Y:S06]  /*3ead0*/  @P0 BRA `(.L_x_3668) ;  /* 0xffffffec00ac0947 */ /* 0x000fec000383ffff */
.L_x_3651:
        /* <DEDUP_REMOVED lines=35> */
.L_x_3671:
[----:B------:R-:W-:Y:S05]  /*3ed10*/  BSYNC.RECONVERGENT B1 ;  /* 0x0000000000017941 */ /* 0x000fea0003800200 */
.L_x_3670:
        /* <DEDUP_REMOVED lines=30> */
.L_x_3673:
[----:B------:R-:W-:Y:S05]  /*3ef00*/  BSYNC.RECONVERGENT B1 ;  /* 0x0000000000017941 */ /* 0x000fea0003800200 */
.L_x_3672:
        /* <DEDUP_REMOVED lines=39> */
.L_x_3675:
[----:B------:R-:W-:Y:S05]  /*3f180*/  BSYNC.RECONVERGENT B1 ;  /* 0x0000000000017941 */ /* 0x000fea0003800200 */
.L_x_3674:
        /* <DEDUP_REMOVED lines=30> */
.L_x_3677:
[----:B------:R-:W-:Y:S05]  /*3f370*/  BSYNC.RECONVERGENT B1 ;  /* 0x0000000000017941 */ /* 0x000fea0003800200 */
.L_x_3676:
        /* <DEDUP_REMOVED lines=38> */
.L_x_3679:
[----:B------:R-:W-:Y:S05]  /*3f5e0*/  BSYNC.RECONVERGENT B1 ;  /* 0x0000000000017941 */ /* 0x000fea0003800200 */
.L_x_3678:
        /* <DEDUP_REMOVED lines=29> */
.L_x_3681:
[----:B------:R-:W-:Y:S05]  /*3f7c0*/  BSYNC.RECONVERGENT B1 ;  /* 0x0000000000017941 */ /* 0x000fea0003800200 */
.L_x_3680:
[----:B------:R-:W-:-:S08]  /*3f7d0*/  DMUL R34, R34, R34 ;  /* 0x0000002222227228 */ /* 0x000fd00000000000 */
[----:B------:R-:W-:-:S08]  /*3f7e0*/  DFMA R34, R2, R2, R34 ;  /* 0x000000020222722b */ /* 0x000fd00000000022 */
[----:B------:R-:W-:-:S06]  /*3f7f0*/  DSETP.GTU.AND P0, PT, R34, 1, PT ;  /* 0x3ff000002200742a */ /* 0x000fcc0003f0c000 */
[----:B------:R-:W-:-:S04]  /*3f800*/  SEL R3, RZ, 0x1, P0 ;  /* 0x00000001ff037807 */ /* 0x000fc80000000000 */
[----:B------:R-:W-:-:S07]  /*3f810*/  IADD3 R4, PT, PT, R3, R4, RZ ;  /* 0x0000000403047210 */ /* 0x000fce0007ffe0ff */
.L_x_3669:
        /* <DEDUP_REMOVED lines=13> */
.L_x_3686:
        /* <DEDUP_REMOVED lines=44> */
.L_x_3685:
[----:B------:R-:W-:Y:S05]  /*3fbb0*/  BSYNC.RECONVERGENT B2 ;  /* 0x0000000000027941 */ /* 0x000fea0003800200 */
.L_x_3684:
[----:B------:R-:W-:Y:S02]  /*3fbc0*/  ISETP.GT.U32.AND.EX P0, PT, R5, RZ, PT, P1 ;  /* 0x000000ff0500720c */ /* 0x000fe40003f04110 */
[--C-:B------:R-:W-:Y:S02]  /*3fbd0*/  SHF.R.U64 R26, R26, 0x1, R5.reuse ;  /* 0x000000011a1a7819 */ /* 0x100fe40000001205 */
[----:B------:R-:W-:Y:S02]  /*3fbe0*/  SHF.R.U32.HI R5, RZ, 0x1, R5 ;  /* 0x00000001ff057819 */ /* 0x000fe40000011605 */
[----:B------:R-:W-:Y:S02]  /*3fbf0*/  IADD3 R33, PT, PT, R3, -R27, R36 ;  /* 0x8000001b03217210 */ /* 0x000fe40007ffe024 */
[----:B------:R-:W-:-:S05]  /*3fc00*/  MOV R32, R2 ;  /* 0x0000000200207202 */ /* 0x000fca0000000f00 */
[----:B------:R-:W-:Y:S05]  /*3fc10*/  @P0 BRA `(.L_x_3686) ;  /* 0xfffffffc00340947 */ /* 0x000fea000383ffff */
.L_x_3683:
[----:B------:R-:W-:Y:S05]  /*3fc20*/  BSYNC.RECONVERGENT B1 ;  /* 0x0000000000017941 */ /* 0x000fea0003800200 */
.L_x_3682:
        /* <DEDUP_REMOVED lines=23> */
.L_x_3704:
        /* <DEDUP_REMOVED lines=34> */
.L_x_3689:
[----:B------:R-:W-:Y:S05]  /*3ffc0*/  BSYNC.RECONVERGENT B1 ;  /* 0x0000000000017941 */ /* 0x000fea0003800200 */
.L_x_3688:
        /* <DEDUP_REMOVED lines=30> */
.L_x_3691:
[----:B------:R-:W-:Y:S05]  /*401b0*/  BSYNC.RECONVERGENT B1 ;  /* 0x0000000000017941 */ /* 0x000fea0003800200 */
.L_x_3690:
[----:B------:R-:W-:Y:S01]  /*401c0*/  IMAD.HI.U32 R24, R2, -0x4370ec6f, RZ ;  /* 0xbc8f139102187827 */ /* 0x000fe200078e00ff */
[----:B------:R-:W0:Y:S01]  /*401d0*/  MUFU.RCP64H R25, 2.14748262400000000000e+09 ;  /* 0x41dfffff00197908 */ /* 0x000e220000001800 */
[----:B------:R-:W-:Y:S01]  /*401e0*/  MOV R30, 0xff800000 ;  /* 0xff800000001e7802 */ /* 0x000fe20000000f00 */
[----:B------:R-:W-:Y:S01]  /*401f0*/  BSSY.RECONVERGENT B1, `(.L_x_3692) ;  /* 0x0000021000017945 */ /* 0x000fe20003800200 */
[----:B------:R-:W-:Y:S01]  /*40200*/  IMAD.MOV.U32 R31, RZ, RZ, 0x41dfffff ;  /* 0x41dfffffff1f7424 */ /* 0x000fe200078e00ff */
[----:B------:R-:W-:Y:S01]  /*40210*/  SHF.R.U32.HI R27, RZ, 0xf, R24 ;  /* 0x0000000fff1b7819 */ /* 0x000fe20000011618 */
[----:B------:R-:W-:-:S04]  /*40220*/  HFMA2 R24, -RZ, RZ, 0, 5.9604644775390625e-08 ;  /* 0x00000001ff187431 */ /* 0x000fc800000001ff */
        /* <DEDUP_REMOVED lines=29> */
.L_x_3693:
[----:B------:R-:W-:Y:S05]  /*40400*/  BSYNC.RECONVERGENT B1 ;  /* 0x0000000000017941 */ /* 0x000fea0003800200 */
.L_x_3692:
        /* <DEDUP_REMOVED lines=30> */
.L_x_3695:
[----:B------:R-:W-:Y:S05]  /*405f0*/  BSYNC.RECONVERGENT B1 ;  /* 0x0000000000017941 */ /* 0x000fea0003800200 */
.L_x_3694:
        /* <DEDUP_REMOVED lines=37> */
.L_x_3697:
[----:B------:R-:W-:Y:S05]  /*40850*/  BSYNC.RECONVERGENT B1 ;  /* 0x0000000000017941 */ /* 0x000fea0003800200 */
.L_x_3696:
        /* <DEDUP_REMOVED lines=30> */
.L_x_3699:
[----:B------:R-:W-:Y:S05]  /*40a40*/  BSYNC.RECONVERGENT B1 ;  /* 0x0000000000017941 */ /* 0x000fea0003800200 */
.L_x_3698:
        /* <DEDUP_REMOVED lines=36> */
.L_x_3701:
[----:B------:R-:W-:Y:S05]  /*40c90*/  BSYNC.RECONVERGENT B1 ;  /* 0x0000000000017941 */ /* 0x000fea0003800200 */
.L_x_3700:
        /* <DEDUP_REMOVED lines=30> */
.L_x_3703:
[----:B------:R-:W-:Y:S05]  /*40e80*/  BSYNC.RECONVERGENT B1 ;  /* 0x0000000000017941 */ /* 0x000fea0003800200 */
.L_x_3702:
[----:B------:R-:W-:-:S08]  /*40e90*/  DMUL R34, R34, R34 ;  /* 0x0000002222227228 */ /* 0x000fd00000000000 */
[----:B------:R-:W-:-:S08]  /*40ea0*/  DFMA R34, R50, R50, R34 ;  /* 0x000000323222722b */ /* 0x000fd00000000022 */
[----:B------:R-:W-:-:S06]  /*40eb0*/  DSETP.GTU.AND P1, PT, R34, 1, PT ;  /* 0x3ff000002200742a */ /* 0x000fcc0003f2c000 */
[----:B------:R-:W-:-:S04]  /*40ec0*/  SEL R24, RZ, 0x1, P1 ;  /* 0x00000001ff187807 */ /* 0x000fc80000800000 */
[----:B------:R-:W-:Y:S01]  /*40ed0*/  IADD3 R5, PT, PT, R24, R46, R5 ;  /* 0x0000002e18057210 */ /* 0x000fe20007ffe005 */
[----:B------:R-:W-:Y:S06]  /*40ee0*/  @P0 BRA `(.L_x_3704) ;  /* 0xffffffec00ac0947 */ /* 0x000fec000383ffff */
.L_x_3687:
        /* <DEDUP_REMOVED lines=35> */
.L_x_3707:
[----:B------:R-:W-:Y:S05]  /*41120*/  BSYNC.RECONVERGENT B1 ;  /* 0x0000000000017941 */ /* 0x000fea0003800200 */
.L_x_3706:
        /* <DEDUP_REMOVED lines=30> */
.L_x_3709:
[----:B------:R-:W-:Y:S05]  /*41310*/  BSYNC.RECONVERGENT B1 ;  /* 0x0000000000017941 */ /* 0x000fea0003800200 */
.L_x_3708:
        /* <DEDUP_REMOVED lines=39> */
.L_x_3711:
[----:B------:R-:W-:Y:S05]  /*41590*/  BSYNC.RECONVERGENT B1 ;  /* 0x0000000000017941 */ /* 0x000fea0003800200 */
.L_x_3710:
        /* <DEDUP_REMOVED lines=30> */
.L_x_3713:
[----:B------:R-:W-:Y:S05]  /*41780*/  BSYNC.RECONVERGENT B1 ;  /* 0x0000000000017941 */ /* 0x000fea0003800200 */
.L_x_3712:
        /* <DEDUP_REMOVED lines=38> */
.L_x_3715:
[----:B------:R-:W-:Y:S05]  /*419f0*/  BSYNC.RECONVERGENT B1 ;  /* 0x0000000000017941 */ /* 0x000fea0003800200 */
.L_x_3714:
[----:B------:R-:W-:Y:S01]  /*41a00*/  IMAD.HI.U32 R24, R2, -0x4370ec6f, RZ ;  /* 0xbc8f139102187827 */ /* 0x000fe200078e00ff */
[----:B------:R-:W0:Y:S01]  /*41a10*/  MUFU.RCP64H R3, 2.14748262400000000000e+09 ;  /* 0x41dfffff00037908 */ /* 0x000e220000001800 */
[----:B------:R-:W-:Y:S02]  /*41a20*/  BSSY.RECONVERGENT B1, `(.L_x_3716) ;  /* 0x000001b000017945 */ /* 0x000fe40003800200 */
[----:B------:R-:W-:Y:S01]  /*41a30*/  IMAD.MOV.U32 R25, RZ, RZ, 0x41dfffff ;  /* 0x41dfffffff197424 */ /* 0x000fe200078e00ff */
[----:B------:R-:W-:Y:S02]  /*41a40*/  SHF.R.U32.HI R27, RZ, 0xf, R24 ;  /* 0x0000000fff1b7819 */ /* 0x000fe40000011618 */
[----:B------:R-:W-:-:S03]  /*41a50*/  MOV R24, 0xff800000 ;  /* 0xff80000000187802 */ /* 0x000fc60000000f00 */
        /* <DEDUP_REMOVED lines=23> */
.L_x_3717:
[----:B------:R-:W-:Y:S05]  /*41bd0*/  BSYNC.RECONVERGENT B1 ;  /* 0x0000000000017941 */ /* 0x000fea0003800200 */
.L_x_3716:
[----:B------:R-:W-:-:S08]  /*41be0*/  DMUL R34, R34, R34 ;  /* 0x0000002222227228 */ /* 0x000fd00000000000 */
[----:B------:R-:W-:-:S08]  /*41bf0*/  DFMA R34, R46, R46, R34 ;  /* 0x0000002e2e22722b */ /* 0x000fd00000000022 */
[----:B------:R-:W-:-:S06]  /*41c00*/  DSETP.GTU.AND P0, PT, R34, 1, PT ;  /* 0x3ff000002200742a */ /* 0x000fcc0003f0c000 */
[----:B------:R-:W-:-:S04]  /*41c10*/  SEL R2, RZ, 0x1, P0 ;  /* 0x00000001ff027807 */ /* 0x000fc80000000000 */
[----:B------:R-:W-:-:S07]  /*41c20*/  IADD3 R5, PT, PT, R2, R5, RZ ;  /* 0x0000000502057210 */ /* 0x000fce0007ffe0ff */
.L_x_3705:
        /* <DEDUP_REMOVED lines=12> */
.L_x_3722:
        /* <DEDUP_REMOVED lines=44> */
.L_x_3721:
[----:B------:R-:W-:Y:S05]  /*41fb0*/  BSYNC.RECONVERGENT B2 ;  /* 0x0000000000027941 */ /* 0x000fea0003800200 */
.L_x_3720:
[----:B------:R-:W-:Y:S01]  /*41fc0*/  ISETP.GT.U32.AND.EX P0, PT, R0, RZ, PT, P0 ;  /* 0x000000ff0000720c */ /* 0x000fe20003f04100 */
[----:B------:R-:W-:Y:S01]  /*41fd0*/  IMAD.MOV.U32 R26, RZ, RZ, R2 ;  /* 0x000000ffff1a7224 */ /* 0x000fe200078e0002 */
[--C-:B------:R-:W-:Y:S02]  /*41fe0*/  SHF.R.U64 R27, R27, 0x1, R0.reuse ;  /* 0x000000011b1b7819 */ /* 0x100fe40000001200 */
[----:B------:R-:W-:Y:S02]  /*41ff0*/  SHF.R.U32.HI R0, RZ, 0x1, R0 ;  /* 0x00000001ff007819 */ /* 0x000fe40000011600 */
[----:B------:R-:W-:-:S07]  /*42000*/  IADD3 R33, PT, PT, R3, -R31, R30 ;  /* 0x8000001f03217210 */ /* 0x000fce0007ffe01e */
[----:B------:R-:W-:Y:S05]  /*42010*/  @P0 BRA `(.L_x_3722) ;  /* 0xfffffffc00340947 */ /* 0x000fea000383ffff */
.L_x_3719:
[----:B------:R-:W-:Y:S05]  /*42020*/  BSYNC.RECONVERGENT B1 ;  /* 0x0000000000017941 */ /* 0x000fea0003800200 */
.L_x_3718:
        /* <DEDUP_REMOVED lines=19> */
[----:B------:R-:W-:Y:S06]  /*42160*/  @!P6 BRA `(.L_x_3723) ;  /* 0x000000100058e947 */ /* 0x000fec0003800000 */
[----:B------:R-:W-:-:S07]  /*42170*/  CS2R R2, SRZ ;  /* 0x0000000000027805 */ /* 0x000fce000001ff00 */
.L_x_3740:
[----:B------:R-:W-:Y:S01]  /*42180*/  IMAD.HI.U32 R24, R0, -0x4370ec6f, RZ ;  /* 0xbc8f139100187827 */ /* 0x000fe200078e00ff */
[----:B------:R-:W0:Y:S03]  /*42190*/  MUFU.RCP64H R27, 2.14748262400000000000e+09 ;  /* 0x41dfffff001b7908 */ /* 0x000e260000001800 */
[----:B------:R-:W-:Y:S01]  /*421a0*/  HFMA2 R26, -RZ, RZ, 0, 5.9604644775390625e-08 ;  /* 0x00000001ff1a7431 */ /* 0x000fe200000001ff */
[----:B------:R-:W-:Y:S01]  /*421b0*/  IADD3 R3, PT, PT, R3, 0x4, RZ ;  /* 0x0000000403037810 */ /* 0x000fe20007ffe0ff */
[----:B------:R-:W-:Y:S01]  /*421c0*/  IMAD.MOV.U32 R25, RZ, RZ, 0x41dfffff ;  /* 0x41dfffffff197424 */ /* 0x000fe200078e00ff */
[----:B------:R-:W-:Y:S01]  /*421d0*/  SHF.R.U32.HI R29, RZ, 0xf, R24 ;  /* 0x0000000fff1d7819 */ /* 0x000fe20000011618 */
[----:B------:R-:W-:Y:S01]  /*421e0*/  BSSY.RECONVERGENT B1, `(.L_x_3724) ;  /* 0x000001c000017945 */ /* 0x000fe20003800200 */
        /* <DEDUP_REMOVED lines=27> */
.L_x_3725:
[----:B------:R-:W-:Y:S05]  /*423a0*/  BSYNC.RECONVERGENT B1 ;  /* 0x0000000000017941 */ /* 0x000fea0003800200 */
.L_x_3724:
        /* <DEDUP_REMOVED lines=30> */
.L_x_3727:
[----:B------:R-:W-:Y:S05]  /*42590*/  BSYNC.RECONVERGENT B1 ;  /* 0x0000000000017941 */ /* 0x000fea0003800200 */
.L_x_3726:
        /* <DEDUP_REMOVED lines=36> */
.L_x_3729:
[----:B------:R-:W-:Y:S05]  /*427e0*/  BSYNC.RECONVERGENT B1 ;  /* 0x0000000000017941 */ /* 0x000fea0003800200 */
.L_x_3728:
        /* <DEDUP_REMOVED lines=30> */
.L_x_3731:
[----:B------:R-:W-:Y:S05]  /*429d0*/  BSYNC.RECONVERGENT B1 ;  /* 0x0000000000017941 */ /* 0x000fea0003800200 */
.L_x_3730:
        /* <DEDUP_REMOVED lines=35> */
[----:B------:R-:W-:Y:S01]  /*42c10*/  IMAD.MOV.U32 R46, RZ, RZ, R34 ;  /* 0x000000ffff2e7224 */ /* 0x000fe200078e0022 */
[----:B------:R-:W-:-:S07]  /*42c20*/  MOV R47, R35 ;  /* 0x00000023002f7202 */ /* 0x000fce0000000f00 */
.L_x_3733:
[----:B------:R-:W-:Y:S05]  /*42c30*/  BSYNC.RECONVERGENT B1 ;  /* 0x0000000000017941 */ /* 0x000fea0003800200 */
.L_x_3732:
        /* <DEDUP_REMOVED lines=30> */
.L_x_3735:
[----:B------:R-:W-:Y:S05]  /*42e20*/  BSYNC.RECONVERGENT B1 ;  /* 0x0000000000017941 */ /* 0x000fea0003800200 */
.L_x_3734:
        /* <DEDUP_REMOVED lines=36> */
.L_x_3737:
[----:B------:R-:W-:Y:S05]  /*43070*/  BSYNC.RECONVERGENT B1 ;  /* 0x0000000000017941 */ /* 0x000fea0003800200 */
.L_x_3736:
        /* <DEDUP_REMOVED lines=30> */
.L_x_3739:
[----:B------:R-:W-:Y:S05]  /*43260*/  BSYNC.RECONVERGENT B1 ;  /* 0x0000000000017941 */ /* 0x000fea0003800200 */
.L_x_3738:
[----:B------:R-:W-:-:S08]  /*43270*/  DMUL R34, R34, R34 ;  /* 0x0000002222227228 */ /* 0x000fd00000000000 */
[----:B------:R-:W-:-:S08]  /*43280*/  DFMA R34, R48, R48, R34 ;  /* 0x000000303022722b */ /* 0x000fd00000000022 */
[----:B------:R-:W-:-:S06]  /*43290*/  DSETP.GTU.AND P1, PT, R34, 1, PT ;  /* 0x3ff000002200742a */ /* 0x000fcc0003f2c000 */
[----:B------:R-:W-:-:S04]  /*432a0*/  SEL R24, RZ, 0x1, P1 ;  /* 0x00000001ff187807 */ /* 0x000fc80000800000 */
[----:B------:R-:W-:Y:S01]  /*432b0*/  IADD3 R2, PT, PT, R24, R41, R2 ;  /* 0x0000002918027210 */ /* 0x000fe20007ffe002 */
[----:B------:R-:W-:Y:S06]  /*432c0*/  @P0 BRA `(.L_x_3740) ;  /* 0xffffffec00ac0947 */ /* 0x000fec000383ffff */
.L_x_3723:
        /* <DEDUP_REMOVED lines=34> */
.L_x_3743:
[----:B------:R-:W-:Y:S05]  /*434f0*/  BSYNC.RECONVERGENT B1 ;  /* 0x0000000000017941 */ /* 0x000fea0003800200 */
.L_x_3742:
        /* <DEDUP_REMOVED lines=30> */
.L_x_3745:
[----:B------:R-:W-:Y:S05]  /*436e0*/  BSYNC.RECONVERGENT B1 ;  /* 0x0000000000017941 */ /* 0x000fea0003800200 */
.L_x_3744:
        /* <DEDUP_REMOVED lines=39> */
.L_x_3747:
[----:B------:R-:W-:Y:S05]  /*43960*/  BSYNC.RECONVERGENT B1 ;  /* 0x0000000000017941 */ /* 0x000fea0003800200 */
.L_x_3746:
        /* <DEDUP_REMOVED lines=30> */
.L_x_3749:
[----:B------:R-:W-:Y:S05]  /*43b50*/  BSYNC.RECONVERGENT B1 ;  /* 0x0000000000017941 */ /* 0x000fea0003800200 */
.L_x_3748:
        /* <DEDUP_REMOVED lines=38> */
.L_x_3751:
[----:B------:R-:W-:Y:S05]  /*43dc0*/  BSYNC.RECONVERGENT B1 ;  /* 0x0000000000017941 */ /* 0x000fea0003800200 */
.L_x_3750:
        /* <DEDUP_REMOVED lines=29> */
.L_x_3753:
[----:B------:R-:W-:Y:S05]  /*43fa0*/  BSYNC.RECONVERGENT B1 ;  /* 0x0000000000017941 */ /* 0x000fea0003800200 */
.L_x_3752:
[----:B------:R-:W-:-:S08]  /*43fb0*/  DMUL R34, R34, R34 ;  /* 0x0000002222227228 */ /* 0x000fd00000000000 */
[----:B------:R-:W-:-:S08]  /*43fc0*/  DFMA R34, R46, R46, R34 ;  /* 0x0000002e2e22722b */ /* 0x000fd00000000022 */
[----:B------:R-:W-:-:S06]  /*43fd0*/  DSETP.GTU.AND P0, PT, R34, 1, PT ;  /* 0x3ff000002200742a */ /* 0x000fcc0003f0c000 */
[----:B------:R-:W-:-:S05]  /*43fe0*/  SEL R3, RZ, 0x1, P0 ;  /* 0x00000001ff037807 */ /* 0x000fca0000000000 */
[----:B------:R-:W-:-:S07]  /*43ff0*/  IMAD.IADD R2, R3, 0x1, R2 ;  /* 0x0000000103027824 */ /* 0x000fce00078e0202 */
.L_x_3741:
        /* <DEDUP_REMOVED lines=13> */
.L_x_3758:
        /* <DEDUP_REMOVED lines=44> */
.L_x_3757:
[----:B------:R-:W-:Y:S05]  /*44390*/  BSYNC.RECONVERGENT B2 ;  /* 0x0000000000027941 */ /* 0x000fea0003800200 */
.L_x_3756:
[----:B------:R-:W-:Y:S01]  /*443a0*/  ISETP.GT.U32.AND.EX P0, PT, R0, RZ, PT, P0 ;  /* 0x000000ff0000720c */ /* 0x000fe20003f04100 */
[----:B------:R-:W-:Y:S01]  /*443b0*/  IMAD.MOV.U32 R32, RZ, RZ, R24 ;  /* 0x000000ffff207224 */ /* 0x000fe200078e0018 */
[--C-:B------:R-:W-:Y:S02]  /*443c0*/  SHF.R.U64 R3, R3, 0x1, R0.reuse ;  /* 0x0000000103037819 */ /* 0x100fe40000001200 */
[----:B------:R-:W-:Y:S02]  /*443d0*/  SHF.R.U32.HI R0, RZ, 0x1, R0 ;  /* 0x00000001ff007819 */ /* 0x000fe40000011600 */
[----:B------:R-:W-:-:S07]  /*443e0*/  IADD3 R33, PT, PT, R25, -R35, R36 ;  /* 0x8000002319217210 */ /* 0x000fce0007ffe024 */
[----:B------:R-:W-:Y:S05]  /*443f0*/  @P0 BRA `(.L_x_3758) ;  /* 0xfffffffc00340947 */ /* 0x000fea000383ffff */
.L_x_3755:
[----:B------:R-:W-:Y:S05]  /*44400*/  BSYNC.RECONVERGENT B1 ;  /* 0x0000000000017941 */ /* 0x000fea0003800200 */
.L_x_3754:
        /* <DEDUP_REMOVED lines=22> */
.L_x_3776:
        /* <DEDUP_REMOVED lines=34> */
.L_x_3761:
[----:B------:R-:W-:Y:S05]  /*44790*/  BSYNC.RECONVERGENT B1 ;  /* 0x0000000000017941 */ /* 0x000fea0003800200 */
.L_x_3760:
        /* <DEDUP_REMOVED lines=30> */
.L_x_3763:
[----:B------:R-:W-:Y:S05]  /*44980*/  BSYNC.RECONVERGENT B1 ;  /* 0x0000000000017941 */ /* 0x000fea0003800200 */
.L_x_3762:
        /* <DEDUP_REMOVED lines=36> */
.L_x_3765:
[----:B------:R-:W-:Y:S05]  /*44bd0*/  BSYNC.RECONVERGENT B1 ;  /* 0x0000000000017941 */ /* 0x000fea0003800200 */
.L_x_3764:
        /* <DEDUP_REMOVED lines=30> */
.L_x_3767:
[----:B------:R-:W-:Y:S05]  /*44dc0*/  BSYNC.RECONVERGENT B1 ;  /* 0x0000000000017941 */ /* 0x000fea0003800200 */
.L_x_3766:
        /* <DEDUP_REMOVED lines=37> */
.L_x_3769:
[----:B------:R-:W-:Y:S05]  /*45020*/  BSYNC.RECONVERGENT B1 ;  /* 0x0000000000017941 */ /* 0x000fea0003800200 */
.L_x_3768:
        /* <DEDUP_REMOVED lines=30> */
.L_x_3771:
[----:B------:R-:W-:Y:S05]  /*45210*/  BSYNC.RECONVERGENT B1 ;  /* 0x0000000000017941 */ /* 0x000fea0003800200 */
.L_x_3770:
        /* <DEDUP_REMOVED lines=36> */
.L_x_3773:
[----:B------:R-:W-:Y:S05]  /*45460*/  BSYNC.RECONVERGENT B1 ;  /* 0x0000000000017941 */ /* 0x000fea0003800200 */
.L_x_3772:
        /* <DEDUP_REMOVED lines=30> */
.L_x_3775:
[----:B------:R-:W-:Y:S05]  /*45650*/  BSYNC.RECONVERGENT B1 ;  /* 0x0000000000017941 */ /* 0x000fea0003800200 */
.L_x_3774:
[----:B------:R-:W-:-:S08]  /*45660*/  DMUL R34, R34, R34 ;  /* 0x0000002222227228 */ /* 0x000fd00000000000 */
[----:B------:R-:W-:-:S08]  /*45670*/  DFMA R34, R50, R50, R34 ;  /* 0x000000323222722b */ /* 0x000fd00000000022 */
[----:B------:R-:W-:-:S06]  /*45680*/  DSETP.GTU.AND P1, PT, R34, 1, PT ;  /* 0x3ff000002200742a */ /* 0x000fcc0003f2c000 */
[----:B------:R-:W-:-:S04]  /*45690*/  SEL R24, RZ, 0x1, P1 ;  /* 0x00000001ff187807 */ /* 0x000fc80000800000 */
[----:B------:R-:W-:Y:S01]  /*456a0*/  IADD3 R3, PT, PT, R24, R46, R3 ;  /* 0x0000002e18037210 */ /* 0x000fe20007ffe003 */
[----:B------:R-:W-:Y:S06]  /*456b0*/  @P0 BRA `(.L_x_3776) ;  /* 0xffffffec00ac0947 */ /* 0x000fec000383ffff */
.L_x_3759:
        /* <DEDUP_REMOVED lines=34> */
.L_x_3779:
[----:B------:R-:W-:Y:S05]  /*458e0*/  BSYNC.RECONVERGENT B1 ;  /* 0x0000000000017941 */ /* 0x000fea0003800200 */
.L_x_3778:
        /* <DEDUP_REMOVED lines=30> */
.L_x_3781:
[----:B------:R-:W-:Y:S05]  /*45ad0*/  BSYNC.RECONVERGENT B1 ;  /* 0x0000000000017941 */ /* 0x000fea0003800200 */
.L_x_3780:
        /* <DEDUP_REMOVED lines=39> */
.L_x_3783:
[----:B------:R-:W-:Y:S05]  /*45d50*/  BSYNC.RECONVERGENT B1 ;  /* 0x0000000000017941 */ /* 0x000fea0003800200 */
.L_x_3782:
        /* <DEDUP_REMOVED lines=30> */
.L_x_3785:
[----:B------:R-:W-:Y:S05]  /*45f40*/  BSYNC.RECONVERGENT B1 ;  /* 0x0000000000017941 */ /* 0x000fea0003800200 */
.L_x_3784:
        /* <DEDUP_REMOVED lines=38> */
.L_x_3787:
[----:B------:R-:W-:Y:S05]  /*461b0*/  BSYNC.RECONVERGENT B1 ;  /* 0x0000000000017941 */ /* 0x000fea0003800200 */
.L_x_3786:
        /* <DEDUP_REMOVED lines=29> */
.L_x_3789:
[----:B------:R-:W-:Y:S05]  /*46390*/  BSYNC.RECONVERGENT B1 ;  /* 0x0000000000017941 */ /* 0x000fea0003800200 */
.L_x_3788:
[----:B------:R-:W-:-:S08]  /*463a0*/  DMUL R34, R34, R34 ;  /* 0x0000002222227228 */ /* 0x000fd00000000000 */
[----:B------:R-:W-:-:S08]  /*463b0*/  DFMA R34, R46, R46, R34 ;  /* 0x0000002e2e22722b */ /* 0x000fd00000000022 */
[----:B------:R-:W-:-:S06]  /*463c0*/  DSETP.GTU.AND P0, PT, R34, 1, PT ;  /* 0x3ff000002200742a */ /* 0x000fcc0003f0c000 */
[----:B------:R-:W-:-:S05]  /*463d0*/  SEL R0, RZ, 0x1, P0 ;  /* 0x00000001ff007807 */ /* 0x000fca0000000000 */
[----:B------:R-:W-:-:S07]  /*463e0*/  IMAD.IADD R3, R0, 0x1, R3 ;  /* 0x0000000100037824 */ /* 0x000fce00078e0203 */
.L_x_3777:
        /* <DEDUP_REMOVED lines=12> */
.L_x_3794:
        /* <DEDUP_REMOVED lines=44> */
.L_x_3793:
[----:B------:R-:W-:Y:S05]  /*46770*/  BSYNC.RECONVERGENT B2 ;  /* 0x0000000000027941 */ /* 0x000fea0003800200 */
.L_x_3792:
[----:B------:R-:W-:Y:S02]  /*46780*/  ISETP.GT.U32.AND.EX P0, PT, R0, RZ, PT, P0 ;  /* 0x000000ff0000720c */ /* 0x000fe40003f04100 */
[--C-:B------:R-:W-:Y:S02]  /*46790*/  SHF.R.U64 R35, R35, 0x1, R0.reuse ;  /* 0x0000000123237819 */ /* 0x100fe40000001200 */
[----:B------:R-:W-:Y:S02]  /*467a0*/  SHF.R.U32.HI R0, RZ, 0x1, R0 ;  /* 0x00000001ff007819 */ /* 0x000fe40000011600 */
[----:B------:R-:W-:Y:S02]  /*467b0*/  IADD3 R33, PT, PT, R25, -R37, R34 ;  /* 0x8000002519217210 */ /* 0x000fe40007ffe022 */
[----:B------:R-:W-:-:S05]  /*467c0*/  MOV R32, R24 ;  /* 0x0000001800207202 */ /* 0x000fca0000000f00 */
[----:B------:R-:W-:Y:S05]  /*467d0*/  @P0 BRA `(.L_x_3794) ;  /* 0xfffffffc00340947 */ /* 0x000fea000383ffff */
.L_x_3791:
[----:B------:R-:W-:Y:S05]  /*467e0*/  BSYNC.RECONVERGENT B1 ;  /* 0x0000000000017941 */ /* 0x000fea0003800200 */
.L_x_3790:
        /* <DEDUP_REMOVED lines=16> */
[----:B------:R-:W-:-:S05]  /*468f0*/  IMAD.X R26, R25, 0x1, R27, P0 ;  /* 0x00000001191a7824 */ /* 0x000fca00000e061b */
[----:B------:R-:W-:-:S05]  /*46900*/  SHF.R.U64 R43, R43, 0x1e, R26 ;  /* 0x0000001e2b2b7819 */ /* 0x000fca000000121a */
[----:B------:R-:W-:Y:S01]  /*46910*/  IMAD R43, R43, -0x7fffffff, R24 ;  /* 0x800000012b2b7824 */ /* 0x000fe200078e0218 */
[----:B------:R-:W-:Y:S06]  /*46920*/  @!P6 BRA `(.L_x_3795) ;  /* 0x00000010005ce947 */ /* 0x000fec0003800000 */
[----:B------:R-:W-:Y:S01]  /*46930*/  IMAD.MOV.U32 R41, RZ, RZ, RZ ;  /* 0x000000ffff297224 */ /* 0x000fe200078e00ff */
[----:B------:R-:W-:-:S07]  /*46940*/  MOV R0, RZ ;  /* 0x000000ff00007202 */ /* 0x000fce0000000f00 */
.L_x_3812:
[----:B------:R-:W-:Y:S01]  /*46950*/  IMAD.HI.U32 R24, R43, -0x4370ec6f, RZ ;  /* 0xbc8f13912b187827 */ /* 0x000fe200078e00ff */
[----:B------:R-:W0:Y:S01]  /*46960*/  MUFU.RCP64H R27, 2.14748262400000000000e+09 ;  /* 0x41dfffff001b7908 */ /* 0x000e220000001800 */
[----:B------:R-:W-:Y:S01]  /*46970*/  MOV R25, 0x41dfffff ;  /* 0x41dfffff00197802 */ /* 0x000fe20000000f00 */
[----:B------:R-:W-:Y:S01]  /*46980*/  BSSY.RECONVERGENT B1, `(.L_x_3796) ;  /* 0x000001f000017945 */ /* 0x000fe20003800200 */
[----:B------:R-:W-:Y:S01]  /*46990*/  VIADD R41, R41, 0x4 ;  /* 0x0000000429297836 */ /* 0x000fe20000000000 */
        /* <DEDUP_REMOVED lines=11> */
[----:B------:R-:W-:-:S03]  /*46a50*/  ISETP.NE.AND P0, PT, R41, R14, PT ;  /* 0x0000000e2900720c */ /* 0x000fc60003f05270 */
        /* <DEDUP_REMOVED lines=17> */
.L_x_3797:
[----:B------:R-:W-:Y:S05]  /*46b70*/  BSYNC.RECONVERGENT B1 ;  /* 0x0000000000017941 */ /* 0x000fea0003800200 */
.L_x_3796:
        /* <DEDUP_REMOVED lines=30> */
.L_x_3799:
[----:B------:R-:W-:Y:S05]  /*46d60*/  BSYNC.RECONVERGENT B1 ;  /* 0x0000000000017941 */ /* 0x000fea0003800200 */
.L_x_3798:
        /* <DEDUP_REMOVED lines=36> */
.L_x_3801:
[----:B------:R-:W-:Y:S05]  /*46fb0*/  BSYNC.RECONVERGENT B1 ;  /* 0x0000000000017941 */ /* 0x000fea0003800200 */
.L_x_3800:
        /* <DEDUP_REMOVED lines=30> */
.L_x_3803:
[----:B------:R-:W-:Y:S05]  /*471a0*/  BSYNC.RECONVERGENT B1 ;  /* 0x0000000000017941 */ /* 0x000fea0003800200 */
.L_x_3802:
        /* <DEDUP_REMOVED lines=35> */
[----:B------:R-:W-:Y:S01]  /*473e0*/  MOV R46, R34 ;  /* 0x00000022002e7202 */ /* 0x000fe20000000f00 */
[----:B------:R-:W-:-:S07]  /*473f0*/  IMAD.MOV.U32 R47, RZ, RZ, R35 ;  /* 0x000000ffff2f7224 */ /* 0x000fce00078e0023 */
.L_x_3805:
[----:B------:R-:W-:Y:S05]  /*47400*/  BSYNC.RECONVERGENT B1 ;  /* 0x0000000000017941 */ /* 0x000fea0003800200 */
.L_x_3804:
        /* <DEDUP_REMOVED lines=30> */
.L_x_3807:
[----:B------:R-:W-:Y:S05]  /*475f0*/  BSYNC.RECONVERGENT B1 ;  /* 0x0000000000017941 */ /* 0x000fea0003800200 */
.L_x_3806:
        /* <DEDUP_REMOVED lines=36> */
.L_x_3809:
[----:B------:R-:W-:Y:S05]  /*47840*/  BSYNC.RECONVERGENT B1 ;  /* 0x0000000000017941 */ /* 0x000fea0003800200 */
.L_x_3808:
        /* <DEDUP_REMOVED lines=30> */
.L_x_3811:
[----:B------:R-:W-:Y:S05]  /*47a30*/  BSYNC.RECONVERGENT B1 ;  /* 0x0000000000017941 */ /* 0x000fea0003800200 */
.L_x_3810:
[----:B------:R-:W-:-:S08]  /*47a40*/  DMUL R34, R34, R34 ;  /* 0x0000002222227228 */ /* 0x000fd00000000000 */
[----:B------:R-:W-:-:S08]  /*47a50*/  DFMA R34, R48, R48, R34 ;  /* 0x000000303022722b */ /* 0x000fd00000000022 */
[----:B------:R-:W-:-:S06]  /*47a60*/  DSETP.GTU.AND P1, PT, R34, 1, PT ;  /* 0x3ff000002200742a */ /* 0x000fcc0003f2c000 */
[----:B------:R-:W-:-:S04]  /*47a70*/  SEL R24, RZ, 0x1, P1 ;  /* 0x00000001ff187807 */ /* 0x000fc80000800000 */
[----:B------:R-:W-:Y:S01]  /*47a80*/  IADD3 R0, PT, PT, R24, R45, R0 ;  /* 0x0000002d18007210 */ /* 0x000fe20007ffe000 */
[----:B------:R-:W-:Y:S06]  /*47a90*/  @P0 BRA `(.L_x_3812) ;  /* 0xffffffec00ac0947 */ /* 0x000fec000383ffff */
.L_x_3795:
        /* <DEDUP_REMOVED lines=15> */
[----:B------:R-:W-:Y:S01]  /*47b90*/  @P0 IMAD.MOV R32, RZ, RZ, -R30 ;  /* 0x000000ffff200224 */ /* 0x000fe200078e0a1e */
[----:B------:R-:W-:-:S04]  /*47ba0*/  ISETP.NE.AND P0, PT, R16, 0x1, PT ;  /* 0x000000011000780c */ /* 0x000fc80003f05270 */
        /* <DEDUP_REMOVED lines=17> */
.L_x_3815:
[----:B------:R-:W-:Y:S05]  /*47cc0*/  BSYNC.RECONVERGENT B1 ;  /* 0x0000000000017941 */ /* 0x000fea0003800200 */
.L_x_3814:
        /* <DEDUP_REMOVED lines=30> */
.L_x_3817:
[----:B------:R-:W-:Y:S05]  /*47eb0*/  BSYNC.RECONVERGENT B1 ;  /* 0x0000000000017941 */ /* 0x000fea0003800200 */
.L_x_3816:
        /* <DEDUP_REMOVED lines=39> */
.L_x_3819:
[----:B------:R-:W-:Y:S05]  /*48130*/  BSYNC.RECONVERGENT B1 ;  /* 0x0000000000017941 */ /* 0x000fea0003800200 */
.L_x_3818:
        /* <DEDUP_REMOVED lines=30> */
.L_x_3821:
[----:B------:R-:W-:Y:S05]  /*48320*/  BSYNC.RECONVERGENT B1 ;  /* 0x0000000000017941 */ /* 0x000fea0003800200 */
.L_x_3820:
        /* <DEDUP_REMOVED lines=20> */
[----:B------:R-:W-:-:S04]  /*48470*/  @P0 IMAD.MOV R32, RZ, RZ, -R30 ;  /* 0x000000ffff200224 */ /* 0x000fc800078e0a1e */
        /* <DEDUP_REMOVED lines=17> */
.L_x_3823:
[----:B------:R-:W-:Y:S05]  /*48590*/  BSYNC.RECONVERGENT B1 ;  /* 0x0000000000017941 */ /* 0x000fea0003800200 */
.L_x_3822:
        /* <DEDUP_REMOVED lines=29> */
.L_x_3825:
[----:B------:R-:W-:Y:S05]  /*48770*/  BSYNC.RECONVERGENT B1 ;  /* 0x0000000000017941 */ /* 0x000fea0003800200 */
.L_x_3824:
[----:B------:R-:W-:-:S08]  /*48780*/  DMUL R34, R34, R34 ;  /* 0x0000002222227228 */ /* 0x000fd00000000000 */
[----:B------:R-:W-:-:S08]  /*48790*/  DFMA R34, R46, R46, R34 ;  /* 0x0000002e2e22722b */ /* 0x000fd00000000022 */
[----:B------:R-:W-:-:S06]  /*487a0*/  DSETP.GTU.AND P0, PT, R34, 1, PT ;  /* 0x3ff000002200742a */ /* 0x000fcc0003f0c000 */
[----:B------:R-:W-:-:S04]  /*487b0*/  SEL R25, RZ, 0x1, P0 ;  /* 0x00000001ff197807 */ /* 0x000fc80000000000 */
[----:B------:R-:W-:-:S07]  /*487c0*/  IADD3 R0, PT, PT, R25, R0, RZ ;  /* 0x0000000019007210 */ /* 0x000fce0007ffe0ff */
.L_x_3813:
        /* <DEDUP_REMOVED lines=13> */
.L_x_3830:
        /* <DEDUP_REMOVED lines=44> */
.L_x_3829:
[----:B------:R-:W-:Y:S05]  /*48b60*/  BSYNC.RECONVERGENT B2 ;  /* 0x0000000000027941 */ /* 0x000fea0003800200 */
.L_x_3828:
[----:B------:R-:W-:Y:S02]  /*48b70*/  ISETP.GT.U32.AND.EX P0, PT, R34, RZ, PT, P0 ;  /* 0x000000ff2200720c */ /* 0x000fe40003f04100 */
[--C-:B------:R-:W-:Y:S02]  /*48b80*/  SHF.R.U64 R35, R35, 0x1, R34.reuse ;  /* 0x0000000123237819 */ /* 0x100fe40000001222 */
[----:B------:R-:W-:Y:S02]  /*48b90*/  SHF.R.U32.HI R34, RZ, 0x1, R34 ;  /* 0x00000001ff227819 */ /* 0x000fe40000011622 */
[----:B------:R-:W-:Y:S02]  /*48ba0*/  IADD3 R33, PT, PT, R25, -R37, R36 ;  /* 0x8000002519217210 */ /* 0x000fe40007ffe024 */
[----:B------:R-:W-:-:S05]  /*48bb0*/  MOV R32, R24 ;  /* 0x0000001800207202 */ /* 0x000fca0000000f00 */
[----:B------:R-:W-:Y:S05]  /*48bc0*/  @P0 BRA `(.L_x_3830) ;  /* 0xfffffffc00340947 */ /* 0x000fea000383ffff */
.L_x_3827:
[----:B------:R-:W-:Y:S05]  /*48bd0*/  BSYNC.RECONVERGENT B1 ;  /* 0x0000000000017941 */ /* 0x000fea0003800200 */
.L_x_3826:
[----:B------:R-:W-:Y:S02]  /*48be0*/  IMAD R39, R39, UR5, RZ ;  /* 0x0000000527277c24 */ /* 0x000fe4000f8e02ff */
[----:B------:R-:W-:Y:S02]  /*48bf0*/  HFMA2 R41, -RZ, RZ, 0, 0 ;  /* 0x00000000ff297431 */ /* 0x000fe400000001ff */
        /* <DEDUP_REMOVED lines=20> */
.L_x_3848:
        /* <DEDUP_REMOVED lines=34> */
.L_x_3833:
[----:B------:R-:W-:Y:S05]  /*48f60*/  BSYNC.RECONVERGENT B1 ;  /* 0x0000000000017941 */ /* 0x000fea0003800200 */
.L_x_3832:
        /* <DEDUP_REMOVED lines=30> */
.L_x_3835:
[----:B------:R-:W-:Y:S05]  /*49150*/  BSYNC.RECONVERGENT B1 ;  /* 0x0000000000017941 */ /* 0x000fea0003800200 */
.L_x_3834:
        /* <DEDUP_REMOVED lines=36> */
.L_x_3837:
[----:B------:R-:W-:Y:S05]  /*493a0*/  BSYNC.RECONVERGENT B1 ;  /* 0x0000000000017941 */ /* 0x000fea0003800200 */
.L_x_3836:
        /* <DEDUP_REMOVED lines=30> */
.L_x_3839:
[----:B------:R-:W-:Y:S05]  /*49590*/  BSYNC.RECONVERGENT B1 ;  /* 0x0000000000017941 */ /* 0x000fea0003800200 */
.L_x_3838:
        /* <DEDUP_REMOVED lines=37> */
.L_x_3841:
[----:B------:R-:W-:Y:S05]  /*497f0*/  BSYNC.RECONVERGENT B1 ;  /* 0x0000000000017941 */ /* 0x000fea0003800200 */
.L_x_3840:
        /* <DEDUP_REMOVED lines=30> */
.L_x_3843:
[----:B------:R-:W-:Y:S05]  /*499e0*/  BSYNC.RECONVERGENT B1 ;  /* 0x0000000000017941 */ /* 0x000fea0003800200 */
.L_x_3842:
        /* <DEDUP_REMOVED lines=36> */
.L_x_3845:
[----:B------:R-:W-:Y:S05]  /*49c30*/  BSYNC.RECONVERGENT B1 ;  /* 0x0000000000017941 */ /* 0x000fea0003800200 */
.L_x_3844:
        /* <DEDUP_REMOVED lines=30> */
.L_x_3847:
[----:B------:R-:W-:Y:S05]  /*49e20*/  BSYNC.RECONVERGENT B1 ;  /* 0x0000000000017941 */ /* 0x000fea0003800200 */
.L_x_3846:
[----:B------:R-:W-:-:S08]  /*49e30*/  DMUL R34, R34, R34 ;  /* 0x0000002222227228 */ /* 0x000fd00000000000 */
[----:B------:R-:W-:-:S08]  /*49e40*/  DFMA R34, R50, R50, R34 ;  /* 0x000000323222722b */ /* 0x000fd00000000022 */
[----:B------:R-:W-:-:S06]  /*49e50*/  DSETP.GTU.AND P1, PT, R34, 1, PT ;  /* 0x3ff000002200742a */ /* 0x000fcc0003f2c000 */
[----:B------:R-:W-:-:S04]  /*49e60*/  SEL R24, RZ, 0x1, P1 ;  /* 0x00000001ff187807 */ /* 0x000fc80000800000 */
[----:B------:R-:W-:Y:S01]  /*49e70*/  IADD3 R41, PT, PT, R24, R41, R46 ;  /* 0x0000002918297210 */ /* 0x000fe20007ffe02e */
[----:B------:R-:W-:Y:S06]  /*49e80*/  @P0 BRA `(.L_x_3848) ;  /* 0xffffffec00ac0947 */ /* 0x000fec000383ffff */
.L_x_3831:
        /* <DEDUP_REMOVED lines=34> */
.L_x_3851:
[----:B------:R-:W-:Y:S05]  /*4a0b0*/  BSYNC.RECONVERGENT B1 ;  /* 0x0000000000017941 */ /* 0x000fea0003800200 */
.L_x_3850:
        /* <DEDUP_REMOVED lines=30> */
.L_x_3853:
[----:B------:R-:W-:Y:S05]  /*4a2a0*/  BSYNC.RECONVERGENT B1 ;  /* 0x0000000000017941 */ /* 0x000fea0003800200 */
.L_x_3852:
        /* <DEDUP_REMOVED lines=39> */
.L_x_3855:
[----:B------:R-:W-:Y:S05]  /*4a520*/  BSYNC.RECONVERGENT B1 ;  /* 0x0000000000017941 */ /* 0x000fea0003800200 */
.L_x_3854:
        /* <DEDUP_REMOVED lines=30> */
.L_x_3857:
[----:B------:R-:W-:Y:S05]  /*4a710*/  BSYNC.RECONVERGENT B1 ;  /* 0x0000000000017941 */ /* 0x000fea0003800200 */
.L_x_3856:
        /* <DEDUP_REMOVED lines=38> */
.L_x_3859:
[----:B------:R-:W-:Y:S05]  /*4a980*/  BSYNC.RECONVERGENT B1 ;  /* 0x0000000000017941 */ /* 0x000fea0003800200 */
.L_x_3858:
        /* <DEDUP_REMOVED lines=29> */
.L_x_3861:
[----:B------:R-:W-:Y:S05]  /*4ab60*/  BSYNC.RECONVERGENT B1 ;  /* 0x0000000000017941 */ /* 0x000fea0003800200 */
.L_x_3860:
[----:B------:R-:W-:-:S08]  /*4ab70*/  DMUL R34, R34, R34 ;  /* 0x0000002222227228 */ /* 0x000fd00000000000 */
[----:B------:R-:W-:-:S08]  /*4ab80*/  DFMA R34, R46, R46, R34 ;  /* 0x0000002e2e22722b */ /* 0x000fd00000000022 */
[----:B------:R-:W-:-:S06]  /*4ab90*/  DSETP.GTU.AND P0, PT, R34, 1, PT ;  /* 0x3ff000002200742a */ /* 0x000fcc0003f0c000 */
[----:B------:R-:W-:-:S04]  /*4aba0*/  SEL R24, RZ, 0x1, P0 ;  /* 0x00000001ff187807 */ /* 0x000fc80000000000 */
[----:B------:R-:W-:-:S07]  /*4abb0*/  IADD3 R41, PT, PT, R24, R41, RZ ;  /* 0x0000002918297210 */ /* 0x000fce0007ffe0ff */
.L_x_3849:
        /* <DEDUP_REMOVED lines=12> */
.L_x_3866:
        /* <DEDUP_REMOVED lines=44> */
.L_x_3865:
[----:B------:R-:W-:Y:S05]  /*4af40*/  BSYNC.RECONVERGENT B2 ;  /* 0x0000000000027941 */ /* 0x000fea0003800200 */
.L_x_3864:
[----:B------:R-:W-:Y:S01]  /*4af50*/  ISETP.GT.U32.AND.EX P0, PT, R34, RZ, PT, P0 ;  /* 0x000000ff2200720c */ /* 0x000fe20003f04100 */
[----:B------:R-:W-:Y:S01]  /*4af60*/  IMAD.MOV.U32 R32, RZ, RZ, R24 ;  /* 0x000000ffff207224 */ /* 0x000fe200078e0018 */
[--C-:B------:R-:W-:Y:S02]  /*4af70*/  SHF.R.U64 R35, R35, 0x1, R34.reuse ;  /* 0x0000000123237819 */ /* 0x100fe40000001222 */
[----:B------:R-:W-:Y:S02]  /*4af80*/  SHF.R.U32.HI R34, RZ, 0x1, R34 ;  /* 0x00000001ff227819 */ /* 0x000fe40000011622 */
[----:B------:R-:W-:-:S07]  /*4af90*/  IADD3 R33, PT, PT, R25, -R37, R36 ;  /* 0x8000002519217210 */ /* 0x000fce0007ffe024 */
[----:B------:R-:W-:Y:S05]  /*4afa0*/  @P0 BRA `(.L_x_3866) ;  /* 0xfffffffc00340947 */ /* 0x000fea000383ffff */
.L_x_3863:
[----:B------:R-:W-:Y:S05]  /*4afb0*/  BSYNC.RECONVERGENT B1 ;  /* 0x0000000000017941 */ /* 0x000fea0003800200 */
.L_x_3862:
[----:B------:R-:W-:Y:S02]  /*4afc0*/  IMAD R39, R39, UR5, RZ ;  /* 0x0000000527277c24 */ /* 0x000fe4000f8e02ff */
[----:B------:R-:W-:-:S04]  /*4afd0*/  IMAD.WIDE.U32 R24, R38, UR5, RZ ;  /* 0x0000000526187c25 */ /* 0x000fc8000f8e00ff */
[----:B------:R-:W-:Y:S01]  /*4afe0*/  IMAD.MOV.U32 R44, RZ, RZ, RZ ;  /* 0x000000ffff2c7224 */ /* 0x000fe200078e00ff */
        /* <DEDUP_REMOVED lines=19> */
.L_x_3884:
        /* <DEDUP_REMOVED lines=34> */
.L_x_3869:
[----:B------:R-:W-:Y:S05]  /*4b340*/  BSYNC.RECONVERGENT B1 ;  /* 0x0000000000017941 */ /* 0x000fea0003800200 */
.L_x_3868:
        /* <DEDUP_REMOVED lines=30> */
.L_x_3871:
[----:B------:R-:W-:Y:S05]  /*4b530*/  BSYNC.RECONVERGENT B1 ;  /* 0x0000000000017941 */ /* 0x000fea0003800200 */
.L_x_3870:
        /* <DEDUP_REMOVED lines=36> */
.L_x_3873:
[----:B------:R-:W-:Y:S05]  /*4b780*/  BSYNC.RECONVERGENT B1 ;  /* 0x0000000000017941 */ /* 0x000fea0003800200 */
.L_x_3872:
        /* <DEDUP_REMOVED lines=30> */
.L_x_3875:
[----:B------:R-:W-:Y:S05]  /*4b970*/  BSYNC.RECONVERGENT B1 ;  /* 0x0000000000017941 */ /* 0x000fea0003800200 */
.L_x_3874:
        /* <DEDUP_REMOVED lines=37> */
.L_x_3877:
[----:B------:R-:W-:Y:S05]  /*4bbd0*/  BSYNC.RECONVERGENT B1 ;  /* 0x0000000000017941 */ /* 0x000fea0003800200 */
.L_x_3876:
        /* <DEDUP_REMOVED lines=30> */
.L_x_3879:
[----:B------:R-:W-:Y:S05]  /*4bdc0*/  BSYNC.RECONVERGENT B1 ;  /* 0x0000000000017941 */ /* 0x000fea0003800200 */
.L_x_3878:
        /* <DEDUP_REMOVED lines=36> */
.L_x_3881:
[----:B------:R-:W-:Y:S05]  /*4c010*/  BSYNC.RECONVERGENT B1 ;  /* 0x0000000000017941 */ /* 0x000fea0003800200 */
.L_x_3880:
        /* <DEDUP_REMOVED lines=30> */
.L_x_3883:
[----:B------:R-:W-:Y:S05]  /*4c200*/  BSYNC.RECONVERGENT B1 ;  /* 0x0000000000017941 */ /* 0x000fea0003800200 */
.L_x_3882:
[----:B------:R-:W-:-:S08]  /*4c210*/  DMUL R34, R34, R34 ;  /* 0x0000002222227228 */ /* 0x000fd00000000000 */
[----:B------:R-:W-:-:S08]  /*4c220*/  DFMA R34, R50, R50, R34 ;  /* 0x000000323222722b */ /* 0x000fd00000000022 */
[----:B------:R-:W-:-:S06]  /*4c230*/  DSETP.GTU.AND P1, PT, R34, 1, PT ;  /* 0x3ff000002200742a */ /* 0x000fcc0003f2c000 */
[----:B------:R-:W-:-:S04]  /*4c240*/  SEL R24, RZ, 0x1, P1 ;  /* 0x00000001ff187807 */ /* 0x000fc80000800000 */
[----:B------:R-:W-:Y:S01]  /*4c250*/  IADD3 R44, PT, PT, R24, R44, R47 ;  /* 0x0000002c182c7210 */ /* 0x000fe20007ffe02f */
[----:B------:R-:W-:Y:S06]  /*4c260*/  @P0 BRA `(.L_x_3884) ;  /* 0xffffffec00ac0947 */ /* 0x000fec000383ffff */
.L_x_3867:
        /* <DEDUP_REMOVED lines=34> */
.L_x_3887:
[----:B------:R-:W-:Y:S05]  /*4c490*/  BSYNC.RECONVERGENT B1 ;  /* 0x0000000000017941 */ /* 0x000fea0003800200 */
.L_x_3886:
        /* <DEDUP_REMOVED lines=30> */
.L_x_3889:
[----:B------:R-:W-:Y:S05]  /*4c680*/  BSYNC.RECONVERGENT B1 ;  /* 0x0000000000017941 */ /* 0x000fea0003800200 */
.L_x_3888:
        /* <DEDUP_REMOVED lines=39> */
.L_x_3891:
[----:B------:R-:W-:Y:S05]  /*4c900*/  BSYNC.RECONVERGENT B1 ;  /* 0x0000000000017941 */ /* 0x000fea0003800200 */
.L_x_3890:
        /* <DEDUP_REMOVED lines=30> */
.L_x_3893:
[----:B------:R-:W-:Y:S05]  /*4caf0*/  BSYNC.RECONVERGENT B1 ;  /* 0x0000000000017941 */ /* 0x000fea0003800200 */
.L_x_3892:
        /* <DEDUP_REMOVED lines=38> */
.L_x_3895:
[----:B------:R-:W-:Y:S05]  /*4cd60*/  BSYNC.RECONVERGENT B1 ;  /* 0x0000000000017941 */ /* 0x000fea0003800200 */
.L_x_3894:
        /* <DEDUP_REMOVED lines=29> */
.L_x_3897:
[----:B------:R-:W-:Y:S05]  /*4cf40*/  BSYNC.RECONVERGENT B1 ;  /* 0x0000000000017941 */ /* 0x000fea0003800200 */
.L_x_3896:
[----:B------:R-:W-:-:S08]  /*4cf50*/  DMUL R34, R34, R34 ;  /* 0x0000002222227228 */ /* 0x000fd00000000000 */
[----:B------:R-:W-:-:S08]  /*4cf60*/  DFMA R34, R46, R46, R34 ;  /* 0x0000002e2e22722b */ /* 0x000fd00000000022 */
[----:B------:R-:W-:-:S06]  /*4cf70*/  DSETP.GTU.AND P0, PT, R34, 1, PT ;  /* 0x3ff000002200742a */ /* 0x000fcc0003f0c000 */
[----:B------:R-:W-:-:S05]  /*4cf80*/  SEL R25, RZ, 0x1, P0 ;  /* 0x00000001ff197807 */ /* 0x000fca0000000000 */
[----:B------:R-:W-:-:S07]  /*4cf90*/  IMAD.IADD R44, R25, 0x1, R44 ;  /* 0x00000001192c7824 */ /* 0x000fce00078e022c */
.L_x_3885:
[----:B------:R-:W0:Y:S01]  /*4cfa0*/  LDC R25, c[0x0][0x3a8] ;  /* 0x0000ea00ff197b82 */ /* 0x000e220000000800 */
[----:B------:R-:W-:-:S04]  /*4cfb0*/  IADD3 R12, PT, PT, R12, R20, R15 ;  /* 0x000000140c0c7210 */ /* 0x000fc80007ffe00f */
[----:B------:R-:W-:-:S04]  /*4cfc0*/  IADD3 R12, PT, PT, R10, R12, R13 ;  /* 0x0000000c0a0c7210 */ /* 0x000fc80007ffe00d */
[----:B------:R-:W-:-:S04]  /*4cfd0*/  IADD3 R12, PT, PT, R8, R12, R11 ;  /* 0x0000000c080c7210 */ /* 0x000fc80007ffe00b */
[----:B------:R-:W-:-:S04]  /*4cfe0*/  IADD3 R12, PT, PT, R6, R12, R9 ;  /* 0x0000000c060c7210 */ /* 0x000fc80007ffe009 */
[----:B------:R-:W-:-:S04]  /*4cff0*/  IADD3 R12, PT, PT, R4, R12, R7 ;  /* 0x0000000c040c7210 */ /* 0x000fc80007ffe007 */
[----:B------:R-:W-:Y:S02]  /*4d000*/  IADD3 R12, PT, PT, R2, R12, R5 ;  /* 0x0000000c020c7210 */ /* 0x000fe40007ffe005 */
[----:B0-----:R-:W-:Y:S02]  /*4d010*/  IADD3 R4, PT, PT, -R18, R25, RZ ;  /* 0x0000001912047210 */ /* 0x001fe40007ffe1ff */
[----:B------:R-:W-:Y:S02]  /*4d020*/  IADD3 R12, PT, PT, R0, R12, R3 ;  /* 0x0000000c000c7210 */ /* 0x000fe40007ffe003 */
[----:B------:R-:W-:Y:S02]  /*4d030*/  ISETP.GE.U32.AND P0, PT, R4, R19, PT ;  /* 0x000000130400720c */ /* 0x000fe40003f06070 */
[----:B------:R-:W-:-:S11]  /*4d040*/  IADD3 R20, PT, PT, R44, R12, R41 ;  /* 0x0000000c2c147210 */ /* 0x000fd60007ffe029 */
[----:B------:R-:W-:Y:S05]  /*4d050*/  @!P0 BRA `(.L_x_3318) ;  /* 0x0000002400608947 */ /* 0x000fea0003800000 */
[----:B------:R-:W-:Y:S01]  /*4d060*/  IMAD.IADD R18, R18, 0x1, R19 ;  /* 0x0000000112127824 */ /* 0x000fe200078e0213 */
[----:B------:R-:W-:-:S04]  /*4d070*/  IADD3 R3, PT, PT, R25, -0x1000, RZ ;  /* 0xfffff00019037810 */ /* 0x000fc80007ffe0ff */
[----:B------:R-:W-:-:S13]  /*4d080*/  ISETP.GT.U32.AND P0, PT, R18, R3, PT ;  /* 0x000000031200720c */ /* 0x000fda0003f04070 */
[----:B------:R-:W-:Y:S05]  /*4d090*/  @!P0 BRA `(.L_x_3898) ;  /* 0xfffffdbc00c88947 */ /* 0x000fea000383ffff */
.L_x_3320:
[----:B------:R-:W-:-:S13]  /*4d0a0*/  ISETP.GE.U32.AND P0, PT, R18, R25, PT ;  /* 0x000000191200720c */ /* 0x000fda0003f06070 */
[----:B------:R-:W-:Y:S05]  /*4d0b0*/  @P0 BRA `(.L_x_3318) ;  /* 0x0000002400480947 */ /* 0x000fea0003800000 */
[----:B------:R-:W-:Y:S01]  /*4d0c0*/  IMAD.IADD R0, R25, 0x1, -R18 ;  /* 0x0000000119007824 */ /* 0x000fe200078e0a12 */
[----:B------:R-:W-:Y:S04]  /*4d0d0*/  BSSY.RECONVERGENT B1, `(.L_x_3318) ;  /* 0x0000250000017945 */ /* 0x000fe80003800200 */
[----:B------:R-:W-:-:S13]  /*4d0e0*/  ISETP.GE.AND P0, PT, R21, R0, PT ;  /* 0x000000001500720c */ /* 0x000fda0003f06270 */
[----:B------:R-:W-:Y:S05]  /*4d0f0*/  @P0 BRA `(.L_x_3899) ;  /* 0x0000002400340947 */ /* 0x000fea0003800000 */
[----:B------:R-:W0:Y:S08]  /*4d100*/  LDC R2, c[0x0][0x3c4] ;  /* 0x0000f100ff027b82 */ /* 0x000e300000000800 */
[----:B------:R-:W1:Y:S01]  /*4d110*/  LDC R3, c[0x0][0x380] ;  /* 0x0000e000ff037b82 */ /* 0x000e620000000800 */
[----:B0-----:R-:W-:Y:S02]  /*4d120*/  ISETP.GE.AND P0, PT, R2, 0x1, PT ;  /* 0x000000010200780c */ /* 0x001fe40003f06270 */
[----:B-1----:R-:W-:-:S11]  /*4d130*/  IADD3 R18, PT, PT, R18, R3, RZ ;  /* 0x0000000312127210 */ /* 0x002fd60007ffe0ff */
[----:B------:R-:W-:Y:S05]  /*4d140*/  @!P0 BRA `(.L_x_3899) ;  /* 0x0000002400208947 */ /* 0x000fea0003800000 */
[C---:B------:R-:W-:Y:S01]  /*4d150*/  VIADD R4, R2.reuse, 0xffffffff ;  /* 0xffffffff02047836 */ /* 0x040fe20000000000 */
[C---:B------:R-:W-:Y:S02]  /*4d160*/  LOP3.LUT R3, R2.reuse, 0x3, RZ, 0xc0, !PT ;  /* 0x0000000302037812 */ /* 0x040fe400078ec0ff */
[----:B------:R-:W-:Y:S02]  /*4d170*/  LOP3.LUT R2, R2, 0x7ffffffc, RZ, 0xc0, !PT ;  /* 0x7ffffffc02027812 */ /* 0x000fe400078ec0ff */
[----:B------:R-:W-:-:S07]  /*4d180*/  MOV R11, R21 ;  /* 0x00000015000b7202 */ /* 0x000fce0000000f00 */
.L_x_3936:
[----:B------:R-:W-:Y:S01]  /*4d190*/  IMAD.IADD R5, R18, 0x1, R11 ;  /* 0x0000000112057824 */ /* 0x000fe200078e020b */
[----:B------:R-:W-:Y:S01]  /*4d1a0*/  IADD3 R11, PT, PT, R11, 0x100, RZ ;  /* 0x000001000b0b7810 */ /* 0x000fe20007ffe0ff */
[----:B------:R-:W-:Y:S01]  /*4d1b0*/  BSSY.RECONVERGENT B2, `(.L_x_3900) ;  /* 0x000003f000027945 */ /* 0x000fe20003800200 */
[----:B------:R-:W-:Y:S02]  /*4d1c0*/  HFMA2 R25, -RZ, RZ, 0, 0 ;  /* 0x00000000ff197431 */ /* 0x000fe400000001ff */
[----:B------:R-:W-:Y:S01]  /*4d1d0*/  IMAD R10, R5, UR9, RZ ;  /* 0x00000009050a7c24 */ /* 0x000fe2000f8e02ff */
[----:B------:R-:W-:Y:S01]  /*4d1e0*/  ISETP.GE.AND P5, PT, R11, R0, PT ;  /* 0x000000000b00720c */ /* 0x000fe20003fa6270 */
[----:B------:R-:W-:-:S03]  /*4d1f0*/  IMAD.MOV.U32 R24, RZ, RZ, 0x1 ;  /* 0x00000001ff187424 */ /* 0x000fc600078e00ff */
[----:B------:R-:W-:-:S13]  /*4d200*/  ISETP.NE.AND P0, PT, R10, RZ, PT ;  /* 0x000000ff0a00720c */ /* 0x000fda0003f05270 */
[----:B------:R-:W-:Y:S05]  /*4d210*/  @!P0 BRA `(.L_x_3901) ;  /* 0x0000000000e08947 */ /* 0x000fea0003800000 */
[----:B------:R-:W-:Y:S01]  /*4d220*/  SHF.R.S32.HI R5, RZ, 0x1f, R10 ;  /* 0x0000001fff057819 */ /* 0x000fe2000001140a */
[----:B------:R-:W-:Y:S01]  /*4d230*/  IMAD.MOV.U32 R16, RZ, RZ, 0xbc8f ;  /* 0x0000bc8fff107424 */ /* 0x000fe200078e00ff */
[----:B------:R-:W-:Y:S01]  /*4d240*/  MOV R17, RZ ;  /* 0x000000ff00117202 */ /* 0x000fe20000000f00 */
[----:B------:R-:W-:Y:S01]  /*4d250*/  IMAD.MOV.U32 R24, RZ, RZ, 0x1 ;  /* 0x00000001ff187424 */ /* 0x000fe200078e00ff */
[----:B------:R-:W-:-:S07]  /*4d260*/  MOV R25, RZ ;  /* 0x000000ff00197202 */ /* 0x000fce0000000f00 */
.L_x_3904:
        /* <DEDUP_REMOVED lines=44> */
.L_x_3903:
[----:B------:R-:W-:Y:S05]  /*4d530*/  BSYNC.RECONVERGENT B3 ;  /* 0x0000000000037941 */ /* 0x000fea0003800200 */
.L_x_3902:
[----:B------:R-:W-:Y:S02]  /*4d540*/  ISETP.GT.U32.AND.EX P0, PT, R5, RZ, PT, P0 ;  /* 0x000000ff0500720c */ /* 0x000fe40003f04100 */
[--C-:B------:R-:W-:Y:S02]  /*4d550*/  SHF.R.U64 R10, R10, 0x1, R5.reuse ;  /* 0x000000010a0a7819 */ /* 0x100fe40000001205 */
[----:B------:R-:W-:Y:S02]  /*4d560*/  SHF.R.U32.HI R5, RZ, 0x1, R5 ;  /* 0x00000001ff057819 */ /* 0x000fe40000011605 */
[----:B------:R-:W-:Y:S02]  /*4d570*/  IADD3 R17, PT, PT, R7, -R19, R26 ;  /* 0x8000001307117210 */ /* 0x000fe40007ffe01a */
[----:B------:R-:W-:-:S05]  /*4d580*/  MOV R16, R6 ;  /* 0x0000000600107202 */ /* 0x000fca0000000f00 */
[----:B------:R-:W-:Y:S05]  /*4d590*/  @P0 BRA `(.L_x_3904) ;  /* 0xfffffffc00340947 */ /* 0x000fea000383ffff */
.L_x_3901:
[----:B------:R-:W-:Y:S05]  /*4d5a0*/  BSYNC.RECONVERGENT B2 ;  /* 0x0000000000027941 */ /* 0x000fea0003800200 */
.L_x_3900:
        /* <DEDUP_REMOVED lines=23> */
.L_x_3922:
        /* <DEDUP_REMOVED lines=34> */
.L_x_3907:
[----:B------:R-:W-:Y:S05]  /*4d940*/  BSYNC.RECONVERGENT B3 ;  /* 0x0000000000037941 */ /* 0x000fea0003800200 */
.L_x_3906:
        /* <DEDUP_REMOVED lines=30> */
.L_x_3909:
[----:B------:R-:W-:Y:S05]  /*4db30*/  BSYNC.RECONVERGENT B3 ;  /* 0x0000000000037941 */ /* 0x000fea0003800200 */
.L_x_3908:
        /* <DEDUP_REMOVED lines=36> */
.L_x_3911:
[----:B------:R-:W-:Y:S05]  /*4dd80*/  BSYNC.RECONVERGENT B3 ;  /* 0x0000000000037941 */ /* 0x000fea0003800200 */
.L_x_3910:
        /* <DEDUP_REMOVED lines=30> */
.L_x_3913:
[----:B------:R-:W-:Y:S05]  /*4df70*/  BSYNC.RECONVERGENT B3 ;  /* 0x0000000000037941 */ /* 0x000fea0003800200 */
.L_x_3912:
        /* <DEDUP_REMOVED lines=37> */
.L_x_3915:
[----:B------:R-:W-:Y:S05]  /*4e1d0*/  BSYNC.RECONVERGENT B3 ;  /* 0x0000000000037941 */ /* 0x000fea0003800200 */
.L_x_3914:
        /* <DEDUP_REMOVED lines=30> */
.L_x_3917:
[----:B------:R-:W-:Y:S05]  /*4e3c0*/  BSYNC.RECONVERGENT B3 ;  /* 0x0000000000037941 */ /* 0x000fea0003800200 */
.L_x_3916:
        /* <DEDUP_REMOVED lines=36> */
.L_x_3919:
[----:B------:R-:W-:Y:S05]  /*4e610*/  BSYNC.RECONVERGENT B3 ;  /* 0x0000000000037941 */ /* 0x000fea0003800200 */
.L_x_3918:
        /* <DEDUP_REMOVED lines=30> */
.L_x_3921:
[----:B------:R-:W-:Y:S05]  /*4e800*/  BSYNC.RECONVERGENT B3 ;  /* 0x0000000000037941 */ /* 0x000fea0003800200 */
.L_x_3920:
[----:B------:R-:W-:-:S08]  /*4e810*/  DMUL R34, R34, R34 ;  /* 0x0000002222227228 */ /* 0x000fd00000000000 */
[----:B------:R-:W-:-:S08]  /*4e820*/  DFMA R34, R14, R14, R34 ;  /* 0x0000000e0e22722b */ /* 0x000fd00000000022 */
[----:B------:R-:W-:-:S06]  /*4e830*/  DSETP.GTU.AND P1, PT, R34, 1, PT ;  /* 0x3ff000002200742a */ /* 0x000fcc0003f2c000 */
[----:B------:R-:W-:-:S04]  /*4e840*/  SEL R8, RZ, 0x1, P1 ;  /* 0x00000001ff087807 */ /* 0x000fc80000800000 */
[----:B------:R-:W-:Y:S01]  /*4e850*/  IADD3 R7, PT, PT, R8, R7, R6 ;  /* 0x0000000708077210 */ /* 0x000fe20007ffe006 */
[----:B------:R-:W-:Y:S06]  /*4e860*/  @P0 BRA `(.L_x_3922) ;  /* 0xffffffec00ac0947 */ /* 0x000fec000383ffff */
.L_x_3905:
        /* <DEDUP_REMOVED lines=35> */
.L_x_3925:
[----:B------:R-:W-:Y:S05]  /*4eaa0*/  BSYNC.RECONVERGENT B3 ;  /* 0x0000000000037941 */ /* 0x000fea0003800200 */
.L_x_3924:
        /* <DEDUP_REMOVED lines=30> */
.L_x_3927:
[----:B------:R-:W-:Y:S05]  /*4ec90*/  BSYNC.RECONVERGENT B3 ;  /* 0x0000000000037941 */ /* 0x000fea0003800200 */
.L_x_3926:
        /* <DEDUP_REMOVED lines=39> */
.L_x_3929:
[----:B------:R-:W-:Y:S05]  /*4ef10*/  BSYNC.RECONVERGENT B3 ;  /* 0x0000000000037941 */ /* 0x000fea0003800200 */
.L_x_3928:
        /* <DEDUP_REMOVED lines=30> */
.L_x_3931:
[----:B------:R-:W-:Y:S05]  /*4f100*/  BSYNC.RECONVERGENT B3 ;  /* 0x0000000000037941 */ /* 0x000fea0003800200 */
.L_x_3930:
        /* <DEDUP_REMOVED lines=38> */
.L_x_3933:
[----:B------:R-:W-:Y:S05]  /*4f370*/  BSYNC.RECONVERGENT B3 ;  /* 0x0000000000037941 */ /* 0x000fea0003800200 */
.L_x_3932:
        /* <DEDUP_REMOVED lines=29> */
.L_x_3935:
[----:B------:R-:W-:Y:S05]  /*4f550*/  BSYNC.RECONVERGENT B3 ;  /* 0x0000000000037941 */ /* 0x000fea0003800200 */
.L_x_3934:
[----:B------:R-:W-:-:S08]  /*4f560*/  DMUL R34, R34, R34 ;  /* 0x0000002222227228 */ /* 0x000fd00000000000 */
[----:B------:R-:W-:-:S08]  /*4f570*/  DFMA R34, R8, R8, R34 ;  /* 0x000000080822722b */ /* 0x000fd00000000022 */
[----:B------:R-:W-:-:S06]  /*4f580*/  DSETP.GTU.AND P0, PT, R34, 1, PT ;  /* 0x3ff000002200742a */ /* 0x000fcc0003f0c000 */
[----:B------:R-:W-:-:S04]  /*4f590*/  SEL R6, RZ, 0x1, P0 ;  /* 0x00000001ff067807 */ /* 0x000fc80000000000 */
[----:B------:R-:W-:-:S07]  /*4f5a0*/  IADD3 R7, PT, PT, R6, R7, RZ ;  /* 0x0000000706077210 */ /* 0x000fce0007ffe0ff */
.L_x_3923:
[----:B------:R-:W-:Y:S01]  /*4f5b0*/  IMAD.IADD R20, R20, 0x1, R7 ;  /* 0x0000000114147824 */ /* 0x000fe200078e0207 */
[----:B------:R-:W-:Y:S06]  /*4f5c0*/  @!P5 BRA `(.L_x_3936) ;  /* 0xffffffd800f0d947 */ /* 0x000fec000383ffff */
.L_x_3899:
[----:B------:R-:W-:Y:S05]  /*4f5d0*/  BSYNC.RECONVERGENT B1 ;  /* 0x0000000000017941 */ /* 0x000fea0003800200 */
.L_x_3318:
[----:B------:R-:W0:Y:S01]  /*4f5e0*/  S2R R6, SR_LANEID ;  /* 0x0000000000067919 */ /* 0x000e220000000000 */
[----:B------:R-:W1:Y:S01]  /*4f5f0*/  SHFL.DOWN PT, R0, R20, 0x1, 0x1f ;  /* 0x08201f0014007f89 */ /* 0x000e6200000e0000 */
[C---:B0-----:R-:W-:Y:S02]  /*4f600*/  ISETP.GT.AND P0, PT, R6.reuse, 0x1e, PT ;  /* 0x0000001e0600780c */ /* 0x041fe40003f04270 */
[----:B------:R-:W-:Y:S02]  /*4f610*/  ISETP.NE.AND P1, PT, R6, RZ, PT ;  /* 0x000000ff0600720c */ /* 0x000fe40003f25270 */
[----:B-1----:R-:W-:Y:S02]  /*4f620*/  SEL R3, R0, RZ, !P0 ;  /* 0x000000ff00037207 */ /* 0x002fe40004000000 */
[----:B------:R-:W-:Y:S02]  /*4f630*/  ISETP.GT.AND P0, PT, R6, 0x1d, PT ;  /* 0x0000001d0600780c */ /* 0x000fe40003f04270 */
[----:B------:R-:W-:-:S05]  /*4f640*/  IADD3 R3, PT, PT, R3, R20, RZ ;  /* 0x0000001403037210 */ /* 0x000fca0007ffe0ff */
[----:B------:R-:W0:Y:S02]  /*4f650*/  SHFL.DOWN PT, R0, R3, 0x2, 0x1f ;  /* 0x08401f0003007f89 */ /* 0x000e2400000e0000 */
        /* <DEDUP_REMOVED lines=24> */
[----:B------:R-:W0:Y:S01]  /*4f7e0*/  S2R R3, SR_CgaCtaId ;  /* 0x0000000000037919 */ /* 0x000e220000008800 */
[----:B--2---:R-:W-:-:S04]  /*4f7f0*/  MOV R0, 0x400 ;  /* 0x0000040000007802 */ /* 0x004fc80000000f00 */
[----:B0-----:R-:W-:-:S05]  /*4f800*/  LEA R4, R3, R0, 0x18 ;  /* 0x0000000003047211 */ /* 0x001fca00078ec0ff */
[----:B------:R-:W-:Y:S04]  /*4f810*/  LDS R0, [R4+0xc] ;  /* 0x00000c0004007984 */ /* 0x000fe80000000800 */
[----:B------:R-:W0:Y:S04]  /*4f820*/  LDS.128 R8, [R4+0x10] ;  /* 0x0000100004087984 */ /* 0x000e280000000c00 */
[----:B------:R-:W1:Y:S01]  /*4f830*/  LDS.64 R2, [R4+0x20] ;  /* 0x0000200004027984 */ /* 0x000e620000000a00 */
[----:B0-----:R-:W-:-:S04]  /*4f840*/  IADD3 R0, PT, PT, R8, R0, R5 ;  /* 0x0000000008007210 */ /* 0x001fc80007ffe005 */
[----:B------:R-:W-:-:S04]  /*4f850*/  IADD3 R0, PT, PT, R10, R0, R9 ;  /* 0x000000000a007210 */ /* 0x000fc80007ffe009 */
[----:B-1----:R-:W-:-:S04]  /*4f860*/  IADD3 R0, PT, PT, R2, R0, R11 ;  /* 0x0000000002007210 */ /* 0x002fc80007ffe00b */
[----:B------:R-:W-:-:S07]  /*4f870*/  IADD3 R5, PT, PT, R0, R3, RZ ;  /* 0x0000000300057210 */ /* 0x000fce0007ffe0ff */
.L_x_2740:
[----:B------:R-:W-:Y:S05]  /*4f880*/  BSYNC.RECONVERGENT B0 ;  /* 0x0000000000007941 */ /* 0x000fea0003800200 */
.L_x_2667:
[----:B------:R-:W-:Y:S05]  /*4f890*/  @P0 EXIT ;  /* 0x000000000000094d */ /* 0x000fea0003800000 */
[----:B------:R-:W3:Y:S01]  /*4f8a0*/  LDC.64 R2, c[0x0][0x388] ;  /* 0x0000e200ff027b82 */ /* 0x000ee20000000a00 */
[----:B------:R-:W4:Y:S01]  /*4f8b0*/  LDCU.64 UR4, c[0x0][0x358] ;  /* 0x00006b00ff0477ac */ /* 0x000f220008000a00 */
[----:B---3--:R-:W-:-:S05]  /*4f8c0*/  IMAD.WIDE.U32 R22, R22, 0x4, R2 ;  /* 0x0000000416167825 */ /* 0x008fca00078e0002 */
[----:B----4-:R-:W-:Y:S01]  /*4f8d0*/  STG.E desc[UR4][R22.64], R5 ;  /* 0x0000000516007986 */ /* 0x010fe2000c101904 */
[----:B------:R-:W-:Y:S05]  /*4f8e0*/  EXIT ;  /* 0x000000000000794d */ /* 0x000fea0003800000 */
        .weak           $__internal_2_$__cuda_sm20_div_rn_f64_full
        .type           $__internal_2_$__cuda_sm20_div_rn_f64_full,@function
        .size           $__internal_2_$__cuda_sm20_div_rn_f64_full,(.L_x_5223 - $__internal_2_$__cuda_sm20_div_rn_f64_full)
$__internal_2_$__cuda_sm20_div_rn_f64_full:
[C---:B------:R-:W-:Y:S01]  /*4f8f0*/  FSETP.GEU.AND P4, PT, |R23|.reuse, 1.469367938527859385e-39, PT ;  /* 0x001000001700780b */ /* 0x040fe20003f8e200 */
[----:B------:R-:W-:Y:S01]  /*4f900*/  IMAD.MOV.U32 R27, RZ, RZ, R23 ;  /* 0x000000ffff1b7224 */ /* 0x000fe200078e0017 */
[----:B------:R-:W-:Y:S01]  /*4f910*/  MOV R26, UR8 ;  /* 0x00000008001a7c02 */ /* 0x000fe20008000f00 */
[----:B------:R-:W-:Y:S01]  /*4f920*/  IMAD.U32 R24, RZ, RZ, UR8 ;  /* 0x00000008ff187e24 */ /* 0x000fe2000f8e00ff */
[----:B------:R-:W-:Y:S01]  /*4f930*/  LOP3.LUT R25, R23, 0x800fffff, RZ, 0xc0, !PT ;  /* 0x800fffff17197812 */ /* 0x000fe200078ec0ff */
[----:B------:R-:W-:Y:S01]  /*4f940*/  IMAD.MOV.U32 R40, RZ, RZ, 0x1ca00000 ;  /* 0x1ca00000ff287424 */ /* 0x000fe200078e00ff */
[----:B------:R-:W-:Y:S01]  /*4f950*/  MOV R34, 0x1 ;  /* 0x0000000100227802 */ /* 0x000fe20000000f00 */
[----:B------:R-:W-:Y:S01]  /*4f960*/  BSSY.RECONVERGENT B2, `(.L_x_3937) ;  /* 0x0000052000027945 */ /* 0x000fe20003800200 */
[----:B------:R-:W-:Y:S02]  /*4f970*/  LOP3.LUT R25, R25, 0x3ff00000, RZ, 0xfc, !PT ;  /* 0x3ff0000019197812 */ /* 0x000fe400078efcff */
[----:B------:R-:W-:-:S02]  /*4f980*/  FSETP.GEU.AND P1, PT, |R29|, 1.469367938527859385e-39, PT ;  /* 0x001000001d00780b */ /* 0x000fc40003f2e200 */
[----:B------:R-:W-:Y:S01]  /*4f990*/  LOP3.LUT R39, R29, 0x7ff00000, RZ, 0xc0, !PT ;  /* 0x7ff000001d277812 */ /* 0x000fe200078ec0ff */
[----:B------:R-:W-:Y:S01]  /*4f9a0*/  @!P4 DMUL R24, R26, 8.98846567431157953865e+307 ;  /* 0x7fe000001a18c828 */ /* 0x000fe20000000000 */
[----:B------:R-:W-:-:S04]  /*4f9b0*/  LOP3.LUT R42, R23, 0x7ff00000, RZ, 0xc0, !PT ;  /* 0x7ff00000172a7812 */ /* 0x000fc800078ec0ff */
[----:B------:R-:W-:Y:S01]  /*4f9c0*/  ISETP.GE.U32.AND P3, PT, R39, R42, PT ;  /* 0x0000002a2700720c */ /* 0x000fe20003f66070 */
[----:B------:R-:W0:Y:S03]  /*4f9d0*/  MUFU.RCP64H R35, R25 ;  /* 0x0000001900237308 */ /* 0x000e260000001800 */
[----:B------:R-:W-:Y:S01]  /*4f9e0*/  SEL R31, R40, 0x63400000, !P3 ;  /* 0x63400000281f7807 */ /* 0x000fe20005800000 */
[----:B------:R-:W-:Y:S01]  /*4f9f0*/  @!P1 IMAD.MOV.U32 R36, RZ, RZ, RZ ;  /* 0x000000ffff249224 */ /* 0x000fe200078e00ff */
[----:B------:R-:W-:Y:S02]  /*4fa00*/  @!P1 LOP3.LUT R30, R27, 0x7ff00000, RZ, 0xc0, !PT ;  /* 0x7ff000001b1e9812 */ /* 0x000fe400078ec0ff */
[----:B------:R-:W-:Y:S02]  /*4fa10*/  LOP3.LUT R31, R31, 0x800fffff, R29, 0xf8, !PT ;  /* 0x800fffff1f1f7812 */ /* 0x000fe400078ef81d */
[----:B------:R-:W-:-:S02]  /*4fa20*/  @!P1 ISETP.GE.U32.AND P2, PT, R39, R30, PT ;  /* 0x0000001e2700920c */ /* 0x000fc40003f46070 */
[----:B------:R-:W-:Y:S01]  /*4fa30*/  @!P4 LOP3.LUT R42, R25, 0x7ff00000, RZ, 0xc0, !PT ;  /* 0x7ff00000192ac812 */ /* 0x000fe200078ec0ff */
[----:B0-----:R-:W-:-:S08]  /*4fa40*/  DFMA R32, R34, -R24, 1 ;  /* 0x3ff000002220742b */ /* 0x001fd00000000818 */
[----:B------:R-:W-:-:S08]  /*4fa50*/  DFMA R32, R32, R32, R32 ;  /* 0x000000202020722b */ /* 0x000fd00000000020 */
[----:B------:R-:W-:Y:S01]  /*4fa60*/  DFMA R32, R34, R32, R34 ;  /* 0x000000202220722b */ /* 0x000fe20000000022 */
[----:B------:R-:W-:-:S04]  /*4fa70*/  @!P1 SEL R35, R40, 0x63400000, !P2 ;  /* 0x6340000028239807 */ /* 0x000fc80005000000 */
        /* <DEDUP_REMOVED lines=10> */
[----:B------:R-:W-:Y:S02]  /*4fb20*/  @!P1 LOP3.LUT R32, R31, 0x7ff00000, RZ, 0xc0, !PT ;  /* 0x7ff000001f209812 */ /* 0x000fe400078ec0ff */
[----:B------:R-:W-:-:S03]  /*4fb30*/  IADD3 R34, PT, PT, R42, -0x1, RZ ;  /* 0xffffffff2a227810 */ /* 0x000fc60007ffe0ff */
[----:B------:R-:W-:-:S05]  /*4fb40*/  VIADD R33, R32, 0xffffffff ;  /* 0xffffffff20217836 */ /* 0x000fca0000000000 */
[----:B------:R-:W-:-:S04]  /*4fb50*/  ISETP.GT.U32.AND P1, PT, R33, 0x7feffffe, PT ;  /* 0x7feffffe2100780c */ /* 0x000fc80003f24070 */
        /* <DEDUP_REMOVED lines=29> */
.L_x_3938:
        /* <DEDUP_REMOVED lines=16> */
.L_x_3941:
[----:B------:R-:W-:Y:S02]  /*4fe30*/  LOP3.LUT R35, R27, 0x80000, RZ, 0xfc, !PT ;  /* 0x000800001b237812 */ /* 0x000fe400078efcff */
[----:B------:R-:W-:Y:S01]  /*4fe40*/  MOV R34, R26 ;  /* 0x0000001a00227202 */ /* 0x000fe20000000f00 */
[----:B------:R-:W-:Y:S06]  /*4fe50*/  BRA `(.L_x_3939) ;  /* 0x0000000000087947 */ /* 0x000fec0003800000 */
.L_x_3940:
[----:B------:R-:W-:Y:S01]  /*4fe60*/  LOP3.LUT R35, R29, 0x80000, RZ, 0xfc, !PT ;  /* 0x000800001d237812 */ /* 0x000fe200078efcff */
[----:B------:R-:W-:-:S07]  /*4fe70*/  IMAD.MOV.U32 R34, RZ, RZ, R28 ;  /* 0x000000ffff227224 */ /* 0x000fce00078e001c */
.L_x_3939:
[----:B------:R-:W-:Y:S05]  /*4fe80*/  BSYNC.RECONVERGENT B2 ;  /* 0x0000000000027941 */ /* 0x000fea0003800200 */
.L_x_3937:
[----:B------:R-:W-:-:S04]  /*4fe90*/  HFMA2 R39, -RZ, RZ, 0, 0 ;  /* 0x00000000ff277431 */ /* 0x000fc800000001ff */
[----:B------:R-:W-:Y:S05]  /*4fea0*/  RET.REL.NODEC R38 `(_ZN3cub18CUB_300001_SM_10006detail6reduce18DeviceReduceKernelINS2_10policy_hubIijN4cuda3std3__44plusIiEEE10Policy1000EN6thrust24THRUST_300001_SM_1000_NS17counting_iteratorIiNSD_11use_defaultESF_SF_EEjS9_i12MonteCarloPiEEvT0_PT3_T1_NS0_13GridEvenShareISL_EET2_T4_) ;  /* 0xfffffb0026547950 */ /* 0x000fea0003c3ffff */
.L_x_3942:
        /* <DEDUP_REMOVED lines=13> */
.L_x_5223:


//--------------------- .text._ZN3cub18CUB_300001_SM_10006detail6reduce28DeviceReduceSingleTileKernelINS2_10policy_hubIijN4cuda3std3__44plusIiEEE10Policy1000EN6thrust24THRUST_300001_SM_1000_NS17counting_iteratorIiNSD_11use_defaultESF_SF_EEPijS9_ii12MonteCarloPiEEvT0_T1_T2_T3_T4_T6_ --------------------------
	.section	.text._ZN3cub18CUB_300001_SM_10006detail6reduce28DeviceReduceSingleTileKernelINS2_10policy_hubIijN4cuda3std3__44plusIiEEE10Policy1000EN6thrust24THRUST_300001_SM_1000_NS17counting_iteratorIiNSD_11use_defaultESF_SF_EEPijS9_ii12MonteCarloPiEEvT0_T1_T2_T3_T4_T6_,"ax",@progbits
	.align	128
        .global         _ZN3cub18CUB_300001_SM_10006detail6reduce28DeviceReduceSingleTileKernelINS2_10policy_hubIijN4cuda3std3__44plusIiEEE10Policy1000EN6thrust24THRUST_300001_SM_1000_NS17counting_iteratorIiNSD_11use_defaultESF_SF_EEPijS9_ii12MonteCarloPiEEvT0_T1_T2_T3_T4_T6_
        .type           _ZN3cub18CUB_300001_SM_10006detail6reduce28DeviceReduceSingleTileKernelINS2_10policy_hubIijN4cuda3std3__44plusIiEEE10Policy1000EN6thrust24THRUST_300001_SM_1000_NS17counting_iteratorIiNSD_11use_defaultESF_SF_EEPijS9_ii12MonteCarloPiEEvT0_T1_T2_T3_T4_T6_,@function
        .size           _ZN3cub18CUB_300001_SM_10006detail6reduce28DeviceReduceSingleTileKernelINS2_10policy_hubIijN4cuda3std3__44plusIiEEE10Policy1000EN6thrust24THRUST_300001_SM_1000_NS17counting_iteratorIiNSD_11use_defaultESF_SF_EEPijS9_ii12MonteCarloPiEEvT0_T1_T2_T3_T4_T6_,(.L_x_5224 - _ZN3cub18CUB_300001_SM_10006detail6reduce28DeviceReduceSingleTileKernelINS2_10policy_hubIijN4cuda3std3__44plusIiEEE10Policy1000EN6thrust24THRUST_300001_SM_1000_NS17counting_iteratorIiNSD_11use_defaultESF_SF_EEPijS9_ii12MonteCarloPiEEvT0_T1_T2_T3_T4_T6_)
        .other          _ZN3cub18CUB_300001_SM_10006detail6reduce28DeviceReduceSingleTileKernelINS2_10policy_hubIijN4cuda3std3__44plusIiEEE10Policy1000EN6thrust24THRUST_300001_SM_1000_NS17counting_iteratorIiNSD_11use_defaultESF_SF_EEPijS9_ii12MonteCarloPiEEvT0_T1_T2_T3_T4_T6_,@"STO_CUDA_ENTRY STV_DEFAULT"
_ZN3cub18CUB_300001_SM_10006detail6reduce28DeviceReduceSingleTileKernelINS2_10policy_hubIijN4cuda3std3__44plusIiEEE10Policy1000EN6thrust24THRUST_300001_SM_1000_NS17counting_iteratorIiNSD_11use_defaultESF_SF_EEPijS9_ii12MonteCarloPiEEvT0_T1_T2_T3_T4_T6_:
.text._ZN3cub18CUB_300001_SM_10006detail6reduce28DeviceReduceSingleTileKernelINS2_10policy_hubIijN4cuda3std3__44plusIiEEE10Policy1000EN6thrust24THRUST_300001_SM_1000_NS17counting_iteratorIiNSD_11use_defaultESF_SF_EEPijS9_ii12MonteCarloPiEEvT0_T1_T2_T3_T4_T6_:
[----:B------:R-:W-:Y:S01]  /*0000*/  LDC R1, c[0x0][0x37c] ;  /* 0x0000df00ff017b82 */ /* 0x000fe20000000800 */
[----:B------:R-:W0:Y:S01]  /*0010*/  LDCU UR4, c[0x0][0x390] ;  /* 0x00007200ff0477ac */ /* 0x000e220008000800 */
[----:B------:R-:W1:Y:S01]  /*0020*/  LDCU.64 UR8, c[0x0][0x358] ;  /* 0x00006b00ff0877ac */ /* 0x000e620008000a00 */
[----:B0-----:R-:W-:-:S09]  /*0030*/  UISETP.NE.AND UP0, UPT, UR4, URZ, UPT ;  /* 0x000000ff0400728c */ /* 0x001fd2000bf05270 */
        /* <DEDUP_REMOVED lines=8> */
.L_x_3943:
[----:B------:R-:W-:Y:S01]  /*00c0*/  UISETP.GT.U32.AND UP0, UPT, UR4, 0xfff, UPT ;  /* 0x00000fff0400788c */ /* 0x000fe2000bf04070 */
[----:B------:R-:W-:Y:S01]  /*00d0*/  BSSY.RECONVERGENT B0, `(.L_x_3944) ;  /* 0x0004fdd000007945 */ /* 0x000fe20003800200 */
[----:B------:R-:W-:Y:S01]  /*00e0*/  IMAD.MOV.U32 R23, RZ, RZ, 0x41dfffff ;  /* 0x41dfffffff177424 */ /* 0x000fe200078e00ff */
[----:B------:R-:W-:-:S06]  /*00f0*/  UMOV UR10, 0xff800000 ;  /* 0xff800000000a7882 */ /* 0x000fcc0000000000 */
        /* <DEDUP_REMOVED lines=22> */
.L_x_3952:
        /* <DEDUP_REMOVED lines=44> */
.L_x_3951:
[----:B------:R-:W-:Y:S05]  /*0520*/  BSYNC.RECONVERGENT B3 ;  /* 0x0000000000037941 */ /* 0x000fea0003800200 */
.L_x_3950:
[----:B------:R-:W-:Y:S02]  /*0530*/  ISETP.GT.U32.AND.EX P0, PT, R0, RZ, PT, P1 ;  /* 0x000000ff0000720c */ /* 0x000fe40003f04110 */
[--C-:B------:R-:W-:Y:S02]  /*0540*/  SHF.R.U64 R5, R5, 0x1, R0.reuse ;  /* 0x0000000105057819 */ /* 0x100fe40000001200 */
[----:B------:R-:W-:Y:S02]  /*0550*/  SHF.R.U32.HI R0, RZ, 0x1, R0 ;  /* 0x00000001ff007819 */ /* 0x000fe40000011600 */
[----:B------:R-:W-:Y:S02]  /*0560*/  IADD3 R13, PT, PT, R3, -R15, R16 ;  /* 0x8000000f030d7210 */ /* 0x000fe40007ffe010 */
[----:B------:R-:W-:-:S05]  /*0570*/  MOV R12, R2 ;  /* 0x00000002000c7202 */ /* 0x000fca0000000f00 */
[----:B------:R-:W-:Y:S05]  /*0580*/  @P0 BRA `(.L_x_3952) ;  /* 0xfffffffc00340947 */ /* 0x000fea000383ffff */
.L_x_3949:
[----:B------:R-:W-:Y:S05]  /*0590*/  BSYNC.RECONVERGENT B2 ;  /* 0x0000000000027941 */ /* 0x000fea0003800200 */
.L_x_3948:
        /* <DEDUP_REMOVED lines=38> */
.L_x_3971:
        /* <DEDUP_REMOVED lines=31> */
[----:B------:R-:W-:Y:S05]  /*09f0*/  CALL.REL.NOINC `($__internal_3_$__cuda_sm20_div_rn_f64_full) ;  /* 0x000004f400447944 */ /* 0x000fea0003c00000 */
[----:B------:R-:W-:Y:S01]  /*0a00*/  MOV R2, R28 ;  /* 0x0000001c00027202 */ /* 0x000fe20000000f00 */
[----:B------:R-:W-:-:S07]  /*0a10*/  IMAD.MOV.U32 R3, RZ, RZ, R29 ;  /* 0x000000ffff037224 */ /* 0x000fce00078e001d */
.L_x_3956:
[----:B------:R-:W-:Y:S05]  /*0a20*/  BSYNC.RECONVERGENT B3 ;  /* 0x0000000000037941 */ /* 0x000fea0003800200 */
.L_x_3955:
        /* <DEDUP_REMOVED lines=30> */
.L_x_3958:
[----:B------:R-:W-:Y:S05]  /*0c10*/  BSYNC.RECONVERGENT B3 ;  /* 0x0000000000037941 */ /* 0x000fea0003800200 */
.L_x_3957:
        /* <DEDUP_REMOVED lines=34> */
[----:B------:R-:W-:Y:S01]  /*0e40*/  IMAD.MOV.U32 R10, RZ, RZ, R28 ;  /* 0x000000ffff0a7224 */ /* 0x000fe200078e001c */
[----:B------:R-:W-:-:S07]  /*0e50*/  MOV R11, R29 ;  /* 0x0000001d000b7202 */ /* 0x000fce0000000f00 */
.L_x_3960:
[----:B------:R-:W-:Y:S05]  /*0e60*/  BSYNC.RECONVERGENT B3 ;  /* 0x0000000000037941 */ /* 0x000fea0003800200 */
.L_x_3959:
        /* <DEDUP_REMOVED lines=30> */
.L_x_3962:
[----:B------:R-:W-:Y:S05]  /*1050*/  BSYNC.RECONVERGENT B3 ;  /* 0x0000000000037941 */ /* 0x000fea0003800200 */
.L_x_3961:
        /* <DEDUP_REMOVED lines=34> */
[----:B------:R-:W-:Y:S05]  /*1280*/  CALL.REL.NOINC `($__internal_3_$__cuda_sm20_div_rn_f64_full) ;  /* 0x000004ec00207944 */ /* 0x000fea0003c00000 */
[----:B------:R-:W-:Y:S02]  /*1290*/  IMAD.MOV.U32 R8, RZ, RZ, R28 ;  /* 0x000000ffff087224 */ /* 0x000fe400078e001c */
[----:B------:R-:W-:-:S07]  /*12a0*/  IMAD.MOV.U32 R9, RZ, RZ, R29 ;  /* 0x000000ffff097224 */ /* 0x000fce00078e001d */
.L_x_3964:
[----:B------:R-:W-:Y:S05]  /*12b0*/  BSYNC.RECONVERGENT B3 ;  /* 0x0000000000037941 */ /* 0x000fea0003800200 */
.L_x_3963:
        /* <DEDUP_REMOVED lines=30> */
.L_x_3966:
[----:B------:R-:W-:Y:S05]  /*14a0*/  BSYNC.RECONVERGENT B3 ;  /* 0x0000000000037941 */ /* 0x000fea0003800200 */
.L_x_3965:
        /* <DEDUP_REMOVED lines=33> */
[----:B------:R-:W-:Y:S05]  /*16c0*/  CALL.REL.NOINC `($__internal_3_$__cuda_sm20_div_rn_f64_full) ;  /* 0x000004e800107944 */ /* 0x000fea0003c00000 */
[----:B------:R-:W-:Y:S01]  /*16d0*/  MOV R10, R28 ;  /* 0x0000001c000a7202 */ /* 0x000fe20000000f00 */
[----:B------:R-:W-:-:S07]  /*16e0*/  IMAD.MOV.U32 R11, RZ, RZ, R29 ;  /* 0x000000ffff0b7224 */ /* 0x000fce00078e001d */
.L_x_3968:
[----:B------:R-:W-:Y:S05]  /*16f0*/  BSYNC.RECONVERGENT B3 ;  /* 0x0000000000037941 */ /* 0x000fea0003800200 */
.L_x_3967:
        /* <DEDUP_REMOVED lines=30> */
.L_x_3970:
[----:B------:R-:W-:Y:S05]  /*18e0*/  BSYNC.RECONVERGENT B3 ;  /* 0x0000000000037941 */ /* 0x000fea0003800200 */
.L_x_3969:
[----:B------:R-:W-:-:S08]  /*18f0*/  DMUL R28, R28, R28 ;  /* 0x0000001c1c1c7228 */ /* 0x000fd00000000000 */
[----:B------:R-:W-:-:S08]  /*1900*/  DFMA R28, R10, R10, R28 ;  /* 0x0000000a0a1c722b */ /* 0x000fd0000000001c */
[----:B------:R-:W-:-:S06]  /*1910*/  DSETP.GTU.AND P1, PT, R28, 1, PT ;  /* 0x3ff000001c00742a */ /* 0x000fcc0003f2c000 */
[----:B------:R-:W-:-:S04]  /*1920*/  SEL R12, RZ, 0x1, P1 ;  /* 0x00000001ff0c7807 */ /* 0x000fc80000800000 */
[----:B------:R-:W-:Y:S01]  /*1930*/  IADD3 R12, PT, PT, R12, R3, R2 ;  /* 0x000000030c0c7210 */ /* 0x000fe20007ffe002 */
[----:B------:R-:W-:Y:S06]  /*1940*/  @P0 BRA `(.L_x_3971) ;  /* 0xffffffec00ac0947 */ /* 0x000fec000383ffff */
.L_x_3954:
[----:B------:R-:W-:-:S13]  /*1950*/  ISETP.NE.AND P0, PT, R7, RZ, PT ;  /* 0x000000ff0700720c */ /* 0x000fda0003f05270 */
[----:B------:R-:W-:Y:S05]  /*1960*/  @!P0 BRA `(.L_x_3953) ;  /* 0x0000000400248947 */ /* 0x000fea0003800000 */
[----:B------:R-:W-:-:S07]  /*1970*/  IMAD.MOV.U32 R2, RZ, RZ, RZ ;  /* 0x000000ffff027224 */ /* 0x000fce00078e00ff */
.L_x_3976:
        /* <DEDUP_REMOVED lines=32> */
[----:B------:R-:W-:Y:S02]  /*1b80*/  IMAD.MOV.U32 R8, RZ, RZ, R28 ;  /* 0x000000ffff087224 */ /* 0x000fe400078e001c */
[----:B------:R-:W-:-:S07]  /*1b90*/  IMAD.MOV.U32 R9, RZ, RZ, R29 ;  /* 0x000000ffff097224 */ /* 0x000fce00078e001d */
.L_x_3973:
[----:B------:R-:W-:Y:S05]  /*1ba0*/  BSYNC.RECONVERGENT B3 ;  /* 0x0000000000037941 */ /* 0x000fea0003800200 */
.L_x_3972:
        /* <DEDUP_REMOVED lines=30> */
.L_x_3975:
[----:B------:R-:W-:Y:S05]  /*1d90*/  BSYNC.RECONVERGENT B3 ;  /* 0x0000000000037941 */ /* 0x000fea0003800200 */
.L_x_3974:
[----:B------:R-:W-:-:S08]  /*1da0*/  DMUL R28, R28, R28 ;  /* 0x0000001c1c1c7228 */ /* 0x000fd00000000000 */
[----:B------:R-:W-:-:S08]  /*1db0*/  DFMA R28, R8, R8, R28 ;  /* 0x00000008081c722b */ /* 0x000fd0000000001c */
[----:B------:R-:W-:-:S06]  /*1dc0*/  DSETP.GTU.AND P1, PT, R28, 1, PT ;  /* 0x3ff000001c00742a */ /* 0x000fcc0003f2c000 */
[----:B------:R-:W-:-:S04]  /*1dd0*/  SEL R3, RZ, 0x1, P1 ;  /* 0x00000001ff037807 */ /* 0x000fc80000800000 */
[----:B------:R-:W-:Y:S01]  /*1de0*/  IADD3 R12, PT, PT, R12, R3, RZ ;  /* 0x000000030c0c7210 */ /* 0x000fe20007ffe0ff */
[----:B------:R-:W-:Y:S06]  /*1df0*/  @P0 BRA `(.L_x_3976) ;  /* 0xfffffff800e00947 */ /* 0x000fec000383ffff */
.L_x_3953:
[----:B------:R-:W-:-:S07]  /*1e00*/  VIADD R11, R4, 0x100 ;  /* 0x00000100040b7836 */ /* 0x000fce0000000000 */
.L_x_3947:
[----:B------:R-:W-:Y:S05]  /*1e10*/  BSYNC.RECONVERGENT B1 ;  /* 0x0000000000017941 */ /* 0x000fea0003800200 */
.L_x_3946:
[----:B------:R-:W0:Y:S01]  /*1e20*/  LDCU UR4, c[0x0][0x390] ;  /* 0x00007200ff0477ac */ /* 0x000e220008000800 */
[----:B------:R-:W-:Y:S01]  /*1e30*/  BSSY.RECONVERGENT B1, `(.L_x_3977) ;  /* 0x0000258000017945 */ /* 0x000fe20003800200 */
[----:B0-----:R-:W-:-:S13]  /*1e40*/  ISETP.GE.AND P0, PT, R11, UR4, PT ;  /* 0x000000040b007c0c */ /* 0x001fda000bf06270 */
[----:B------:R-:W-:Y:S05]  /*1e50*/  @P0 BRA `(.L_x_3978) ;  /* 0x0000002400540947 */ /* 0x000fea0003800000 */
[----:B------:R-:W0:Y:S08]  /*1e60*/  LDC R0, c[0x0][0x39c] ;  /* 0x0000e700ff007b82 */ /* 0x000e300000000800 */
[----:B------:R-:W1:Y:S01]  /*1e70*/  LDC R10, c[0x0][0x3a0] ;  /* 0x0000e800ff0a7b82 */ /* 0x000e620000000800 */
[----:B0-----:R-:W-:-:S04]  /*1e80*/  IMAD.HI.U32 R3, R0, 0x3, RZ ;  /* 0x0000000300037827 */ /* 0x001fc800078e00ff */
[----:B------:R-:W-:Y:S01]  /*1e90*/  IMAD.IADD R2, R0, 0x1, -R3 ;  /* 0x0000000100027824 */ /* 0x000fe200078e0a03 */
[----:B-1----:R-:W-:-:S04]  /*1ea0*/  ISETP.GE.AND P0, PT, R10, 0x1, PT ;  /* 0x000000010a00780c */ /* 0x002fc80003f06270 */
[----:B------:R-:W-:-:S04]  /*1eb0*/  LEA.HI R2, R2, R3, RZ, 0x1f ;  /* 0x0000000302027211 */ /* 0x000fc800078ff8ff */
[----:B------:R-:W-:-:S05]  /*1ec0*/  SHF.R.U32.HI R3, RZ, 0x1e, R2 ;  /* 0x0000001eff037819 */ /* 0x000fca0000011602 */
[----:B------:R-:W-:Y:S01]  /*1ed0*/  IMAD R3, R3, -0x7fffffff, R0 ;  /* 0x8000000103037824 */ /* 0x000fe200078e0200 */
[----:B------:R-:W-:Y:S06]  /*1ee0*/  @!P0 BRA `(.L_x_3978) ;  /* 0x0000002400308947 */ /* 0x000fec0003800000 */
[C---:B------:R-:W-:Y:S02]  /*1ef0*/  LOP3.LUT R8, R10.reuse, 0x7ffffffc, RZ, 0xc0, !PT ;  /* 0x7ffffffc0a087812 */ /* 0x040fe400078ec0ff */
[C---:B------:R-:W-:Y:S02]  /*1f00*/  IADD3 R2, PT, PT, R10.reuse, -0x1, RZ ;  /* 0xffffffff0a027810 */ /* 0x040fe40007ffe0ff */
[C---:B------:R-:W-:Y:S01]  /*1f10*/  LOP3.LUT R0, R10.reuse, 0x3, RZ, 0xc0, !PT ;  /* 0x000000030a007812 */ /* 0x040fe200078ec0ff */
[----:B------:R-:W-:Y:S01]  /*1f20*/  IMAD.SHL.U32 R10, R10, 0x2, RZ ;  /* 0x000000020a0a7824 */ /* 0x000fe200078e00ff */
[----:B------:R-:W-:Y:S01]  /*1f30*/  VIMNMX.U32 R3, PT, PT, R3, 0x1, !PT ;  /* 0x0000000103037848 */ /* 0x000fe20007fe0000 */
[----:B------:R-:W-:-:S07]  /*1f40*/  IMAD.MOV R8, RZ, RZ, -R8 ;  /* 0x000000ffff087224 */ /* 0x000fce00078e0a08 */
.L_x_4015:
        /* <DEDUP_REMOVED lines=16> */
.L_x_3983:
        /* <DEDUP_REMOVED lines=44> */
.L_x_3982:
[----:B------:R-:W-:Y:S05]  /*2310*/  BSYNC.RECONVERGENT B3 ;  /* 0x0000000000037941 */ /* 0x000fea0003800200 */
.L_x_3981:
[----:B------:R-:W-:Y:S01]  /*2320*/  ISETP.GT.U32.AND.EX P0, PT, R5, RZ, PT, P0 ;  /* 0x000000ff0500720c */ /* 0x000fe20003f04100 */
[----:B------:R-:W-:Y:S01]  /*2330*/  IMAD.MOV.U32 R13, RZ, RZ, R6 ;  /* 0x000000ffff0d7224 */ /* 0x000fe200078e0006 */
[--C-:B------:R-:W-:Y:S02]  /*2340*/  SHF.R.U64 R16, R16, 0x1, R5.reuse ;  /* 0x0000000110107819 */ /* 0x100fe40000001205 */
[----:B------:R-:W-:Y:S02]  /*2350*/  SHF.R.U32.HI R5, RZ, 0x1, R5 ;  /* 0x00000001ff057819 */ /* 0x000fe40000011605 */
[----:B------:R-:W-:-:S07]  /*2360*/  IADD3 R22, PT, PT, R7, -R9, R27 ;  /* 0x8000000907167210 */ /* 0x000fce0007ffe01b */
[----:B------:R-:W-:Y:S05]  /*2370*/  @P0 BRA `(.L_x_3983) ;  /* 0xfffffffc00340947 */ /* 0x000fea000383ffff */
.L_x_3980:
[----:B------:R-:W-:Y:S05]  /*2380*/  BSYNC.RECONVERGENT B2 ;  /* 0x0000000000027941 */ /* 0x000fea0003800200 */
.L_x_3979:
        /* <DEDUP_REMOVED lines=23> */
.L_x_4001:
        /* <DEDUP_REMOVED lines=34> */
.L_x_3986:
[----:B------:R-:W-:Y:S05]  /*2720*/  BSYNC.RECONVERGENT B3 ;  /* 0x0000000000037941 */ /* 0x000fea0003800200 */
.L_x_3985:
        /* <DEDUP_REMOVED lines=30> */
.L_x_3988:
[----:B------:R-:W-:Y:S05]  /*2910*/  BSYNC.RECONVERGENT B3 ;  /* 0x0000000000037941 */ /* 0x000fea0003800200 */
.L_x_3987:
        /* <DEDUP_REMOVED lines=34> */
[----:B------:R-:W-:Y:S01]  /*2b40*/  IMAD.MOV.U32 R16, RZ, RZ, R28 ;  /* 0x000000ffff107224 */ /* 0x000fe200078e001c */
[----:B------:R-:W-:-:S07]  /*2b50*/  MOV R17, R29 ;  /* 0x0000001d00117202 */ /* 0x000fce0000000f00 */
.L_x_3990:
[----:B------:R-:W-:Y:S05]  /*2b60*/  BSYNC.RECONVERGENT B3 ;  /* 0x0000000000037941 */ /* 0x000fea0003800200 */
.L_x_3989:
        /* <DEDUP_REMOVED lines=30> */
.L_x_3992:
[----:B------:R-:W-:Y:S05]  /*2d50*/  BSYNC.RECONVERGENT B3 ;  /* 0x0000000000037941 */ /* 0x000fea0003800200 */
.L_x_3991:
        /* <DEDUP_REMOVED lines=37> */
.L_x_3994:
[----:B------:R-:W-:Y:S05]  /*2fb0*/  BSYNC.RECONVERGENT B3 ;  /* 0x0000000000037941 */ /* 0x000fea0003800200 */
.L_x_3993:
        /* <DEDUP_REMOVED lines=30> */
.L_x_3996:
[----:B------:R-:W-:Y:S05]  /*31a0*/  BSYNC.RECONVERGENT B3 ;  /* 0x0000000000037941 */ /* 0x000fea0003800200 */
.L_x_3995:
        /* <DEDUP_REMOVED lines=36> */
.L_x_3998:
[----:B------:R-:W-:Y:S05]  /*33f0*/  BSYNC.RECONVERGENT B3 ;  /* 0x0000000000037941 */ /* 0x000fea0003800200 */
.L_x_3997:
        /* <DEDUP_REMOVED lines=30> */
.L_x_4000:
[----:B------:R-:W-:Y:S05]  /*35e0*/  BSYNC.RECONVERGENT B3 ;  /* 0x0000000000037941 */ /* 0x000fea0003800200 */
.L_x_3999:
[----:B------:R-:W-:-:S08]  /*35f0*/  DMUL R28, R28, R28 ;  /* 0x0000001c1c1c7228 */ /* 0x000fd00000000000 */
[----:B------:R-:W-:-:S08]  /*3600*/  DFMA R28, R16, R16, R28 ;  /* 0x00000010101c722b */ /* 0x000fd0000000001c */
[----:B------:R-:W-:-:S06]  /*3610*/  DSETP.GTU.AND P1, PT, R28, 1, PT ;  /* 0x3ff000001c00742a */ /* 0x000fcc0003f2c000 */
[----:B------:R-:W-:-:S04]  /*3620*/  SEL R13, RZ, 0x1, P1 ;  /* 0x00000001ff0d7807 */ /* 0x000fc80000800000 */
[----:B------:R-:W-:Y:S01]  /*3630*/  IADD3 R7, PT, PT, R13, R7, R6 ;  /* 0x000000070d077210 */ /* 0x000fe20007ffe006 */
[----:B------:R-:W-:Y:S06]  /*3640*/  @P0 BRA `(.L_x_4001) ;  /* 0xffffffec00ac0947 */ /* 0x000fec000383ffff */
.L_x_3984:
        /* <DEDUP_REMOVED lines=35> */
.L_x_4004:
[----:B------:R-:W-:Y:S05]  /*3880*/  BSYNC.RECONVERGENT B3 ;  /* 0x0000000000037941 */ /* 0x000fea0003800200 */
.L_x_4003:
        /* <DEDUP_REMOVED lines=30> */
.L_x_4006:
[----:B------:R-:W-:Y:S05]  /*3a70*/  BSYNC.RECONVERGENT B3 ;  /* 0x0000000000037941 */ /* 0x000fea0003800200 */
.L_x_4005:
        /* <DEDUP_REMOVED lines=39> */
.L_x_4008:
[----:B------:R-:W-:Y:S05]  /*3cf0*/  BSYNC.RECONVERGENT B3 ;  /* 0x0000000000037941 */ /* 0x000fea0003800200 */
.L_x_4007:
        /* <DEDUP_REMOVED lines=30> */
.L_x_4010:
[----:B------:R-:W-:Y:S05]  /*3ee0*/  BSYNC.RECONVERGENT B3 ;  /* 0x0000000000037941 */ /* 0x000fea0003800200 */
.L_x_4009:
        /* <DEDUP_REMOVED lines=38> */
.L_x_4012:
[----:B------:R-:W-:Y:S05]  /*4150*/  BSYNC.RECONVERGENT B3 ;  /* 0x0000000000037941 */ /* 0x000fea0003800200 */
.L_x_4011:
        /* <DEDUP_REMOVED lines=29> */
.L_x_4014:
[----:B------:R-:W-:Y:S05]  /*4330*/  BSYNC.RECONVERGENT B3 ;  /* 0x0000000000037941 */ /* 0x000fea0003800200 */
.L_x_4013:
[----:B------:R-:W-:-:S08]  /*4340*/  DMUL R28, R28, R28 ;  /* 0x0000001c1c1c7228 */ /* 0x000fd00000000000 */
[----:B------:R-:W-:-:S08]  /*4350*/  DFMA R28, R14, R14, R28 ;  /* 0x0000000e0e1c722b */ /* 0x000fd0000000001c */
[----:B------:R-:W-:-:S06]  /*4360*/  DSETP.GTU.AND P0, PT, R28, 1, PT ;  /* 0x3ff000001c00742a */ /* 0x000fcc0003f0c000 */
[----:B------:R-:W-:-:S05]  /*4370*/  SEL R6, RZ, 0x1, P0 ;  /* 0x00000001ff067807 */ /* 0x000fca0000000000 */
[----:B------:R-:W-:-:S07]  /*4380*/  IMAD.IADD R7, R6, 0x1, R7 ;  /* 0x0000000106077824 */ /* 0x000fce00078e0207 */
.L_x_4002:
[----:B------:R-:W-:Y:S01]  /*4390*/  IADD3 R12, PT, PT, R12, R7, RZ ;  /* 0x000000070c0c7210 */ /* 0x000fe20007ffe0ff */
[----:B------:R-:W-:Y:S06]  /*43a0*/  @!P5 BRA `(.L_x_4015) ;  /* 0xffffffd800e8d947 */ /* 0x000fec000383ffff */
.L_x_3978:
[----:B------:R-:W-:Y:S05]  /*43b0*/  BSYNC.RECONVERGENT B1 ;  /* 0x0000000000017941 */ /* 0x000fea0003800200 */
.L_x_3977:
[----:B------:R-:W0:Y:S02]  /*43c0*/  LDC R7, c[0x0][0x390] ;  /* 0x0000e400ff077b82 */ /* 0x000e240000000800 */
[----:B0-----:R-:W-:-:S13]  /*43d0*/  ISETP.GE.AND P0, PT, R7, 0x100, PT ;  /* 0x000001000700780c */ /* 0x001fda0003f06270 */
        /* <DEDUP_REMOVED lines=28> */
[----:B------:R-:W-:Y:S02]  /*45a0*/  ISETP.NE.AND P0, PT, R4, RZ, PT ;  /* 0x000000ff0400720c */ /* 0x000fe40003f05270 */
        /* <DEDUP_REMOVED lines=15> */
.L_x_4016:
[----:B------:R-:W-:Y:S01]  /*46a0*/  LOP3.LUT R0, R4, 0x3e0, RZ, 0xc0, !PT ;  /* 0x000003e004007812 */ /* 0x000fe200078ec0ff */
[----:B------:R-:W0:Y:S04]  /*46b0*/  S2R R8, SR_LANEID ;  /* 0x0000000000087919 */ /* 0x000e280000000000 */
[----:B------:R-:W-:Y:S01]  /*46c0*/  VIADD R2, R0, 0x20 ;  /* 0x0000002000027836 */ /* 0x000fe20000000000 */
[----:B------:R-:W-:-:S04]  /*46d0*/  LOP3.LUT R0, RZ, R0, RZ, 0x33, !PT ;  /* 0x00000000ff007212 */ /* 0x000fc800078e33ff */
[-C--:B------:R-:W-:Y:S02]  /*46e0*/  ISETP.GT.AND P0, PT, R2, R7.reuse, PT ;  /* 0x000000070200720c */ /* 0x080fe40003f04270 */
[----:B------:R-:W-:-:S04]  /*46f0*/  IADD3 R0, PT, PT, R0, R7, RZ ;  /* 0x0000000700007210 */ /* 0x000fc80007ffe0ff */
[----:B------:R-:W-:-:S05]  /*4700*/  SEL R3, R0, 0x1f, P0 ;  /* 0x0000001f00037807 */ /* 0x000fca0000000000 */
[----:B------:R-:W1:Y:S01]  /*4710*/  SHFL.DOWN PT, R0, R12, 0x1, R3 ;  /* 0x082000000c007989 */ /* 0x000e6200000e0003 */
[CC--:B0-----:R-:W-:Y:S01]  /*4720*/  ISETP.GE.AND P0, PT, R8.reuse, R3.reuse, PT ;  /* 0x000000030800720c */ /* 0x0c1fe20003f06270 */
[C---:B------:R-:W-:Y:S01]  /*4730*/  VIADD R6, R8.reuse, 0x2 ;  /* 0x0000000208067836 */ /* 0x040fe20000000000 */
[----:B------:R-:W-:Y:S02]  /*4740*/  ISETP.NE.AND P1, PT, R8, RZ, PT ;  /* 0x000000ff0800720c */ /* 0x000fe40003f25270 */
[----:B-1----:R-:W-:Y:S02]  /*4750*/  SEL R5, R0, RZ, !P0 ;  /* 0x000000ff00057207 */ /* 0x002fe40004000000 */
[----:B------:R-:W-:Y:S01]  /*4760*/  ISETP.GT.AND P0, PT, R6, R3, PT ;  /* 0x000000030600720c */ /* 0x000fe20003f04270 */
[----:B------:R-:W-:-:S08]  /*4770*/  VIADD R6, R8, 0x4 ;  /* 0x0000000408067836 */ /* 0x000fd00000000000 */
[----:B------:R-:W0:Y:S01]  /*4780*/  @!P1 S2R R10, SR_CgaCtaId ;  /* 0x00000000000a9919 */ /* 0x000e220000008800 */
[----:B------:R-:W-:Y:S01]  /*4790*/  IMAD.IADD R0, R5, 0x1, R12 ;  /* 0x0000000105007824 */ /* 0x000fe200078e020c */
[----:B------:R-:W-:-:S04]  /*47a0*/  @!P1 MOV R9, 0x400 ;  /* 0x0000040000099802 */ /* 0x000fc80000000f00 */
[----:B------:R-:W1:Y:S02]  /*47b0*/  SHFL.DOWN PT, R2, R0, 0x2, R3 ;  /* 0x0840000000027989 */ /* 0x000e6400000e0003 */
[----:B-1----:R-:W-:Y:S02]  /*47c0*/  SEL R5, R2, RZ, !P0 ;  /* 0x000000ff02057207 */ /* 0x002fe40004000000 */
[----:B------:R-:W-:Y:S02]  /*47d0*/  ISETP.GT.AND P0, PT, R6, R3, PT ;  /* 0x000000030600720c */ /* 0x000fe40003f04270 */
[----:B------:R-:W-:Y:S02]  /*47e0*/  IADD3 R2, PT, PT, R0, R5, RZ ;  /* 0x0000000500027210 */ /* 0x000fe40007ffe0ff */
[C---:B------:R-:W-:Y:S01]  /*47f0*/  IADD3 R0, PT, PT, R8.reuse, 0x8, RZ ;  /* 0x0000000808007810 */ /* 0x040fe20007ffe0ff */
[----:B------:R-:W-:Y:S01]  /*4800*/  VIADD R8, R8, 0x10 ;  /* 0x0000001008087836 */ /* 0x000fe20000000000 */
[----:B0-----:R-:W-:Y:S01]  /*4810*/  @!P1 LEA R9, R10, R9, 0x18 ;  /* 0x000000090a099211 */ /* 0x001fe200078ec0ff */
[----:B------:R-:W0:Y:S02]  /*4820*/  SHFL.DOWN PT, R5, R2, 0x4, R3 ;  /* 0x0880000002057989 */ /* 0x000e2400000e0003 */
[----:B0-----:R-:W-:-:S02]  /*4830*/  SEL R5, R5, RZ, !P0 ;  /* 0x000000ff05057207 */ /* 0x001fc40004000000 */
[----:B------:R-:W-:-:S03]  /*4840*/  ISETP.GT.AND P0, PT, R0, R3, PT ;  /* 0x000000030000720c */ /* 0x000fc60003f04270 */
[----:B------:R-:W-:-:S05]  /*4850*/  IMAD.IADD R6, R2, 0x1, R5 ;  /* 0x0000000102067824 */ /* 0x000fca00078e0205 */
[----:B------:R-:W0:Y:S02]  /*4860*/  SHFL.DOWN PT, R5, R6, 0x8, R3 ;  /* 0x0900000006057989 */ /* 0x000e2400000e0003 */
[----:B0-----:R-:W-:Y:S02]  /*4870*/  SEL R5, R5, RZ, !P0 ;  /* 0x000000ff05057207 */ /* 0x001fe40004000000 */
[----:B------:R-:W-:-:S03]  /*4880*/  ISETP.GT.AND P0, PT, R8, R3, PT ;  /* 0x000000030800720c */ /* 0x000fc60003f04270 */
[----:B------:R-:W-:Y:S01]  /*4890*/  IMAD.IADD R0, R6, 0x1, R5 ;  /* 0x0000000106007824 */ /* 0x000fe200078e0205 */
[----:B------:R-:W-:-:S04]  /*48a0*/  @!P1 SHF.R.U32.HI R5, RZ, 0x3, R4 ;  /* 0x00000003ff059819 */ /* 0x000fc80000011604 */
[----:B------:R-:W0:Y:S01]  /*48b0*/  SHFL.DOWN PT, R2, R0, 0x10, R3 ;  /* 0x0a00000000027989 */ /* 0x000e2200000e0003 */
[----:B------:R-:W-:-:S04]  /*48c0*/  @!P1 LOP3.LUT R6, R5, 0x7c, RZ, 0xc0, !PT ;  /* 0x0000007c05069812 */ /* 0x000fc800078ec0ff */
[----:B------:R-:W-:Y:S02]  /*48d0*/  @!P1 IADD3 R6, PT, PT, R6, R9, RZ ;  /* 0x0000000906069210 */ /* 0x000fe40007ffe0ff */
        /* <DEDUP_REMOVED lines=28> */
[----:B------:R-:W-:-:S05]  /*4aa0*/  IADD3 R0, PT, PT, R2, R0, R11 ;  /* 0x0000000002007210 */ /* 0x000fca0007ffe00b */
[----:B-1----:R-:W-:Y:S01]  /*4ab0*/  IMAD.IADD R5, R0, 0x1, R3 ;  /* 0x0000000100057824 */ /* 0x002fe200078e0203 */
[----:B------:R-:W-:Y:S06]  /*4ac0*/  BRA `(.L_x_4017) ;  /* 0x000004b000f47947 */ /* 0x000fec0003800000 */
.L_x_3945:
[----:B------:R-:W0:Y:S01]  /*4ad0*/  LDCU UR6, c[0x0][0x39c] ;  /* 0x00007380ff0677ac */ /* 0x000e220008000800 */
[----:B------:R-:W1:Y:S01]  /*4ae0*/  S2R R36, SR_TID.X ;  /* 0x0000000000247919 */ /* 0x000e620000002100 */
[----:B------:R-:W-:Y:S01]  /*4af0*/  MOV R34, RZ ;  /* 0x000000ff00227202 */ /* 0x000fe20000000f00 */
[----:B------:R-:W2:Y:S01]  /*4b00*/  LDCU UR7, c[0x0][0x3a0] ;  /* 0x00007400ff0777ac */ /* 0x000ea20008000800 */
[----:B------:R-:W1:Y:S01]  /*4b10*/  LDCU UR11, c[0x0][0x380] ;  /* 0x00007000ff0b77ac */ /* 0x000e620008000800 */
[----:B0-----:R-:W-:-:S04]  /*4b20*/  UIMAD.WIDE.U32 UR4, UR6, 0x3, URZ ;  /* 0x00000003060478a5 */ /* 0x001fc8000f8e00ff */
[----:B------:R-:W-:Y:S02]  /*4b30*/  UIADD3 UR4, UPT, UPT, -UR5, UR6, URZ ;  /* 0x0000000605047290 */ /* 0x000fe4000fffe1ff */
[----:B--2---:R-:W-:Y:S02]  /*4b40*/  USHF.L.U32 UR12, UR7, 0x1, URZ ;  /* 0x00000001070c7899 */ /* 0x004fe400080006ff */
        /* <DEDUP_REMOVED lines=21> */
.L_x_4023:
        /* <DEDUP_REMOVED lines=44> */
.L_x_4022:
[----:B------:R-:W-:Y:S05]  /*4f60*/  BSYNC.RECONVERGENT B2 ;  /* 0x0000000000027941 */ /* 0x000fea0003800200 */
.L_x_4021:
[----:B------:R-:W-:Y:S02]  /*4f70*/  ISETP.GT.U32.AND.EX P0, PT, R0, RZ, PT, P1 ;  /* 0x000000ff0000720c */ /* 0x000fe40003f04110 */
[--C-:B------:R-:W-:Y:S02]  /*4f80*/  SHF.R.U64 R5, R5, 0x1, R0.reuse ;  /* 0x0000000105057819 */ /* 0x100fe40000001200 */
[----:B------:R-:W-:Y:S02]  /*4f90*/  SHF.R.U32.HI R0, RZ, 0x1, R0 ;  /* 0x00000001ff007819 */ /* 0x000fe40000011600 */
[----:B------:R-:W-:Y:S02]  /*4fa0*/  IADD3 R13, PT, PT, R3, -R15, R16 ;  /* 0x8000000f030d7210 */ /* 0x000fe40007ffe010 */
[----:B------:R-:W-:-:S05]  /*4fb0*/  MOV R12, R2 ;  /* 0x00000002000c7202 */ /* 0x000fca0000000f00 */
[----:B------:R-:W-:Y:S05]  /*4fc0*/  @P0 BRA `(.L_x_4023) ;  /* 0xfffffffc00340947 */ /* 0x000fea000383ffff */
.L_x_4020:
[----:B------:R-:W-:Y:S05]  /*4fd0*/  BSYNC.RECONVERGENT B1 ;  /* 0x0000000000017941 */ /* 0x000fea0003800200 */
.L_x_4019:
        /* <DEDUP_REMOVED lines=26> */
.L_x_4041:
        /* <DEDUP_REMOVED lines=34> */
.L_x_4026:
[----:B------:R-:W-:Y:S05]  /*53a0*/  BSYNC.RECONVERGENT B1 ;  /* 0x0000000000017941 */ /* 0x000fea0003800200 */
.L_x_4025:
        /* <DEDUP_REMOVED lines=30> */
.L_x_4028:
[----:B------:R-:W-:Y:S05]  /*5590*/  BSYNC.RECONVERGENT B1 ;  /* 0x0000000000017941 */ /* 0x000fea0003800200 */
.L_x_4027:
        /* <DEDUP_REMOVED lines=34> */
[----:B------:R-:W-:Y:S02]  /*57c0*/  IMAD.MOV.U32 R8, RZ, RZ, R28 ;  /* 0x000000ffff087224 */ /* 0x000fe400078e001c */
[----:B------:R-:W-:-:S07]  /*57d0*/  IMAD.MOV.U32 R9, RZ, RZ, R29 ;  /* 0x000000ffff097224 */ /* 0x000fce00078e001d */
.L_x_4030:
[----:B------:R-:W-:Y:S05]  /*57e0*/  BSYNC.RECONVERGENT B1 ;  /* 0x0000000000017941 */ /* 0x000fea0003800200 */
.L_x_4029:
        /* <DEDUP_REMOVED lines=30> */
.L_x_4032:
[----:B------:R-:W-:Y:S05]  /*59d0*/  BSYNC.RECONVERGENT B1 ;  /* 0x0000000000017941 */ /* 0x000fea0003800200 */
.L_x_4031:
        /* <DEDUP_REMOVED lines=35> */
[----:B------:R-:W-:Y:S01]  /*5c10*/  MOV R6, R28 ;  /* 0x0000001c00067202 */ /* 0x000fe20000000f00 */
[----:B------:R-:W-:-:S07]  /*5c20*/  IMAD.MOV.U32 R7, RZ, RZ, R29 ;  /* 0x000000ffff077224 */ /* 0x000fce00078e001d */
.L_x_4034:
[----:B------:R-:W-:Y:S05]  /*5c30*/  BSYNC.RECONVERGENT B1 ;  /* 0x0000000000017941 */ /* 0x000fea0003800200 */
.L_x_4033:
        /* <DEDUP_REMOVED lines=30> */
.L_x_4036:
[----:B------:R-:W-:Y:S05]  /*5e20*/  BSYNC.RECONVERGENT B1 ;  /* 0x0000000000017941 */ /* 0x000fea0003800200 */
.L_x_4035:
        /* <DEDUP_REMOVED lines=36> */
.L_x_4038:
[----:B------:R-:W-:Y:S05]  /*6070*/  BSYNC.RECONVERGENT B1 ;  /* 0x0000000000017941 */ /* 0x000fea0003800200 */
.L_x_4037:
        /* <DEDUP_REMOVED lines=30> */
.L_x_4040:
[----:B------:R-:W-:Y:S05]  /*6260*/  BSYNC.RECONVERGENT B1 ;  /* 0x0000000000017941 */ /* 0x000fea0003800200 */
.L_x_4039:
[----:B------:R-:W-:-:S08]  /*6270*/  DMUL R28, R28, R28 ;  /* 0x0000001c1c1c7228 */ /* 0x000fd00000000000 */
[----:B------:R-:W-:-:S08]  /*6280*/  DFMA R28, R8, R8, R28 ;  /* 0x00000008081c722b */ /* 0x000fd0000000001c */
[----:B------:R-:W-:-:S06]  /*6290*/  DSETP.GTU.AND P0, PT, R28, 1, PT ;  /* 0x3ff000001c00742a */ /* 0x000fcc0003f0c000 */
[----:B------:R-:W-:-:S04]  /*62a0*/  SEL R3, RZ, 0x1, P0 ;  /* 0x00000001ff037807 */ /* 0x000fc80000000000 */
[----:B------:R-:W-:Y:S01]  /*62b0*/  IADD3 R5, PT, PT, R3, R2, R5 ;  /* 0x0000000203057210 */ /* 0x000fe20007ffe005 */
[----:B------:R-:W-:Y:S06]  /*62c0*/  BRA.U UP0, `(.L_x_4041) ;  /* 0xffffffed00ac7547 */ /* 0x000fec000b83ffff */
.L_x_4024:
        /* <DEDUP_REMOVED lines=34> */
.L_x_4044:
[----:B------:R-:W-:Y:S05]  /*64f0*/  BSYNC.RECONVERGENT B1 ;  /* 0x0000000000017941 */ /* 0x000fea0003800200 */
.L_x_4043:
        /* <DEDUP_REMOVED lines=30> */
.L_x_4046:
[----:B------:R-:W-:Y:S05]  /*66e0*/  BSYNC.RECONVERGENT B1 ;  /* 0x0000000000017941 */ /* 0x000fea0003800200 */
.L_x_4045:
        /* <DEDUP_REMOVED lines=39> */
.L_x_4048:
[----:B------:R-:W-:Y:S05]  /*6960*/  BSYNC.RECONVERGENT B1 ;  /* 0x0000000000017941 */ /* 0x000fea0003800200 */
.L_x_4047:
        /* <DEDUP_REMOVED lines=30> */
.L_x_4050:
[----:B------:R-:W-:Y:S05]  /*6b50*/  BSYNC.RECONVERGENT B1 ;  /* 0x0000000000017941 */ /* 0x000fea0003800200 */
.L_x_4049:
        /* <DEDUP_REMOVED lines=39> */
.L_x_4052:
[----:B------:R-:W-:Y:S05]  /*6dd0*/  BSYNC.RECONVERGENT B1 ;  /* 0x0000000000017941 */ /* 0x000fea0003800200 */
.L_x_4051:
        /* <DEDUP_REMOVED lines=29> */
.L_x_4054:
[----:B------:R-:W-:Y:S05]  /*6fb0*/  BSYNC.RECONVERGENT B1 ;  /* 0x0000000000017941 */ /* 0x000fea0003800200 */
.L_x_4053:
[----:B------:R-:W-:-:S08]  /*6fc0*/  DMUL R28, R28, R28 ;  /* 0x0000001c1c1c7228 */ /* 0x000fd00000000000 */
[----:B------:R-:W-:-:S08]  /*6fd0*/  DFMA R28, R2, R2, R28 ;  /* 0x00000002021c722b */ /* 0x000fd0000000001c */
[----:B------:R-:W-:-:S06]  /*6fe0*/  DSETP.GTU.AND P0, PT, R28, 1, PT ;  /* 0x3ff000001c00742a */ /* 0x000fcc0003f0c000 */
[----:B------:R-:W-:-:S05]  /*6ff0*/  SEL R0, RZ, 0x1, P0 ;  /* 0x00000001ff007807 */ /* 0x000fca0000000000 */
[----:B------:R-:W-:-:S07]  /*7000*/  IMAD.IADD R5, R0, 0x1, R5 ;  /* 0x0000000100057824 */ /* 0x000fce00078e0205 */
.L_x_4042:
        /* <DEDUP_REMOVED lines=12> */
.L_x_4059:
        /* <DEDUP_REMOVED lines=44> */
.L_x_4058:
[----:B------:R-:W-:Y:S05]  /*7390*/  BSYNC.RECONVERGENT B2 ;  /* 0x0000000000027941 */ /* 0x000fea0003800200 */
.L_x_4057:
[----:B------:R-:W-:Y:S02]  /*73a0*/  ISETP.GT.U32.AND.EX P0, PT, R0, RZ, PT, P1 ;  /* 0x000000ff0000720c */ /* 0x000fe40003f04110 */
[--C-:B------:R-:W-:Y:S02]  /*73b0*/  SHF.R.U64 R7, R7, 0x1, R0.reuse ;  /* 0x0000000107077819 */ /* 0x100fe40000001200 */
[----:B------:R-:W-:Y:S02]  /*73c0*/  SHF.R.U32.HI R0, RZ, 0x1, R0 ;  /* 0x00000001ff007819 */ /* 0x000fe40000011600 */
[----:B------:R-:W-:Y:S02]  /*73d0*/  IADD3 R15, PT, PT, R3, -R17, R16 ;  /* 0x80000011030f7210 */ /* 0x000fe40007ffe010 */
[----:B------:R-:W-:-:S05]  /*73e0*/  MOV R6, R2 ;  /* 0x0000000200067202 */ /* 0x000fca0000000f00 */
[----:B------:R-:W-:Y:S05]  /*73f0*/  @P0 BRA `(.L_x_4059) ;  /* 0xfffffffc00340947 */ /* 0x000fea000383ffff */
.L_x_4056:
[----:B------:R-:W-:Y:S05]  /*7400*/  BSYNC.RECONVERGENT B1 ;  /* 0x0000000000017941 */ /* 0x000fea0003800200 */
.L_x_4055:
        /* <DEDUP_REMOVED lines=25> */
.L_x_4077:
        /* <DEDUP_REMOVED lines=34> */
.L_x_4062:
[----:B------:R-:W-:Y:S05]  /*77c0*/  BSYNC.RECONVERGENT B1 ;  /* 0x0000000000017941 */ /* 0x000fea0003800200 */
.L_x_4061:
        /* <DEDUP_REMOVED lines=30> */
.L_x_4064:
[----:B------:R-:W-:Y:S05]  /*79b0*/  BSYNC.RECONVERGENT B1 ;  /* 0x0000000000017941 */ /* 0x000fea0003800200 */
.L_x_4063:
        /* <DEDUP_REMOVED lines=36> */
.L_x_4066:
[----:B------:R-:W-:Y:S05]  /*7c00*/  BSYNC.RECONVERGENT B1 ;  /* 0x0000000000017941 */ /* 0x000fea0003800200 */
.L_x_4065:
        /* <DEDUP_REMOVED lines=30> */
.L_x_4068:
[----:B------:R-:W-:Y:S05]  /*7df0*/  BSYNC.RECONVERGENT B1 ;  /* 0x0000000000017941 */ /* 0x000fea0003800200 */
.L_x_4067:
        /* <DEDUP_REMOVED lines=37> */
.L_x_4070:
[----:B------:R-:W-:Y:S05]  /*8050*/  BSYNC.RECONVERGENT B1 ;  /* 0x0000000000017941 */ /* 0x000fea0003800200 */
.L_x_4069:
        /* <DEDUP_REMOVED lines=30> */
.L_x_4072:
[----:B------:R-:W-:Y:S05]  /*8240*/  BSYNC.RECONVERGENT B1 ;  /* 0x0000000000017941 */ /* 0x000fea0003800200 */
.L_x_4071:
        /* <DEDUP_REMOVED lines=33> */
[----:B------:R-:W-:Y:S05]  /*8460*/  CALL.REL.NOINC `($__internal_3_$__cuda_sm20_div_rn_f64_full) ;  /* 0x0000047800a87944 */ /* 0x000fea0003c00000 */
[----:B------:R-:W-:Y:S01]  /*8470*/  IMAD.MOV.U32 R10, RZ, RZ, R28 ;  /* 0x000000ffff0a7224 */ /* 0x000fe200078e001c */
[----:B------:R-:W-:-:S07]  /*8480*/  MOV R11, R29 ;  /* 0x0000001d000b7202 */ /* 0x000fce0000000f00 */
.L_x_4074:
[----:B------:R-:W-:Y:S05]  /*8490*/  BSYNC.RECONVERGENT B1 ;  /* 0x0000000000017941 */ /* 0x000fea0003800200 */
.L_x_4073:
        /* <DEDUP_REMOVED lines=30> */
.L_x_4076:
[----:B------:R-:W-:Y:S05]  /*8680*/  BSYNC.RECONVERGENT B1 ;  /* 0x0000000000017941 */ /* 0x000fea0003800200 */
.L_x_4075:
[----:B------:R-:W-:-:S08]  /*8690*/  DMUL R28, R28, R28 ;  /* 0x0000001c1c1c7228 */ /* 0x000fd00000000000 */
[----:B------:R-:W-:-:S08]  /*86a0*/  DFMA R28, R10, R10, R28 ;  /* 0x0000000a0a1c722b */ /* 0x000fd0000000001c */
[----:B------:R-:W-:-:S06]  /*86b0*/  DSETP.GTU.AND P0, PT, R28, 1, PT ;  /* 0x3ff000001c00742a */ /* 0x000fcc0003f0c000 */
[----:B------:R-:W-:-:S04]  /*86c0*/  SEL R2, RZ, 0x1, P0 ;  /* 0x00000001ff027807 */ /* 0x000fc80000000000 */
[----:B------:R-:W-:Y:S01]  /*86d0*/  IADD3 R6, PT, PT, R2, R3, R6 ;  /* 0x0000000302067210 */ /* 0x000fe20007ffe006 */
[----:B------:R-:W-:Y:S06]  /*86e0*/  BRA.U UP0, `(.L_x_4077) ;  /* 0xffffffed00ac7547 */ /* 0x000fec000b83ffff */
.L_x_4060:
        /* <DEDUP_REMOVED lines=34> */
.L_x_4080:
[----:B------:R-:W-:Y:S05]  /*8910*/  BSYNC.RECONVERGENT B1 ;  /* 0x0000000000017941 */ /* 0x000fea0003800200 */
.L_x_4079:
        /* <DEDUP_REMOVED lines=30> */
.L_x_4082:
[----:B------:R-:W-:Y:S05]  /*8b00*/  BSYNC.RECONVERGENT B1 ;  /* 0x0000000000017941 */ /* 0x000fea0003800200 */
.L_x_4081:
        /* <DEDUP_REMOVED lines=39> */
.L_x_4084:
[----:B------:R-:W-:Y:S05]  /*8d80*/  BSYNC.RECONVERGENT B1 ;  /* 0x0000000000017941 */ /* 0x000fea0003800200 */
.L_x_4083:
        /* <DEDUP_REMOVED lines=30> */
.L_x_4086:
[----:B------:R-:W-:Y:S05]  /*8f70*/  BSYNC.RECONVERGENT B1 ;  /* 0x0000000000017941 */ /* 0x000fea0003800200 */
.L_x_4085:
        /* <DEDUP_REMOVED lines=39> */
.L_x_4088:
[----:B------:R-:W-:Y:S05]  /*91f0*/  BSYNC.RECONVERGENT B1 ;  /* 0x0000000000017941 */ /* 0x000fea0003800200 */
.L_x_4087:
        /* <DEDUP_REMOVED lines=29> */
.L_x_4090:
[----:B------:R-:W-:Y:S05]  /*93d0*/  BSYNC.RECONVERGENT B1 ;  /* 0x0000000000017941 */ /* 0x000fea0003800200 */
.L_x_4089:
[----:B------:R-:W-:-:S08]  /*93e0*/  DMUL R28, R28, R28 ;  /* 0x0000001c1c1c7228 */ /* 0x000fd00000000000 */
[----:B------:R-:W-:-:S08]  /*93f0*/  DFMA R28, R2, R2, R28 ;  /* 0x00000002021c722b */ /* 0x000fd0000000001c */
[----:B------:R-:W-:-:S06]  /*9400*/  DSETP.GTU.AND P0, PT, R28, 1, PT ;  /* 0x3ff000001c00742a */ /* 0x000fcc0003f0c000 */
[----:B------:R-:W-:-:S05]  /*9410*/  SEL R3, RZ, 0x1, P0 ;  /* 0x00000001ff037807 */ /* 0x000fca0000000000 */
[----:B------:R-:W-:-:S07]  /*9420*/  IMAD.IADD R6, R3, 0x1, R6 ;  /* 0x0000000103067824 */ /* 0x000fce00078e0206 */
.L_x_4078:
        /* <DEDUP_REMOVED lines=13> */
.L_x_4095:
        /* <DEDUP_REMOVED lines=44> */
.L_x_4094:
[----:B------:R-:W-:Y:S05]  /*97c0*/  BSYNC.RECONVERGENT B2 ;  /* 0x0000000000027941 */ /* 0x000fea0003800200 */
.L_x_4093:
[----:B------:R-:W-:Y:S01]  /*97d0*/  ISETP.GT.U32.AND.EX P0, PT, R3, RZ, PT, P1 ;  /* 0x000000ff0300720c */ /* 0x000fe20003f04110 */
[----:B------:R-:W-:Y:S01]  /*97e0*/  IMAD.MOV.U32 R16, RZ, RZ, R8 ;  /* 0x000000ffff107224 */ /* 0x000fe200078e0008 */
[--C-:B------:R-:W-:Y:S02]  /*97f0*/  SHF.R.U64 R0, R0, 0x1, R3.reuse ;  /* 0x0000000100007819 */ /* 0x100fe40000001203 */
[----:B------:R-:W-:Y:S02]  /*9800*/  SHF.R.U32.HI R3, RZ, 0x1, R3 ;  /* 0x00000001ff037819 */ /* 0x000fe40000011603 */
[----:B------:R-:W-:-:S07]  /*9810*/  IADD3 R17, PT, PT, R9, -R7, R20 ;  /* 0x8000000709117210 */ /* 0x000fce0007ffe014 */
[----:B------:R-:W-:Y:S05]  /*9820*/  @P0 BRA `(.L_x_4095) ;  /* 0xfffffffc00340947 */ /* 0x000fea000383ffff */
.L_x_4092:
[----:B------:R-:W-:Y:S05]  /*9830*/  BSYNC.RECONVERGENT B1 ;  /* 0x0000000000017941 */ /* 0x000fea0003800200 */
.L_x_4091:
        /* <DEDUP_REMOVED lines=25> */
.L_x_4113:
        /* <DEDUP_REMOVED lines=34> */
.L_x_4098:
[----:B------:R-:W-:Y:S05]  /*9bf0*/  BSYNC.RECONVERGENT B1 ;  /* 0x0000000000017941 */ /* 0x000fea0003800200 */
.L_x_4097:
        /* <DEDUP_REMOVED lines=30> */
.L_x_4100:
[----:B------:R-:W-:Y:S05]  /*9de0*/  BSYNC.RECONVERGENT B1 ;  /* 0x0000000000017941 */ /* 0x000fea0003800200 */
.L_x_4099:
        /* <DEDUP_REMOVED lines=36> */
.L_x_4102:
[----:B------:R-:W-:Y:S05]  /*a030*/  BSYNC.RECONVERGENT B1 ;  /* 0x0000000000017941 */ /* 0x000fea0003800200 */
.L_x_4101:
        /* <DEDUP_REMOVED lines=30> */
.L_x_4104:
[----:B------:R-:W-:Y:S05]  /*a220*/  BSYNC.RECONVERGENT B1 ;  /* 0x0000000000017941 */ /* 0x000fea0003800200 */
.L_x_4103:
        /* <DEDUP_REMOVED lines=37> */
.L_x_4106:
[----:B------:R-:W-:Y:S05]  /*a480*/  BSYNC.RECONVERGENT B1 ;  /* 0x0000000000017941 */ /* 0x000fea0003800200 */
.L_x_4105:
        /* <DEDUP_REMOVED lines=30> */
.L_x_4108:
[----:B------:R-:W-:Y:S05]  /*a670*/  BSYNC.RECONVERGENT B1 ;  /* 0x0000000000017941 */ /* 0x000fea0003800200 */
.L_x_4107:
        /* <DEDUP_REMOVED lines=36> */
.L_x_4110:
[----:B------:R-:W-:Y:S05]  /*a8c0*/  BSYNC.RECONVERGENT B1 ;  /* 0x0000000000017941 */ /* 0x000fea0003800200 */
.L_x_4109:
        /* <DEDUP_REMOVED lines=30> */
.L_x_4112:
[----:B------:R-:W-:Y:S05]  /*aab0*/  BSYNC.RECONVERGENT B1 ;  /* 0x0000000000017941 */ /* 0x000fea0003800200 */
.L_x_4111:
[----:B------:R-:W-:-:S08]  /*aac0*/  DMUL R28, R28, R28 ;  /* 0x0000001c1c1c7228 */ /* 0x000fd00000000000 */
[----:B------:R-:W-:-:S08]  /*aad0*/  DFMA R28, R12, R12, R28 ;  /* 0x0000000c0c1c722b */ /* 0x000fd0000000001c */
[----:B------:R-:W-:-:S06]  /*aae0*/  DSETP.GTU.AND P0, PT, R28, 1, PT ;  /* 0x3ff000001c00742a */ /* 0x000fcc0003f0c000 */
[----:B------:R-:W-:-:S04]  /*aaf0*/  SEL R3, RZ, 0x1, P0 ;  /* 0x00000001ff037807 */ /* 0x000fc80000000000 */
[----:B------:R-:W-:Y:S01]  /*ab00*/  IADD3 R7, PT, PT, R3, R8, R7 ;  /* 0x0000000803077210 */ /* 0x000fe20007ffe007 */
[----:B------:R-:W-:Y:S06]  /*ab10*/  BRA.U UP0, `(.L_x_4113) ;  /* 0xffffffed00ac7547 */ /* 0x000fec000b83ffff */
.L_x_4096:
        /* <DEDUP_REMOVED lines=34> */
.L_x_4116:
[----:B------:R-:W-:Y:S05]  /*ad40*/  BSYNC.RECONVERGENT B1 ;  /* 0x0000000000017941 */ /* 0x000fea0003800200 */
.L_x_4115:
        /* <DEDUP_REMOVED lines=30> */
.L_x_4118:
[----:B------:R-:W-:Y:S05]  /*af30*/  BSYNC.RECONVERGENT B1 ;  /* 0x0000000000017941 */ /* 0x000fea0003800200 */
.L_x_4117:
        /* <DEDUP_REMOVED lines=39> */
.L_x_4120:
[----:B------:R-:W-:Y:S05]  /*b1b0*/  BSYNC.RECONVERGENT B1 ;  /* 0x0000000000017941 */ /* 0x000fea0003800200 */
.L_x_4119:
        /* <DEDUP_REMOVED lines=30> */
.L_x_4122:
[----:B------:R-:W-:Y:S05]  /*b3a0*/  BSYNC.RECONVERGENT B1 ;  /* 0x0000000000017941 */ /* 0x000fea0003800200 */
.L_x_4121:
        /* <DEDUP_REMOVED lines=39> */
.L_x_4124:
[----:B------:R-:W-:Y:S05]  /*b620*/  BSYNC.RECONVERGENT B1 ;  /* 0x0000000000017941 */ /* 0x000fea0003800200 */
.L_x_4123:
        /* <DEDUP_REMOVED lines=29> */
.L_x_4126:
[----:B------:R-:W-:Y:S05]  /*b800*/  BSYNC.RECONVERGENT B1 ;  /* 0x0000000000017941 */ /* 0x000fea0003800200 */
.L_x_4125:
[----:B------:R-:W-:-:S08]  /*b810*/  DMUL R28, R28, R28 ;  /* 0x0000001c1c1c7228 */ /* 0x000fd00000000000 */
[----:B------:R-:W-:-:S08]  /*b820*/  DFMA R28, R8, R8, R28 ;  /* 0x00000008081c722b */ /* 0x000fd0000000001c */
[----:B------:R-:W-:-:S06]  /*b830*/  DSETP.GTU.AND P0, PT, R28, 1, PT ;  /* 0x3ff000001c00742a */ /* 0x000fcc0003f0c000 */
[----:B------:R-:W-:-:S05]  /*b840*/  SEL R0, RZ, 0x1, P0 ;  /* 0x00000001ff007807 */ /* 0x000fca0000000000 */
[----:B------:R-:W-:-:S07]  /*b850*/  IMAD.IADD R7, R0, 0x1, R7 ;  /* 0x0000000100077824 */ /* 0x000fce00078e0207 */
.L_x_4114:
        /* <DEDUP_REMOVED lines=12> */
.L_x_4131:
        /* <DEDUP_REMOVED lines=44> */
.L_x_4130:
[----:B------:R-:W-:Y:S05]  /*bbe0*/  BSYNC.RECONVERGENT B2 ;  /* 0x0000000000027941 */ /* 0x000fea0003800200 */
.L_x_4129:
[----:B------:R-:W-:Y:S01]  /*bbf0*/  ISETP.GT.U32.AND.EX P0, PT, R0, RZ, PT, P1 ;  /* 0x000000ff0000720c */ /* 0x000fe20003f04110 */
[----:B------:R-:W-:Y:S01]  /*bc00*/  IMAD.MOV.U32 R8, RZ, RZ, R2 ;  /* 0x000000ffff087224 */ /* 0x000fe200078e0002 */
[--C-:B------:R-:W-:Y:S02]  /*bc10*/  SHF.R.U64 R9, R9, 0x1, R0.reuse ;  /* 0x0000000109097819 */ /* 0x100fe40000001200 */
[----:B------:R-:W-:Y:S02]  /*bc20*/  SHF.R.U32.HI R0, RZ, 0x1, R0 ;  /* 0x00000001ff007819 */ /* 0x000fe40000011600 */
[----:B------:R-:W-:-:S07]  /*bc30*/  IADD3 R17, PT, PT, R3, -R19, R18 ;  /* 0x8000001303117210 */ /* 0x000fce0007ffe012 */
[----:B------:R-:W-:Y:S05]  /*bc40*/  @P0 BRA `(.L_x_4131) ;  /* 0xfffffffc00340947 */ /* 0x000fea000383ffff */
.L_x_4128:
[----:B------:R-:W-:Y:S05]  /*bc50*/  BSYNC.RECONVERGENT B1 ;  /* 0x0000000000017941 */ /* 0x000fea0003800200 */
.L_x_4127:
        /* <DEDUP_REMOVED lines=25> */
.L_x_4149:
        /* <DEDUP_REMOVED lines=34> */
.L_x_4134:
[----:B------:R-:W-:Y:S05]  /*c010*/  BSYNC.RECONVERGENT B1 ;  /* 0x0000000000017941 */ /* 0x000fea0003800200 */
.L_x_4133:
        /* <DEDUP_REMOVED lines=30> */
.L_x_4136:
[----:B------:R-:W-:Y:S05]  /*c200*/  BSYNC.RECONVERGENT B1 ;  /* 0x0000000000017941 */ /* 0x000fea0003800200 */
.L_x_4135:
        /* <DEDUP_REMOVED lines=36> */
.L_x_4138:
[----:B------:R-:W-:Y:S05]  /*c450*/  BSYNC.RECONVERGENT B1 ;  /* 0x0000000000017941 */ /* 0x000fea0003800200 */
.L_x_4137:
        /* <DEDUP_REMOVED lines=30> */
.L_x_4140:
[----:B------:R-:W-:Y:S05]  /*c640*/  BSYNC.RECONVERGENT B1 ;  /* 0x0000000000017941 */ /* 0x000fea0003800200 */
.L_x_4139:
        /* <DEDUP_REMOVED lines=37> */
.L_x_4142:
[----:B------:R-:W-:Y:S05]  /*c8a0*/  BSYNC.RECONVERGENT B1 ;  /* 0x0000000000017941 */ /* 0x000fea0003800200 */
.L_x_4141:
        /* <DEDUP_REMOVED lines=30> */
.L_x_4144:
[----:B------:R-:W-:Y:S05]  /*ca90*/  BSYNC.RECONVERGENT B1 ;  /* 0x0000000000017941 */ /* 0x000fea0003800200 */
.L_x_4143:
        /* <DEDUP_REMOVED lines=34> */
[----:B------:R-:W-:Y:S01]  /*ccc0*/  MOV R12, R28 ;  /* 0x0000001c000c7202 */ /* 0x000fe20000000f00 */
[----:B------:R-:W-:-:S07]  /*ccd0*/  IMAD.MOV.U32 R13, RZ, RZ, R29 ;  /* 0x000000ffff0d7224 */ /* 0x000fce00078e001d */
.L_x_4146:
[----:B------:R-:W-:Y:S05]  /*cce0*/  BSYNC.RECONVERGENT B1 ;  /* 0x0000000000017941 */ /* 0x000fea0003800200 */
.L_x_4145:
        /* <DEDUP_REMOVED lines=30> */
.L_x_4148:
[----:B------:R-:W-:Y:S05]  /*ced0*/  BSYNC.RECONVERGENT B1 ;  /* 0x0000000000017941 */ /* 0x000fea0003800200 */
.L_x_4147:
[----:B------:R-:W-:-:S08]  /*cee0*/  DMUL R28, R28, R28 ;  /* 0x0000001c1c1c7228 */ /* 0x000fd00000000000 */
[----:B------:R-:W-:-:S08]  /*cef0*/  DFMA R28, R12, R12, R28 ;  /* 0x0000000c0c1c722b */ /* 0x000fd0000000001c */
[----:B------:R-:W-:-:S06]  /*cf00*/  DSETP.GTU.AND P0, PT, R28, 1, PT ;  /* 0x3ff000001c00742a */ /* 0x000fcc0003f0c000 */
[----:B------:R-:W-:-:S04]  /*cf10*/  SEL R2, RZ, 0x1, P0 ;  /* 0x00000001ff027807 */ /* 0x000fc80000000000 */
[----:B------:R-:W-:Y:S01]  /*cf20*/  IADD3 R8, PT, PT, R2, R3, R8 ;  /* 0x0000000302087210 */ /* 0x000fe20007ffe008 */
[----:B------:R-:W-:Y:S06]  /*cf30*/  BRA.U UP0, `(.L_x_4149) ;  /* 0xffffffed00ac7547 */ /* 0x000fec000b83ffff */
.L_x_4132:
        /* <DEDUP_REMOVED lines=34> */
.L_x_4152:
[----:B------:R-:W-:Y:S05]  /*d160*/  BSYNC.RECONVERGENT B1 ;  /* 0x0000000000017941 */ /* 0x000fea0003800200 */
.L_x_4151:
        /* <DEDUP_REMOVED lines=30> */
.L_x_4154:
[----:B------:R-:W-:Y:S05]  /*d350*/  BSYNC.RECONVERGENT B1 ;  /* 0x0000000000017941 */ /* 0x000fea0003800200 */
.L_x_4153:
        /* <DEDUP_REMOVED lines=39> */
.L_x_4156:
[----:B------:R-:W-:Y:S05]  /*d5d0*/  BSYNC.RECONVERGENT B1 ;  /* 0x0000000000017941 */ /* 0x000fea0003800200 */
.L_x_4155:
        /* <DEDUP_REMOVED lines=30> */
.L_x_4158:
[----:B------:R-:W-:Y:S05]  /*d7c0*/  BSYNC.RECONVERGENT B1 ;  /* 0x0000000000017941 */ /* 0x000fea0003800200 */
.L_x_4157:
        /* <DEDUP_REMOVED lines=39> */
.L_x_4160:
[----:B------:R-:W-:Y:S05]  /*da40*/  BSYNC.RECONVERGENT B1 ;  /* 0x0000000000017941 */ /* 0x000fea0003800200 */
.L_x_4159:
        /* <DEDUP_REMOVED lines=29> */
.L_x_4162:
[----:B------:R-:W-:Y:S05]  /*dc20*/  BSYNC.RECONVERGENT B1 ;  /* 0x0000000000017941 */ /* 0x000fea0003800200 */
.L_x_4161:
[----:B------:R-:W-:-:S08]  /*dc30*/  DMUL R28, R28, R28 ;  /* 0x0000001c1c1c7228 */ /* 0x000fd00000000000 */
[----:B------:R-:W-:-:S08]  /*dc40*/  DFMA R28, R2, R2, R28 ;  /* 0x00000002021c722b */ /* 0x000fd0000000001c */
[----:B------:R-:W-:-:S06]  /*dc50*/  DSETP.GTU.AND P0, PT, R28, 1, PT ;  /* 0x3ff000001c00742a */ /* 0x000fcc0003f0c000 */
[----:B------:R-:W-:-:S05]  /*dc60*/  SEL R3, RZ, 0x1, P0 ;  /* 0x00000001ff037807 */ /* 0x000fca0000000000 */
[----:B------:R-:W-:-:S07]  /*dc70*/  IMAD.IADD R8, R3, 0x1, R8 ;  /* 0x0000000103087824 */ /* 0x000fce00078e0208 */
.L_x_4150:
        /* <DEDUP_REMOVED lines=13> */
.L_x_4167:
        /* <DEDUP_REMOVED lines=44> */
.L_x_4166:
[----:B------:R-:W-:Y:S05]  /*e010*/  BSYNC.RECONVERGENT B2 ;  /* 0x0000000000027941 */ /* 0x000fea0003800200 */
.L_x_4165:
[----:B------:R-:W-:Y:S01]  /*e020*/  ISETP.GT.U32.AND.EX P0, PT, R0, RZ, PT, P1 ;  /* 0x000000ff0000720c */ /* 0x000fe20003f04110 */
[----:B------:R-:W-:Y:S01]  /*e030*/  IMAD.MOV.U32 R2, RZ, RZ, R10 ;  /* 0x000000ffff027224 */ /* 0x000fe200078e000a */
[--C-:B------:R-:W-:Y:S02]  /*e040*/  SHF.R.U64 R9, R9, 0x1, R0.reuse ;  /* 0x0000000109097819 */ /* 0x100fe40000001200 */
[----:B------:R-:W-:Y:S02]  /*e050*/  SHF.R.U32.HI R0, RZ, 0x1, R0 ;  /* 0x00000001ff007819 */ /* 0x000fe40000011600 */
[----:B------:R-:W-:-:S07]  /*e060*/  IADD3 R19, PT, PT, R11, -R15, R14 ;  /* 0x8000000f0b137210 */ /* 0x000fce0007ffe00e */
[----:B------:R-:W-:Y:S05]  /*e070*/  @P0 BRA `(.L_x_4167) ;  /* 0xfffffffc00340947 */ /* 0x000fea000383ffff */
.L_x_4164:
[----:B------:R-:W-:Y:S05]  /*e080*/  BSYNC.RECONVERGENT B1 ;  /* 0x0000000000017941 */ /* 0x000fea0003800200 */
.L_x_4163:
        /* <DEDUP_REMOVED lines=25> */
.L_x_4185:
        /* <DEDUP_REMOVED lines=34> */
.L_x_4170:
[----:B------:R-:W-:Y:S05]  /*e440*/  BSYNC.RECONVERGENT B1 ;  /* 0x0000000000017941 */ /* 0x000fea0003800200 */
.L_x_4169:
        /* <DEDUP_REMOVED lines=30> */
.L_x_4172:
[----:B------:R-:W-:Y:S05]  /*e630*/  BSYNC.RECONVERGENT B1 ;  /* 0x0000000000017941 */ /* 0x000fea0003800200 */
.L_x_4171:
        /* <DEDUP_REMOVED lines=36> */
.L_x_4174:
[----:B------:R-:W-:Y:S05]  /*e880*/  BSYNC.RECONVERGENT B1 ;  /* 0x0000000000017941 */ /* 0x000fea0003800200 */
.L_x_4173:
        /* <DEDUP_REMOVED lines=30> */
.L_x_4176:
[----:B------:R-:W-:Y:S05]  /*ea70*/  BSYNC.RECONVERGENT B1 ;  /* 0x0000000000017941 */ /* 0x000fea0003800200 */
.L_x_4175:
        /* <DEDUP_REMOVED lines=35> */
[----:B------:R-:W-:Y:S01]  /*ecb0*/  IMAD.MOV.U32 R10, RZ, RZ, R28 ;  /* 0x000000ffff0a7224 */ /* 0x000fe200078e001c */
[----:B------:R-:W-:-:S07]  /*ecc0*/  MOV R11, R29 ;  /* 0x0000001d000b7202 */ /* 0x000fce0000000f00 */
.L_x_4178:
[----:B------:R-:W-:Y:S05]  /*ecd0*/  BSYNC.RECONVERGENT B1 ;  /* 0x0000000000017941 */ /* 0x000fea0003800200 */
.L_x_4177:
        /* <DEDUP_REMOVED lines=30> */
.L_x_4180:
[----:B------:R-:W-:Y:S05]  /*eec0*/  BSYNC.RECONVERGENT B1 ;  /* 0x0000000000017941 */ /* 0x000fea0003800200 */
.L_x_4179:
        /* <DEDUP_REMOVED lines=36> */
.L_x_4182:
[----:B------:R-:W-:Y:S05]  /*f110*/  BSYNC.RECONVERGENT B1 ;  /* 0x0000000000017941 */ /* 0x000fea0003800200 */
.L_x_4181:
        /* <DEDUP_REMOVED lines=30> */
.L_x_4184:
[----:B------:R-:W-:Y:S05]  /*f300*/  BSYNC.RECONVERGENT B1 ;  /* 0x0000000000017941 */ /* 0x000fea0003800200 */
.L_x_4183:
[----:B------:R-:W-:-:S08]  /*f310*/  DMUL R28, R28, R28 ;  /* 0x0000001c1c1c7228 */ /* 0x000fd00000000000 */
[----:B------:R-:W-:-:S08]  /*f320*/  DFMA R28, R12, R12, R28 ;  /* 0x0000000c0c1c722b */ /* 0x000fd0000000001c */
[----:B------:R-:W-:-:S06]  /*f330*/  DSETP.GTU.AND P0, PT, R28, 1, PT ;  /* 0x3ff000001c00742a */ /* 0x000fcc0003f0c000 */
[----:B------:R-:W-:-:S04]  /*f340*/  SEL R10, RZ, 0x1, P0 ;  /* 0x00000001ff0a7807 */ /* 0x000fc80000000000 */
[----:B------:R-:W-:Y:S01]  /*f350*/  IADD3 R9, PT, PT, R10, R2, R9 ;  /* 0x000000020a097210 */ /* 0x000fe20007ffe009 */
[----:B------:R-:W-:Y:S06]  /*f360*/  BRA.U UP0, `(.L_x_4185) ;  /* 0xffffffed00ac7547 */ /* 0x000fec000b83ffff */
.L_x_4168:
        /* <DEDUP_REMOVED lines=34> */
.L_x_4188:
[----:B------:R-:W-:Y:S05]  /*f590*/  BSYNC.RECONVERGENT B1 ;  /* 0x0000000000017941 */ /* 0x000fea0003800200 */
.L_x_4187:
        /* <DEDUP_REMOVED lines=30> */
.L_x_4190:
[----:B------:R-:W-:Y:S05]  /*f780*/  BSYNC.RECONVERGENT B1 ;  /* 0x0000000000017941 */ /* 0x000fea0003800200 */
.L_x_4189:
        /* <DEDUP_REMOVED lines=39> */
.L_x_4192:
[----:B------:R-:W-:Y:S05]  /*fa00*/  BSYNC.RECONVERGENT B1 ;  /* 0x0000000000017941 */ /* 0x000fea0003800200 */
.L_x_4191:
        /* <DEDUP_REMOVED lines=30> */
.L_x_4194:
[----:B------:R-:W-:Y:S05]  /*fbf0*/  BSYNC.RECONVERGENT B1 ;  /* 0x0000000000017941 */ /* 0x000fea0003800200 */
.L_x_4193:
        /* <DEDUP_REMOVED lines=39> */
.L_x_4196:
[----:B------:R-:W-:Y:S05]  /*fe70*/  BSYNC.RECONVERGENT B1 ;  /* 0x0000000000017941 */ /* 0x000fea0003800200 */
.L_x_4195:
        /* <DEDUP_REMOVED lines=29> */
.L_x_4198:
[----:B------:R-:W-:Y:S05]  /*10050*/  BSYNC.RECONVERGENT B1 ;  /* 0x0000000000017941 */ /* 0x000fea0003800200 */
.L_x_4197:
[----:B------:R-:W-:-:S08]  /*10060*/  DMUL R28, R28, R28 ;  /* 0x0000001c1c1c7228 */ /* 0x000fd00000000000 */
[----:B------:R-:W-:-:S08]  /*10070*/  DFMA R28, R10, R10, R28 ;  /* 0x0000000a0a1c722b */ /* 0x000fd0000000001c */
[----:B------:R-:W-:-:S06]  /*10080*/  DSETP.GTU.AND P0, PT, R28, 1, PT ;  /* 0x3ff000001c00742a */ /* 0x000fcc0003f0c000 */
[----:B------:R-:W-:-:S04]  /*10090*/  SEL R0, RZ, 0x1, P0 ;  /* 0x00000001ff007807 */ /* 0x000fc80000000000 */
[----:B------:R-:W-:-:S07]  /*100a0*/  IADD3 R9, PT, PT, R0, R9, RZ ;  /* 0x0000000900097210 */ /* 0x000fce0007ffe0ff */
.L_x_4186:
        /* <DEDUP_REMOVED lines=12> */
.L_x_4203:
        /* <DEDUP_REMOVED lines=44> */
.L_x_4202:
[----:B------:R-:W-:Y:S05]  /*10430*/  BSYNC.RECONVERGENT B2 ;  /* 0x0000000000027941 */ /* 0x000fea0003800200 */
.L_x_4201:
[----:B------:R-:W-:Y:S01]  /*10440*/  ISETP.GT.U32.AND.EX P0, PT, R0, RZ, PT, P1 ;  /* 0x000000ff0000720c */ /* 0x000fe20003f04110 */
[----:B------:R-:W-:Y:S01]  /*10450*/  IMAD.MOV.U32 R2, RZ, RZ, R10 ;  /* 0x000000ffff027224 */ /* 0x000fe200078e000a */
[--C-:B------:R-:W-:Y:S02]  /*10460*/  SHF.R.U64 R15, R15, 0x1, R0.reuse ;  /* 0x000000010f0f7819 */ /* 0x100fe40000001200 */
[----:B------:R-:W-:Y:S02]  /*10470*/  SHF.R.U32.HI R0, RZ, 0x1, R0 ;  /* 0x00000001ff007819 */ /* 0x000fe40000011600 */
[----:B------:R-:W-:-:S07]  /*10480*/  IADD3 R21, PT, PT, R11, -R17, R16 ;  /* 0x800000110b157210 */ /* 0x000fce0007ffe010 */
[----:B------:R-:W-:Y:S05]  /*10490*/  @P0 BRA `(.L_x_4203) ;  /* 0xfffffffc00340947 */ /* 0x000fea000383ffff */
.L_x_4200:
[----:B------:R-:W-:Y:S05]  /*104a0*/  BSYNC.RECONVERGENT B1 ;  /* 0x0000000000017941 */ /* 0x000fea0003800200 */
.L_x_4199:
        /* <DEDUP_REMOVED lines=25> */
.L_x_4221:
        /* <DEDUP_REMOVED lines=34> */
.L_x_4206:
[----:B------:R-:W-:Y:S05]  /*10860*/  BSYNC.RECONVERGENT B1 ;  /* 0x0000000000017941 */ /* 0x000fea0003800200 */
.L_x_4205:
        /* <DEDUP_REMOVED lines=30> */
.L_x_4208:
[----:B------:R-:W-:Y:S05]  /*10a50*/  BSYNC.RECONVERGENT B1 ;  /* 0x0000000000017941 */ /* 0x000fea0003800200 */
.L_x_4207:
        /* <DEDUP_REMOVED lines=36> */
.L_x_4210:
[----:B------:R-:W-:Y:S05]  /*10ca0*/  BSYNC.RECONVERGENT B1 ;  /* 0x0000000000017941 */ /* 0x000fea0003800200 */
.L_x_4209:
        /* <DEDUP_REMOVED lines=30> */
.L_x_4212:
[----:B------:R-:W-:Y:S05]  /*10e90*/  BSYNC.RECONVERGENT B1 ;  /* 0x0000000000017941 */ /* 0x000fea0003800200 */
.L_x_4211:
        /* <DEDUP_REMOVED lines=37> */
.L_x_4214:
[----:B------:R-:W-:Y:S05]  /*110f0*/  BSYNC.RECONVERGENT B1 ;  /* 0x0000000000017941 */ /* 0x000fea0003800200 */
.L_x_4213:
        /* <DEDUP_REMOVED lines=30> */
.L_x_4216:
[----:B------:R-:W-:Y:S05]  /*112e0*/  BSYNC.RECONVERGENT B1 ;  /* 0x0000000000017941 */ /* 0x000fea0003800200 */
.L_x_4215:
        /* <DEDUP_REMOVED lines=36> */
.L_x_4218:
[----:B------:R-:W-:Y:S05]  /*11530*/  BSYNC.RECONVERGENT B1 ;  /* 0x0000000000017941 */ /* 0x000fea0003800200 */
.L_x_4217:
        /* <DEDUP_REMOVED lines=30> */
.L_x_4220:
[----:B------:R-:W-:Y:S05]  /*11720*/  BSYNC.RECONVERGENT B1 ;  /* 0x0000000000017941 */ /* 0x000fea0003800200 */
.L_x_4219:
[----:B------:R-:W-:-:S08]  /*11730*/  DMUL R28, R28, R28 ;  /* 0x0000001c1c1c7228 */ /* 0x000fd00000000000 */
[----:B------:R-:W-:-:S08]  /*11740*/  DFMA R28, R14, R14, R28 ;  /* 0x0000000e0e1c722b */ /* 0x000fd0000000001c */
[----:B------:R-:W-:-:S06]  /*11750*/  DSETP.GTU.AND P0, PT, R28, 1, PT ;  /* 0x3ff000001c00742a */ /* 0x000fcc0003f0c000 */
[----:B------:R-:W-:-:S04]  /*11760*/  SEL R2, RZ, 0x1, P0 ;  /* 0x00000001ff027807 */ /* 0x000fc80000000000 */
[----:B------:R-:W-:Y:S01]  /*11770*/  IADD3 R10, PT, PT, R2, R11, R10 ;  /* 0x0000000b020a7210 */ /* 0x000fe20007ffe00a */
[----:B------:R-:W-:Y:S06]  /*11780*/  BRA.U UP0, `(.L_x_4221) ;  /* 0xffffffed00ac7547 */ /* 0x000fec000b83ffff */
.L_x_4204:
        /* <DEDUP_REMOVED lines=34> */
.L_x_4224:
[----:B------:R-:W-:Y:S05]  /*119b0*/  BSYNC.RECONVERGENT B1 ;  /* 0x0000000000017941 */ /* 0x000fea0003800200 */
.L_x_4223:
        /* <DEDUP_REMOVED lines=30> */
.L_x_4226:
[----:B------:R-:W-:Y:S05]  /*11ba0*/  BSYNC.RECONVERGENT B1 ;  /* 0x0000000000017941 */ /* 0x000fea0003800200 */
.L_x_4225:
        /* <DEDUP_REMOVED lines=39> */
.L_x_4228:
[----:B------:R-:W-:Y:S05]  /*11e20*/  BSYNC.RECONVERGENT B1 ;  /* 0x0000000000017941 */ /* 0x000fea0003800200 */
.L_x_4227:
        /* <DEDUP_REMOVED lines=30> */
.L_x_4230:
[----:B------:R-:W-:Y:S05]  /*12010*/  BSYNC.RECONVERGENT B1 ;  /* 0x0000000000017941 */ /* 0x000fea0003800200 */
.L_x_4229:
        /* <DEDUP_REMOVED lines=39> */
.L_x_4232:
[----:B------:R-:W-:Y:S05]  /*12290*/  BSYNC.RECONVERGENT B1 ;  /* 0x0000000000017941 */ /* 0x000fea0003800200 */
.L_x_4231:
        /* <DEDUP_REMOVED lines=29> */
.L_x_4234:
[----:B------:R-:W-:Y:S05]  /*12470*/  BSYNC.RECONVERGENT B1 ;  /* 0x0000000000017941 */ /* 0x000fea0003800200 */
.L_x_4233:
[----:B------:R-:W-:-:S08]  /*12480*/  DMUL R28, R28, R28 ;  /* 0x0000001c1c1c7228 */ /* 0x000fd00000000000 */
[----:B------:R-:W-:-:S08]  /*12490*/  DFMA R28, R12, R12, R28 ;  /* 0x0000000c0c1c722b */ /* 0x000fd0000000001c */
[----:B------:R-:W-:-:S06]  /*124a0*/  DSETP.GTU.AND P0, PT, R28, 1, PT ;  /* 0x3ff000001c00742a */ /* 0x000fcc0003f0c000 */
[----:B------:R-:W-:-:S04]  /*124b0*/  SEL R11, RZ, 0x1, P0 ;  /* 0x00000001ff0b7807 */ /* 0x000fc80000000000 */
[----:B------:R-:W-:-:S07]  /*124c0*/  IADD3 R10, PT, PT, R11, R10, RZ ;  /* 0x0000000a0b0a7210 */ /* 0x000fce0007ffe0ff */
.L_x_4222:
        /* <DEDUP_REMOVED lines=13> */
.L_x_4239:
        /* <DEDUP_REMOVED lines=44> */
.L_x_4238:
[----:B------:R-:W-:Y:S05]  /*12860*/  BSYNC.RECONVERGENT B2 ;  /* 0x0000000000027941 */ /* 0x000fea0003800200 */
.L_x_4237:
[----:B------:R-:W-:Y:S02]  /*12870*/  ISETP.GT.U32.AND.EX P0, PT, R0, RZ, PT, P1 ;  /* 0x000000ff0000720c */ /* 0x000fe40003f04110 */
[--C-:B------:R-:W-:Y:S02]  /*12880*/  SHF.R.U64 R11, R11, 0x1, R0.reuse ;  /* 0x000000010b0b7819 */ /* 0x100fe40000001200 */
[----:B------:R-:W-:Y:S02]  /*12890*/  SHF.R.U32.HI R0, RZ, 0x1, R0 ;  /* 0x00000001ff007819 */ /* 0x000fe40000011600 */
[----:B------:R-:W-:Y:S02]  /*128a0*/  IADD3 R21, PT, PT, R13, -R17, R16 ;  /* 0x800000110d157210 */ /* 0x000fe40007ffe010 */
[----:B------:R-:W-:-:S05]  /*128b0*/  MOV R2, R12 ;  /* 0x0000000c00027202 */ /* 0x000fca0000000f00 */
[----:B------:R-:W-:Y:S05]  /*128c0*/  @P0 BRA `(.L_x_4239) ;  /* 0xfffffffc00340947 */ /* 0x000fea000383ffff */
.L_x_4236:
[----:B------:R-:W-:Y:S05]  /*128d0*/  BSYNC.RECONVERGENT B1 ;  /* 0x0000000000017941 */ /* 0x000fea0003800200 */
.L_x_4235:
        /* <DEDUP_REMOVED lines=25> */
.L_x_4257:
        /* <DEDUP_REMOVED lines=34> */
.L_x_4242:
[----:B------:R-:W-:Y:S05]  /*12c90*/  BSYNC.RECONVERGENT B1 ;  /* 0x0000000000017941 */ /* 0x000fea0003800200 */
.L_x_4241:
        /* <DEDUP_REMOVED lines=30> */
.L_x_4244:
[----:B------:R-:W-:Y:S05]  /*12e80*/  BSYNC.RECONVERGENT B1 ;  /* 0x0000000000017941 */ /* 0x000fea0003800200 */
.L_x_4243:
        /* <DEDUP_REMOVED lines=36> */
.L_x_4246:
[----:B------:R-:W-:Y:S05]  /*130d0*/  BSYNC.RECONVERGENT B1 ;  /* 0x0000000000017941 */ /* 0x000fea0003800200 */
.L_x_4245:
        /* <DEDUP_REMOVED lines=30> */
.L_x_4248:
[----:B------:R-:W-:Y:S05]  /*132c0*/  BSYNC.RECONVERGENT B1 ;  /* 0x0000000000017941 */ /* 0x000fea0003800200 */
.L_x_4247:
        /* <DEDUP_REMOVED lines=37> */
.L_x_4250:
[----:B------:R-:W-:Y:S05]  /*13520*/  BSYNC.RECONVERGENT B1 ;  /* 0x0000000000017941 */ /* 0x000fea0003800200 */
.L_x_4249:
        /* <DEDUP_REMOVED lines=30> */
.L_x_4252:
[----:B------:R-:W-:Y:S05]  /*13710*/  BSYNC.RECONVERGENT B1 ;  /* 0x0000000000017941 */ /* 0x000fea0003800200 */
.L_x_4251:
        /* <DEDUP_REMOVED lines=36> */
.L_x_4254:
[----:B------:R-:W-:Y:S05]  /*13960*/  BSYNC.RECONVERGENT B1 ;  /* 0x0000000000017941 */ /* 0x000fea0003800200 */
.L_x_4253:
        /* <DEDUP_REMOVED lines=30> */
.L_x_4256:
[----:B------:R-:W-:Y:S05]  /*13b50*/  BSYNC.RECONVERGENT B1 ;  /* 0x0000000000017941 */ /* 0x000fea0003800200 */
.L_x_4255:
[----:B------:R-:W-:-:S08]  /*13b60*/  DMUL R28, R28, R28 ;  /* 0x0000001c1c1c7228 */ /* 0x000fd00000000000 */
[----:B------:R-:W-:-:S08]  /*13b70*/  DFMA R28, R16, R16, R28 ;  /* 0x00000010101c722b */ /* 0x000fd0000000001c */
[----:B------:R-:W-:-:S06]  /*13b80*/  DSETP.GTU.AND P1, PT, R28, 1, PT ;  /* 0x3ff000001c00742a */ /* 0x000fcc0003f2c000 */
[----:B------:R-:W-:-:S04]  /*13b90*/  SEL R13, RZ, 0x1, P1 ;  /* 0x00000001ff0d7807 */ /* 0x000fc80000800000 */
[----:B------:R-:W-:Y:S01]  /*13ba0*/  IADD3 R11, PT, PT, R13, R12, R11 ;  /* 0x0000000c0d0b7210 */ /* 0x000fe20007ffe00b */
[----:B------:R-:W-:Y:S06]  /*13bb0*/  @P0 BRA `(.L_x_4257) ;  /* 0xffffffec00ac0947 */ /* 0x000fec000383ffff */
.L_x_4240:
        /* <DEDUP_REMOVED lines=34> */
.L_x_4260:
[----:B------:R-:W-:Y:S05]  /*13de0*/  BSYNC.RECONVERGENT B1 ;  /* 0x0000000000017941 */ /* 0x000fea0003800200 */
.L_x_4259:
        /* <DEDUP_REMOVED lines=30> */
.L_x_4262:
[----:B------:R-:W-:Y:S05]  /*13fd0*/  BSYNC.RECONVERGENT B1 ;  /* 0x0000000000017941 */ /* 0x000fea0003800200 */
.L_x_4261:
        /* <DEDUP_REMOVED lines=39> */
.L_x_4264:
[----:B------:R-:W-:Y:S05]  /*14250*/  BSYNC.RECONVERGENT B1 ;  /* 0x0000000000017941 */ /* 0x000fea0003800200 */
.L_x_4263:
        /* <DEDUP_REMOVED lines=30> */
.L_x_4266:
[----:B------:R-:W-:Y:S05]  /*14440*/  BSYNC.RECONVERGENT B1 ;  /* 0x0000000000017941 */ /* 0x000fea0003800200 */
.L_x_4265:
        /* <DEDUP_REMOVED lines=39> */
.L_x_4268:
[----:B------:R-:W-:Y:S05]  /*146c0*/  BSYNC.RECONVERGENT B1 ;  /* 0x0000000000017941 */ /* 0x000fea0003800200 */
.L_x_4267:
        /* <DEDUP_REMOVED lines=29> */
.L_x_4270:
[----:B------:R-:W-:Y:S05]  /*148a0*/  BSYNC.RECONVERGENT B1 ;  /* 0x0000000000017941 */ /* 0x000fea0003800200 */
.L_x_4269:
[----:B------:R-:W-:-:S08]  /*148b0*/  DMUL R28, R28, R28 ;  /* 0x0000001c1c1c7228 */ /* 0x000fd00000000000 */
[----:B------:R-:W-:-:S08]  /*148c0*/  DFMA R28, R12, R12, R28 ;  /* 0x0000000c0c1c722b */ /* 0x000fd0000000001c */
[----:B------:R-:W-:-:S06]  /*148d0*/  DSETP.GTU.AND P0, PT, R28, 1, PT ;  /* 0x3ff000001c00742a */ /* 0x000fcc0003f0c000 */
[----:B------:R-:W-:-:S04]  /*148e0*/  SEL R0, RZ, 0x1, P0 ;  /* 0x00000001ff007807 */ /* 0x000fc80000000000 */
[----:B------:R-:W-:-:S07]  /*148f0*/  IADD3 R11, PT, PT, R0, R11, RZ ;  /* 0x0000000b000b7210 */ /* 0x000fce0007ffe0ff */
.L_x_4258:
        /* <DEDUP_REMOVED lines=12> */
.L_x_4275:
        /* <DEDUP_REMOVED lines=44> */
.L_x_4274:
[----:B------:R-:W-:Y:S05]  /*14c80*/  BSYNC.RECONVERGENT B2 ;  /* 0x0000000000027941 */ /* 0x000fea0003800200 */
.L_x_4273:
[----:B------:R-:W-:Y:S01]  /*14c90*/  ISETP.GT.U32.AND.EX P0, PT, R0, RZ, PT, P1 ;  /* 0x000000ff0000720c */ /* 0x000fe20003f04110 */
[----:B------:R-:W-:Y:S01]  /*14ca0*/  IMAD.MOV.U32 R14, RZ, RZ, R2 ;  /* 0x000000ffff0e7224 */ /* 0x000fe200078e0002 */
[--C-:B------:R-:W-:Y:S02]  /*14cb0*/  SHF.R.U64 R15, R15, 0x1, R0.reuse ;  /* 0x000000010f0f7819 */ /* 0x100fe40000001200 */
[----:B------:R-:W-:Y:S02]  /*14cc0*/  SHF.R.U32.HI R0, RZ, 0x1, R0 ;  /* 0x00000001ff007819 */ /* 0x000fe40000011600 */
[----:B------:R-:W-:-:S07]  /*14cd0*/  IADD3 R21, PT, PT, R3, -R17, R16 ;  /* 0x8000001103157210 */ /* 0x000fce0007ffe010 */
[----:B------:R-:W-:Y:S05]  /*14ce0*/  @P0 BRA `(.L_x_4275) ;  /* 0xfffffffc00340947 */ /* 0x000fea000383ffff */
.L_x_4272:
[----:B------:R-:W-:Y:S05]  /*14cf0*/  BSYNC.RECONVERGENT B1 ;  /* 0x0000000000017941 */ /* 0x000fea0003800200 */
.L_x_4271:
        /* <DEDUP_REMOVED lines=25> */
.L_x_4293:
        /* <DEDUP_REMOVED lines=34> */
.L_x_4278:
[----:B------:R-:W-:Y:S05]  /*150b0*/  BSYNC.RECONVERGENT B1 ;  /* 0x0000000000017941 */ /* 0x000fea0003800200 */
.L_x_4277:
        /* <DEDUP_REMOVED lines=30> */
.L_x_4280:
[----:B------:R-:W-:Y:S05]  /*152a0*/  BSYNC.RECONVERGENT B1 ;  /* 0x0000000000017941 */ /* 0x000fea0003800200 */
.L_x_4279:
        /* <DEDUP_REMOVED lines=36> */
.L_x_4282:
[----:B------:R-:W-:Y:S05]  /*154f0*/  BSYNC.RECONVERGENT B1 ;  /* 0x0000000000017941 */ /* 0x000fea0003800200 */
.L_x_4281:
        /* <DEDUP_REMOVED lines=30> */
.L_x_4284:
[----:B------:R-:W-:Y:S05]  /*156e0*/  BSYNC.RECONVERGENT B1 ;  /* 0x0000000000017941 */ /* 0x000fea0003800200 */
.L_x_4283:
        /* <DEDUP_REMOVED lines=37> */
.L_x_4286:
[----:B------:R-:W-:Y:S05]  /*15940*/  BSYNC.RECONVERGENT B1 ;  /* 0x0000000000017941 */ /* 0x000fea0003800200 */
.L_x_4285:
        /* <DEDUP_REMOVED lines=30> */
.L_x_4288:
[----:B------:R-:W-:Y:S05]  /*15b30*/  BSYNC.RECONVERGENT B1 ;  /* 0x0000000000017941 */ /* 0x000fea0003800200 */
.L_x_4287:
        /* <DEDUP_REMOVED lines=36> */
.L_x_4290:
[----:B------:R-:W-:Y:S05]  /*15d80*/  BSYNC.RECONVERGENT B1 ;  /* 0x0000000000017941 */ /* 0x000fea0003800200 */
.L_x_4289:
        /* <DEDUP_REMOVED lines=30> */
.L_x_4292:
[----:B------:R-:W-:Y:S05]  /*15f70*/  BSYNC.RECONVERGENT B1 ;  /* 0x0000000000017941 */ /* 0x000fea0003800200 */
.L_x_4291:
[----:B------:R-:W-:-:S08]  /*15f80*/  DMUL R28, R28, R28 ;  /* 0x0000001c1c1c7228 */ /* 0x000fd00000000000 */
[----:B------:R-:W-:-:S08]  /*15f90*/  DFMA R28, R16, R16, R28 ;  /* 0x00000010101c722b */ /* 0x000fd0000000001c */
[----:B------:R-:W-:-:S06]  /*15fa0*/  DSETP.GTU.AND P1, PT, R28, 1, PT ;  /* 0x3ff000001c00742a */ /* 0x000fcc0003f2c000 */
[----:B------:R-:W-:-:S04]  /*15fb0*/  SEL R14, RZ, 0x1, P1 ;  /* 0x00000001ff0e7807 */ /* 0x000fc80000800000 */
[----:B------:R-:W-:Y:S01]  /*15fc0*/  IADD3 R12, PT, PT, R14, R13, R12 ;  /* 0x0000000d0e0c7210 */ /* 0x000fe20007ffe00c */
[----:B------:R-:W-:Y:S06]  /*15fd0*/  @P0 BRA `(.L_x_4293) ;  /* 0xffffffec00ac0947 */ /* 0x000fec000383ffff */
.L_x_4276:
        /* <DEDUP_REMOVED lines=34> */
.L_x_4296:
[----:B------:R-:W-:Y:S05]  /*16200*/  BSYNC.RECONVERGENT B1 ;  /* 0x0000000000017941 */ /* 0x000fea0003800200 */
.L_x_4295:
        /* <DEDUP_REMOVED lines=30> */
.L_x_4298:
[----:B------:R-:W-:Y:S05]  /*163f0*/  BSYNC.RECONVERGENT B1 ;  /* 0x0000000000017941 */ /* 0x000fea0003800200 */
.L_x_4297:
        /* <DEDUP_REMOVED lines=39> */
.L_x_4300:
[----:B------:R-:W-:Y:S05]  /*16670*/  BSYNC.RECONVERGENT B1 ;  /* 0x0000000000017941 */ /* 0x000fea0003800200 */
.L_x_4299:
        /* <DEDUP_REMOVED lines=30> */
.L_x_4302:
[----:B------:R-:W-:Y:S05]  /*16860*/  BSYNC.RECONVERGENT B1 ;  /* 0x0000000000017941 */ /* 0x000fea0003800200 */
.L_x_4301:
        /* <DEDUP_REMOVED lines=39> */
.L_x_4304:
[----:B------:R-:W-:Y:S05]  /*16ae0*/  BSYNC.RECONVERGENT B1 ;  /* 0x0000000000017941 */ /* 0x000fea0003800200 */
.L_x_4303:
        /* <DEDUP_REMOVED lines=29> */
.L_x_4306:
[----:B------:R-:W-:Y:S05]  /*16cc0*/  BSYNC.RECONVERGENT B1 ;  /* 0x0000000000017941 */ /* 0x000fea0003800200 */
.L_x_4305:
[----:B------:R-:W-:-:S08]  /*16cd0*/  DMUL R28, R28, R28 ;  /* 0x0000001c1c1c7228 */ /* 0x000fd00000000000 */
[----:B------:R-:W-:-:S08]  /*16ce0*/  DFMA R28, R2, R2, R28 ;  /* 0x00000002021c722b */ /* 0x000fd0000000001c */
[----:B------:R-:W-:-:S06]  /*16cf0*/  DSETP.GTU.AND P0, PT, R28, 1, PT ;  /* 0x3ff000001c00742a */ /* 0x000fcc0003f0c000 */
[----:B------:R-:W-:-:S05]  /*16d00*/  SEL R3, RZ, 0x1, P0 ;  /* 0x00000001ff037807 */ /* 0x000fca0000000000 */
[----:B------:R-:W-:-:S07]  /*16d10*/  IMAD.IADD R12, R3, 0x1, R12 ;  /* 0x00000001030c7824 */ /* 0x000fce00078e020c */
.L_x_4294:
        /* <DEDUP_REMOVED lines=13> */
.L_x_4311:
        /* <DEDUP_REMOVED lines=44> */
.L_x_4310:
[----:B------:R-:W-:Y:S05]  /*170b0*/  BSYNC.RECONVERGENT B2 ;  /* 0x0000000000027941 */ /* 0x000fea0003800200 */
.L_x_4309:
[----:B------:R-:W-:Y:S01]  /*170c0*/  ISETP.GT.U32.AND.EX P0, PT, R0, RZ, PT, P1 ;  /* 0x000000ff0000720c */ /* 0x000fe20003f04110 */
[----:B------:R-:W-:Y:S01]  /*170d0*/  IMAD.MOV.U32 R20, RZ, RZ, R2 ;  /* 0x000000ffff147224 */ /* 0x000fe200078e0002 */
[--C-:B------:R-:W-:Y:S02]  /*170e0*/  SHF.R.U64 R13, R13, 0x1, R0.reuse ;  /* 0x000000010d0d7819 */ /* 0x100fe40000001200 */
[----:B------:R-:W-:Y:S02]  /*170f0*/  SHF.R.U32.HI R0, RZ, 0x1, R0 ;  /* 0x00000001ff007819 */ /* 0x000fe40000011600 */
[----:B------:R-:W-:-:S07]  /*17100*/  IADD3 R21, PT, PT, R3, -R17, R26 ;  /* 0x8000001103157210 */ /* 0x000fce0007ffe01a */
[----:B------:R-:W-:Y:S05]  /*17110*/  @P0 BRA `(.L_x_4311) ;  /* 0xfffffffc00340947 */ /* 0x000fea000383ffff */
.L_x_4308:
[----:B------:R-:W-:Y:S05]  /*17120*/  BSYNC.RECONVERGENT B1 ;  /* 0x0000000000017941 */ /* 0x000fea0003800200 */
.L_x_4307:
        /* <DEDUP_REMOVED lines=25> */
.L_x_4329:
        /* <DEDUP_REMOVED lines=34> */
.L_x_4314:
[----:B------:R-:W-:Y:S05]  /*174e0*/  BSYNC.RECONVERGENT B1 ;  /* 0x0000000000017941 */ /* 0x000fea0003800200 */
.L_x_4313:
        /* <DEDUP_REMOVED lines=30> */
.L_x_4316:
[----:B------:R-:W-:Y:S05]  /*176d0*/  BSYNC.RECONVERGENT B1 ;  /* 0x0000000000017941 */ /* 0x000fea0003800200 */
.L_x_4315:
        /* <DEDUP_REMOVED lines=36> */
.L_x_4318:
[----:B------:R-:W-:Y:S05]  /*17920*/  BSYNC.RECONVERGENT B1 ;  /* 0x0000000000017941 */ /* 0x000fea0003800200 */
.L_x_4317:
        /* <DEDUP_REMOVED lines=30> */
.L_x_4320:
[----:B------:R-:W-:Y:S05]  /*17b10*/  BSYNC.RECONVERGENT B1 ;  /* 0x0000000000017941 */ /* 0x000fea0003800200 */
.L_x_4319:
        /* <DEDUP_REMOVED lines=37> */
.L_x_4322:
[----:B------:R-:W-:Y:S05]  /*17d70*/  BSYNC.RECONVERGENT B1 ;  /* 0x0000000000017941 */ /* 0x000fea0003800200 */
.L_x_4321:
        /* <DEDUP_REMOVED lines=30> */
.L_x_4324:
[----:B------:R-:W-:Y:S05]  /*17f60*/  BSYNC.RECONVERGENT B1 ;  /* 0x0000000000017941 */ /* 0x000fea0003800200 */
.L_x_4323:
        /* <DEDUP_REMOVED lines=36> */
.L_x_4326:
[----:B------:R-:W-:Y:S05]  /*181b0*/  BSYNC.RECONVERGENT B1 ;  /* 0x0000000000017941 */ /* 0x000fea0003800200 */
.L_x_4325:
        /* <DEDUP_REMOVED lines=30> */
.L_x_4328:
[----:B------:R-:W-:Y:S05]  /*183a0*/  BSYNC.RECONVERGENT B1 ;  /* 0x0000000000017941 */ /* 0x000fea0003800200 */
.L_x_4327:
[----:B------:R-:W-:-:S08]  /*183b0*/  DMUL R28, R28, R28 ;  /* 0x0000001c1c1c7228 */ /* 0x000fd00000000000 */
[----:B------:R-:W-:-:S08]  /*183c0*/  DFMA R28, R18, R18, R28 ;  /* 0x00000012121c722b */ /* 0x000fd0000000001c */
[----:B------:R-:W-:-:S06]  /*183d0*/  DSETP.GTU.AND P1, PT, R28, 1, PT ;  /* 0x3ff000001c00742a */ /* 0x000fcc0003f2c000 */
[----:B------:R-:W-:-:S04]  /*183e0*/  SEL R15, RZ, 0x1, P1 ;  /* 0x00000001ff0f7807 */ /* 0x000fc80000800000 */
[----:B------:R-:W-:Y:S01]  /*183f0*/  IADD3 R13, PT, PT, R15, R14, R13 ;  /* 0x0000000e0f0d7210 */ /* 0x000fe20007ffe00d */
[----:B------:R-:W-:Y:S06]  /*18400*/  @P0 BRA `(.L_x_4329) ;  /* 0xffffffec00ac0947 */ /* 0x000fec000383ffff */
.L_x_4312:
        /* <DEDUP_REMOVED lines=34> */
.L_x_4332:
[----:B------:R-:W-:Y:S05]  /*18630*/  BSYNC.RECONVERGENT B1 ;  /* 0x0000000000017941 */ /* 0x000fea0003800200 */
.L_x_4331:
        /* <DEDUP_REMOVED lines=30> */
.L_x_4334:
[----:B------:R-:W-:Y:S05]  /*18820*/  BSYNC.RECONVERGENT B1 ;  /* 0x0000000000017941 */ /* 0x000fea0003800200 */
.L_x_4333:
        /* <DEDUP_REMOVED lines=39> */
.L_x_4336:
[----:B------:R-:W-:Y:S05]  /*18aa0*/  BSYNC.RECONVERGENT B1 ;  /* 0x0000000000017941 */ /* 0x000fea0003800200 */
.L_x_4335:
        /* <DEDUP_REMOVED lines=30> */
.L_x_4338:
[----:B------:R-:W-:Y:S05]  /*18c90*/  BSYNC.RECONVERGENT B1 ;  /* 0x0000000000017941 */ /* 0x000fea0003800200 */
.L_x_4337:
        /* <DEDUP_REMOVED lines=39> */
.L_x_4340:
[----:B------:R-:W-:Y:S05]  /*18f10*/  BSYNC.RECONVERGENT B1 ;  /* 0x0000000000017941 */ /* 0x000fea0003800200 */
.L_x_4339:
        /* <DEDUP_REMOVED lines=29> */
.L_x_4342:
[----:B------:R-:W-:Y:S05]  /*190f0*/  BSYNC.RECONVERGENT B1 ;  /* 0x0000000000017941 */ /* 0x000fea0003800200 */
.L_x_4341:
[----:B------:R-:W-:-:S08]  /*19100*/  DMUL R28, R28, R28 ;  /* 0x0000001c1c1c7228 */ /* 0x000fd00000000000 */
[----:B------:R-:W-:-:S08]  /*19110*/  DFMA R28, R2, R2, R28 ;  /* 0x00000002021c722b */ /* 0x000fd0000000001c */
[----:B------:R-:W-:-:S06]  /*19120*/  DSETP.GTU.AND P0, PT, R28, 1, PT ;  /* 0x3ff000001c00742a */ /* 0x000fcc0003f0c000 */
[----:B------:R-:W-:-:S05]  /*19130*/  SEL R0, RZ, 0x1, P0 ;  /* 0x00000001ff007807 */ /* 0x000fca0000000000 */
[----:B------:R-:W-:-:S07]  /*19140*/  IMAD.IADD R13, R0, 0x1, R13 ;  /* 0x00000001000d7824 */ /* 0x000fce00078e020d */
.L_x_4330:
        /* <DEDUP_REMOVED lines=12> */
.L_x_4347:
        /* <DEDUP_REMOVED lines=44> */
.L_x_4346:
[----:B------:R-:W-:Y:S05]  /*194d0*/  BSYNC.RECONVERGENT B2 ;  /* 0x0000000000027941 */ /* 0x000fea0003800200 */
.L_x_4345:
[----:B------:R-:W-:Y:S01]  /*194e0*/  ISETP.GT.U32.AND.EX P0, PT, R0, RZ, PT, P1 ;  /* 0x000000ff0000720c */ /* 0x000fe20003f04110 */
[----:B------:R-:W-:Y:S01]  /*194f0*/  IMAD.MOV.U32 R16, RZ, RZ, R2 ;  /* 0x000000ffff107224 */ /* 0x000fe200078e0002 */
[--C-:B------:R-:W-:Y:S02]  /*19500*/  SHF.R.U64 R17, R17, 0x1, R0.reuse ;  /* 0x0000000111117819 */ /* 0x100fe40000001200 */
[----:B------:R-:W-:Y:S02]  /*19510*/  SHF.R.U32.HI R0, RZ, 0x1, R0 ;  /* 0x00000001ff007819 */ /* 0x000fe40000011600 */
[----:B------:R-:W-:-:S07]  /*19520*/  IADD3 R25, PT, PT, R3, -R19, R18 ;  /* 0x8000001303197210 */ /* 0x000fce0007ffe012 */
[----:B------:R-:W-:Y:S05]  /*19530*/  @P0 BRA `(.L_x_4347) ;  /* 0xfffffffc00340947 */ /* 0x000fea000383ffff */
.L_x_4344:
[----:B------:R-:W-:Y:S05]  /*19540*/  BSYNC.RECONVERGENT B1 ;  /* 0x0000000000017941 */ /* 0x000fea0003800200 */
.L_x_4343:
        /* <DEDUP_REMOVED lines=25> */
.L_x_4365:
        /* <DEDUP_REMOVED lines=34> */
.L_x_4350:
[----:B------:R-:W-:Y:S05]  /*19900*/  BSYNC.RECONVERGENT B1 ;  /* 0x0000000000017941 */ /* 0x000fea0003800200 */
.L_x_4349:
        /* <DEDUP_REMOVED lines=30> */
.L_x_4352:
[----:B------:R-:W-:Y:S05]  /*19af0*/  BSYNC.RECONVERGENT B1 ;  /* 0x0000000000017941 */ /* 0x000fea0003800200 */
.L_x_4351:
        /* <DEDUP_REMOVED lines=36> */
.L_x_4354:
[----:B------:R-:W-:Y:S05]  /*19d40*/  BSYNC.RECONVERGENT B1 ;  /* 0x0000000000017941 */ /* 0x000fea0003800200 */
.L_x_4353:
        /* <DEDUP_REMOVED lines=30> */
.L_x_4356:
[----:B------:R-:W-:Y:S05]  /*19f30*/  BSYNC.RECONVERGENT B1 ;  /* 0x0000000000017941 */ /* 0x000fea0003800200 */
.L_x_4355:
        /* <DEDUP_REMOVED lines=37> */
.L_x_4358:
[----:B------:R-:W-:Y:S05]  /*1a190*/  BSYNC.RECONVERGENT B1 ;  /* 0x0000000000017941 */ /* 0x000fea0003800200 */
.L_x_4357:
        /* <DEDUP_REMOVED lines=30> */
.L_x_4360:
[----:B------:R-:W-:Y:S05]  /*1a380*/  BSYNC.RECONVERGENT B1 ;  /* 0x0000000000017941 */ /* 0x000fea0003800200 */
.L_x_4359:
        /* <DEDUP_REMOVED lines=36> */
.L_x_4362:
[----:B------:R-:W-:Y:S05]  /*1a5d0*/  BSYNC.RECONVERGENT B1 ;  /* 0x0000000000017941 */ /* 0x000fea0003800200 */
.L_x_4361:
        /* <DEDUP_REMOVED lines=30> */
.L_x_4364:
[----:B------:R-:W-:Y:S05]  /*1a7c0*/  BSYNC.RECONVERGENT B1 ;  /* 0x0000000000017941 */ /* 0x000fea0003800200 */
.L_x_4363:
[----:B------:R-:W-:-:S08]  /*1a7d0*/  DMUL R28, R28, R28 ;  /* 0x0000001c1c1c7228 */ /* 0x000fd00000000000 */
[----:B------:R-:W-:-:S08]  /*1a7e0*/  DFMA R28, R18, R18, R28 ;  /* 0x00000012121c722b */ /* 0x000fd0000000001c */
[----:B------:R-:W-:-:S06]  /*1a7f0*/  DSETP.GTU.AND P1, PT, R28, 1, PT ;  /* 0x3ff000001c00742a */ /* 0x000fcc0003f2c000 */
[----:B------:R-:W-:-:S04]  /*1a800*/  SEL R16, RZ, 0x1, P1 ;  /* 0x00000001ff107807 */ /* 0x000fc80000800000 */
[----:B------:R-:W-:Y:S01]  /*1a810*/  IADD3 R14, PT, PT, R16, R15, R14 ;  /* 0x0000000f100e7210 */ /* 0x000fe20007ffe00e */
[----:B------:R-:W-:Y:S06]  /*1a820*/  @P0 BRA `(.L_x_4365) ;  /* 0xffffffec00ac0947 */ /* 0x000fec000383ffff */
.L_x_4348:
        /* <DEDUP_REMOVED lines=34> */
.L_x_4368:
[----:B------:R-:W-:Y:S05]  /*1aa50*/  BSYNC.RECONVERGENT B1 ;  /* 0x0000000000017941 */ /* 0x000fea0003800200 */
.L_x_4367:
        /* <DEDUP_REMOVED lines=30> */
.L_x_4370:
[----:B------:R-:W-:Y:S05]  /*1ac40*/  BSYNC.RECONVERGENT B1 ;  /* 0x0000000000017941 */ /* 0x000fea0003800200 */
.L_x_4369:
        /* <DEDUP_REMOVED lines=39> */
.L_x_4372:
[----:B------:R-:W-:Y:S05]  /*1aec0*/  BSYNC.RECONVERGENT B1 ;  /* 0x0000000000017941 */ /* 0x000fea0003800200 */
.L_x_4371:
        /* <DEDUP_REMOVED lines=30> */
.L_x_4374:
[----:B------:R-:W-:Y:S05]  /*1b0b0*/  BSYNC.RECONVERGENT B1 ;  /* 0x0000000000017941 */ /* 0x000fea0003800200 */
.L_x_4373:
        /* <DEDUP_REMOVED lines=39> */
.L_x_4376:
[----:B------:R-:W-:Y:S05]  /*1b330*/  BSYNC.RECONVERGENT B1 ;  /* 0x0000000000017941 */ /* 0x000fea0003800200 */
.L_x_4375:
        /* <DEDUP_REMOVED lines=29> */
.L_x_4378:
[----:B------:R-:W-:Y:S05]  /*1b510*/  BSYNC.RECONVERGENT B1 ;  /* 0x0000000000017941 */ /* 0x000fea0003800200 */
.L_x_4377:
[----:B------:R-:W-:-:S08]  /*1b520*/  DMUL R28, R28, R28 ;  /* 0x0000001c1c1c7228 */ /* 0x000fd00000000000 */
[----:B------:R-:W-:-:S08]  /*1b530*/  DFMA R28, R2, R2, R28 ;  /* 0x00000002021c722b */ /* 0x000fd0000000001c */
[----:B------:R-:W-:-:S06]  /*1b540*/  DSETP.GTU.AND P0, PT, R28, 1, PT ;  /* 0x3ff000001c00742a */ /* 0x000fcc0003f0c000 */
[----:B------:R-:W-:-:S05]  /*1b550*/  SEL R3, RZ, 0x1, P0 ;  /* 0x00000001ff037807 */ /* 0x000fca0000000000 */
[----:B------:R-:W-:-:S07]  /*1b560*/  IMAD.IADD R14, R3, 0x1, R14 ;  /* 0x00000001030e7824 */ /* 0x000fce00078e020e */
.L_x_4366:
        /* <DEDUP_REMOVED lines=13> */
.L_x_4383:
        /* <DEDUP_REMOVED lines=44> */
.L_x_4382:
[----:B------:R-:W-:Y:S05]  /*1b900*/  BSYNC.RECONVERGENT B2 ;  /* 0x0000000000027941 */ /* 0x000fea0003800200 */
.L_x_4381:
[----:B------:R-:W-:Y:S01]  /*1b910*/  ISETP.GT.U32.AND.EX P0, PT, R0, RZ, PT, P1 ;  /* 0x000000ff0000720c */ /* 0x000fe20003f04110 */
[----:B------:R-:W-:Y:S01]  /*1b920*/  IMAD.MOV.U32 R26, RZ, RZ, R2 ;  /* 0x000000ffff1a7224 */ /* 0x000fe200078e0002 */
[--C-:B------:R-:W-:Y:S02]  /*1b930*/  SHF.R.U64 R15, R15, 0x1, R0.reuse ;  /* 0x000000010f0f7819 */ /* 0x100fe40000001200 */
[----:B------:R-:W-:Y:S02]  /*1b940*/  SHF.R.U32.HI R0, RZ, 0x1, R0 ;  /* 0x00000001ff007819 */ /* 0x000fe40000011600 */
[----:B------:R-:W-:-:S07]  /*1b950*/  IADD3 R27, PT, PT, R3, -R17, R22 ;  /* 0x80000011031b7210 */ /* 0x000fce0007ffe016 */
[----:B------:R-:W-:Y:S05]  /*1b960*/  @P0 BRA `(.L_x_4383) ;  /* 0xfffffffc00340947 */ /* 0x000fea000383ffff */
.L_x_4380:
[----:B------:R-:W-:Y:S05]  /*1b970*/  BSYNC.RECONVERGENT B1 ;  /* 0x0000000000017941 */ /* 0x000fea0003800200 */
.L_x_4379:
        /* <DEDUP_REMOVED lines=25> */
.L_x_4401:
        /* <DEDUP_REMOVED lines=34> */
.L_x_4386:
[----:B------:R-:W-:Y:S05]  /*1bd30*/  BSYNC.RECONVERGENT B1 ;  /* 0x0000000000017941 */ /* 0x000fea0003800200 */
.L_x_4385:
        /* <DEDUP_REMOVED lines=30> */
.L_x_4388:
[----:B------:R-:W-:Y:S05]  /*1bf20*/  BSYNC.RECONVERGENT B1 ;  /* 0x0000000000017941 */ /* 0x000fea0003800200 */
.L_x_4387:
        /* <DEDUP_REMOVED lines=36> */
.L_x_4390:
[----:B------:R-:W-:Y:S05]  /*1c170*/  BSYNC.RECONVERGENT B1 ;  /* 0x0000000000017941 */ /* 0x000fea0003800200 */
.L_x_4389:
        /* <DEDUP_REMOVED lines=32> */
.L_x_4392:
[----:B------:R-:W-:Y:S05]  /*1c380*/  BSYNC.RECONVERGENT B1 ;  /* 0x0000000000017941 */ /* 0x000fea0003800200 */
.L_x_4391:
        /* <DEDUP_REMOVED lines=37> */
.L_x_4394:
[----:B------:R-:W-:Y:S05]  /*1c5e0*/  BSYNC.RECONVERGENT B1 ;  /* 0x0000000000017941 */ /* 0x000fea0003800200 */
.L_x_4393:
        /* <DEDUP_REMOVED lines=30> */
.L_x_4396:
[----:B------:R-:W-:Y:S05]  /*1c7d0*/  BSYNC.RECONVERGENT B1 ;  /* 0x0000000000017941 */ /* 0x000fea0003800200 */
.L_x_4395:
        /* <DEDUP_REMOVED lines=36> */
.L_x_4398:
[----:B------:R-:W-:Y:S05]  /*1ca20*/  BSYNC.RECONVERGENT B1 ;  /* 0x0000000000017941 */ /* 0x000fea0003800200 */
.L_x_4397:
        /* <DEDUP_REMOVED lines=30> */
.L_x_4400:
[----:B------:R-:W-:Y:S05]  /*1cc10*/  BSYNC.RECONVERGENT B1 ;  /* 0x0000000000017941 */ /* 0x000fea0003800200 */
.L_x_4399:
[----:B------:R-:W-:-:S08]  /*1cc20*/  DMUL R28, R28, R28 ;  /* 0x0000001c1c1c7228 */ /* 0x000fd00000000000 */
[----:B------:R-:W-:-:S08]  /*1cc30*/  DFMA R28, R46, R46, R28 ;  /* 0x0000002e2e1c722b */ /* 0x000fd0000000001c */
[----:B------:R-:W-:-:S06]  /*1cc40*/  DSETP.GTU.AND P1, PT, R28, 1, PT ;  /* 0x3ff000001c00742a */ /* 0x000fcc0003f2c000 */
[----:B------:R-:W-:-:S04]  /*1cc50*/  SEL R17, RZ, 0x1, P1 ;  /* 0x00000001ff117807 */ /* 0x000fc80000800000 */
[----:B------:R-:W-:Y:S01]  /*1cc60*/  IADD3 R15, PT, PT, R17, R18, R15 ;  /* 0x00000012110f7210 */ /* 0x000fe20007ffe00f */
[----:B------:R-:W-:Y:S06]  /*1cc70*/  @P0 BRA `(.L_x_4401) ;  /* 0xffffffec00a40947 */ /* 0x000fec000383ffff */
.L_x_4384:
        /* <DEDUP_REMOVED lines=34> */
.L_x_4404:
[----:B------:R-:W-:Y:S05]  /*1cea0*/  BSYNC.RECONVERGENT B1 ;  /* 0x0000000000017941 */ /* 0x000fea0003800200 */
.L_x_4403:
        /* <DEDUP_REMOVED lines=30> */
.L_x_4406:
[----:B------:R-:W-:Y:S05]  /*1d090*/  BSYNC.RECONVERGENT B1 ;  /* 0x0000000000017941 */ /* 0x000fea0003800200 */
.L_x_4405:
        /* <DEDUP_REMOVED lines=39> */
.L_x_4408:
[----:B------:R-:W-:Y:S05]  /*1d310*/  BSYNC.RECONVERGENT B1 ;  /* 0x0000000000017941 */ /* 0x000fea0003800200 */
.L_x_4407:
        /* <DEDUP_REMOVED lines=30> */
.L_x_4410:
[----:B------:R-:W-:Y:S05]  /*1d500*/  BSYNC.RECONVERGENT B1 ;  /* 0x0000000000017941 */ /* 0x000fea0003800200 */
.L_x_4409:
        /* <DEDUP_REMOVED lines=39> */
.L_x_4412:
[----:B------:R-:W-:Y:S05]  /*1d780*/  BSYNC.RECONVERGENT B1 ;  /* 0x0000000000017941 */ /* 0x000fea0003800200 */
.L_x_4411:
        /* <DEDUP_REMOVED lines=29> */
.L_x_4414:
[----:B------:R-:W-:Y:S05]  /*1d960*/  BSYNC.RECONVERGENT B1 ;  /* 0x0000000000017941 */ /* 0x000fea0003800200 */
.L_x_4413:
[----:B------:R-:W-:-:S08]  /*1d970*/  DMUL R28, R28, R28 ;  /* 0x0000001c1c1c7228 */ /* 0x000fd00000000000 */
[----:B------:R-:W-:-:S08]  /*1d980*/  DFMA R28, R2, R2, R28 ;  /* 0x00000002021c722b */ /* 0x000fd0000000001c */
[----:B------:R-:W-:-:S06]  /*1d990*/  DSETP.GTU.AND P0, PT, R28, 1, PT ;  /* 0x3ff000001c00742a */ /* 0x000fcc0003f0c000 */
[----:B------:R-:W-:-:S04]  /*1d9a0*/  SEL R0, RZ, 0x1, P0 ;  /* 0x00000001ff007807 */ /* 0x000fc80000000000 */
[----:B------:R-:W-:-:S07]  /*1d9b0*/  IADD3 R15, PT, PT, R0, R15, RZ ;  /* 0x0000000f000f7210 */ /* 0x000fce0007ffe0ff */
.L_x_4402:
        /* <DEDUP_REMOVED lines=12> */
.L_x_4419:
        /* <DEDUP_REMOVED lines=44> */
.L_x_4418:
[----:B------:R-:W-:Y:S05]  /*1dd40*/  BSYNC.RECONVERGENT B2 ;  /* 0x0000000000027941 */ /* 0x000fea0003800200 */
.L_x_4417:
[----:B------:R-:W-:Y:S01]  /*1dd50*/  ISETP.GT.U32.AND.EX P0, PT, R0, RZ, PT, P1 ;  /* 0x000000ff0000720c */ /* 0x000fe20003f04110 */
[----:B------:R-:W-:Y:S01]  /*1dd60*/  IMAD.MOV.U32 R22, RZ, RZ, R2 ;  /* 0x000000ffff167224 */ /* 0x000fe200078e0002 */
[--C-:B------:R-:W-:Y:S02]  /*1dd70*/  SHF.R.U64 R19, R19, 0x1, R0.reuse ;  /* 0x0000000113137819 */ /* 0x100fe40000001200 */
[----:B------:R-:W-:Y:S02]  /*1dd80*/  SHF.R.U32.HI R0, RZ, 0x1, R0 ;  /* 0x00000001ff007819 */ /* 0x000fe40000011600 */
[----:B------:R-:W-:-:S07]  /*1dd90*/  IADD3 R27, PT, PT, R3, -R25, R18 ;  /* 0x80000019031b7210 */ /* 0x000fce0007ffe012 */
[----:B------:R-:W-:Y:S05]  /*1dda0*/  @P0 BRA `(.L_x_4419) ;  /* 0xfffffffc00340947 */ /* 0x000fea000383ffff */
.L_x_4416:
[----:B------:R-:W-:Y:S05]  /*1ddb0*/  BSYNC.RECONVERGENT B1 ;  /* 0x0000000000017941 */ /* 0x000fea0003800200 */
.L_x_4415:
        /* <DEDUP_REMOVED lines=25> */
.L_x_4437:
        /* <DEDUP_REMOVED lines=34> */
.L_x_4422:
[----:B------:R-:W-:Y:S05]  /*1e170*/  BSYNC.RECONVERGENT B1 ;  /* 0x0000000000017941 */ /* 0x000fea0003800200 */
.L_x_4421:
        /* <DEDUP_REMOVED lines=30> */
.L_x_4424:
[----:B------:R-:W-:Y:S05]  /*1e360*/  BSYNC.RECONVERGENT B1 ;  /* 0x0000000000017941 */ /* 0x000fea0003800200 */
.L_x_4423:
        /* <DEDUP_REMOVED lines=36> */
.L_x_4426:
[----:B------:R-:W-:Y:S05]  /*1e5b0*/  BSYNC.RECONVERGENT B1 ;  /* 0x0000000000017941 */ /* 0x000fea0003800200 */
.L_x_4425:
        /* <DEDUP_REMOVED lines=32> */
.L_x_4428:
[----:B------:R-:W-:Y:S05]  /*1e7c0*/  BSYNC.RECONVERGENT B1 ;  /* 0x0000000000017941 */ /* 0x000fea0003800200 */
.L_x_4427:
        /* <DEDUP_REMOVED lines=37> */
.L_x_4430:
[----:B------:R-:W-:Y:S05]  /*1ea20*/  BSYNC.RECONVERGENT B1 ;  /* 0x0000000000017941 */ /* 0x000fea0003800200 */
.L_x_4429:
        /* <DEDUP_REMOVED lines=30> */
.L_x_4432:
[----:B------:R-:W-:Y:S05]  /*1ec10*/  BSYNC.RECONVERGENT B1 ;  /* 0x0000000000017941 */ /* 0x000fea0003800200 */
.L_x_4431:
        /* <DEDUP_REMOVED lines=36> */
.L_x_4434:
[----:B------:R-:W-:Y:S05]  /*1ee60*/  BSYNC.RECONVERGENT B1 ;  /* 0x0000000000017941 */ /* 0x000fea0003800200 */
.L_x_4433:
        /* <DEDUP_REMOVED lines=30> */
.L_x_4436:
[----:B------:R-:W-:Y:S05]  /*1f050*/  BSYNC.RECONVERGENT B1 ;  /* 0x0000000000017941 */ /* 0x000fea0003800200 */
.L_x_4435:
[----:B------:R-:W-:-:S08]  /*1f060*/  DMUL R28, R28, R28 ;  /* 0x0000001c1c1c7228 */ /* 0x000fd00000000000 */
[----:B------:R-:W-:-:S08]  /*1f070*/  DFMA R28, R44, R44, R28 ;  /* 0x0000002c2c1c722b */ /* 0x000fd0000000001c */
[----:B------:R-:W-:-:S06]  /*1f080*/  DSETP.GTU.AND P1, PT, R28, 1, PT ;  /* 0x3ff000001c00742a */ /* 0x000fcc0003f2c000 */
[----:B------:R-:W-:-:S04]  /*1f090*/  SEL R18, RZ, 0x1, P1 ;  /* 0x00000001ff127807 */ /* 0x000fc80000800000 */
[----:B------:R-:W-:Y:S01]  /*1f0a0*/  IADD3 R16, PT, PT, R18, R17, R16 ;  /* 0x0000001112107210 */ /* 0x000fe20007ffe010 */
[----:B------:R-:W-:Y:S06]  /*1f0b0*/  @P0 BRA `(.L_x_4437) ;  /* 0xffffffec00a40947 */ /* 0x000fec000383ffff */
.L_x_4420:
        /* <DEDUP_REMOVED lines=34> */
.L_x_4440:
[----:B------:R-:W-:Y:S05]  /*1f2e0*/  BSYNC.RECONVERGENT B1 ;  /* 0x0000000000017941 */ /* 0x000fea0003800200 */
.L_x_4439:
        /* <DEDUP_REMOVED lines=30> */
.L_x_4442:
[----:B------:R-:W-:Y:S05]  /*1f4d0*/  BSYNC.RECONVERGENT B1 ;  /* 0x0000000000017941 */ /* 0x000fea0003800200 */
.L_x_4441:
        /* <DEDUP_REMOVED lines=39> */
.L_x_4444:
[----:B------:R-:W-:Y:S05]  /*1f750*/  BSYNC.RECONVERGENT B1 ;  /* 0x0000000000017941 */ /* 0x000fea0003800200 */
.L_x_4443:
        /* <DEDUP_REMOVED lines=30> */
.L_x_4446:
[----:B------:R-:W-:Y:S05]  /*1f940*/  BSYNC.RECONVERGENT B1 ;  /* 0x0000000000017941 */ /* 0x000fea0003800200 */
.L_x_4445:
        /* <DEDUP_REMOVED lines=39> */
.L_x_4448:
[----:B------:R-:W-:Y:S05]  /*1fbc0*/  BSYNC.RECONVERGENT B1 ;  /* 0x0000000000017941 */ /* 0x000fea0003800200 */
.L_x_4447:
        /* <DEDUP_REMOVED lines=29> */
.L_x_4450:
[----:B------:R-:W-:Y:S05]  /*1fda0*/  BSYNC.RECONVERGENT B1 ;  /* 0x0000000000017941 */ /* 0x000fea0003800200 */
.L_x_4449:
[----:B------:R-:W-:-:S08]  /*1fdb0*/  DMUL R28, R28, R28 ;  /* 0x0000001c1c1c7228 */ /* 0x000fd00000000000 */
[----:B------:R-:W-:-:S08]  /*1fdc0*/  DFMA R28, R2, R2, R28 ;  /* 0x00000002021c722b */ /* 0x000fd0000000001c */
[----:B------:R-:W-:-:S06]  /*1fdd0*/  DSETP.GTU.AND P0, PT, R28, 1, PT ;  /* 0x3ff000001c00742a */ /* 0x000fcc0003f0c000 */
[----:B------:R-:W-:-:S05]  /*1fde0*/  SEL R3, RZ, 0x1, P0 ;  /* 0x00000001ff037807 */ /* 0x000fca0000000000 */
[----:B------:R-:W-:-:S07]  /*1fdf0*/  IMAD.IADD R16, R3, 0x1, R16 ;  /* 0x0000000103107824 */ /* 0x000fce00078e0210 */
.L_x_4438:
        /* <DEDUP_REMOVED lines=13> */
.L_x_4455:
        /* <DEDUP_REMOVED lines=44> */
.L_x_4454:
[----:B------:R-:W-:Y:S05]  /*20190*/  BSYNC.RECONVERGENT B2 ;  /* 0x0000000000027941 */ /* 0x000fea0003800200 */
.L_x_4453:
[----:B------:R-:W-:Y:S01]  /*201a0*/  ISETP.GT.U32.AND.EX P0, PT, R0, RZ, PT, P1 ;  /* 0x000000ff0000720c */ /* 0x000fe20003f04110 */
[----:B------:R-:W-:Y:S01]  /*201b0*/  IMAD.MOV.U32 R26, RZ, RZ, R2 ;  /* 0x000000ffff1a7224 */ /* 0x000fe200078e0002 */
[--C-:B------:R-:W-:Y:S02]  /*201c0*/  SHF.R.U64 R17, R17, 0x1, R0.reuse ;  /* 0x0000000111117819 */ /* 0x100fe40000001200 */
[----:B------:R-:W-:Y:S02]  /*201d0*/  SHF.R.U32.HI R0, RZ, 0x1, R0 ;  /* 0x00000001ff007819 */ /* 0x000fe40000011600 */
[----:B------:R-:W-:-:S07]  /*201e0*/  IADD3 R27, PT, PT, R3, -R25, R22 ;  /* 0x80000019031b7210 */ /* 0x000fce0007ffe016 */
[----:B------:R-:W-:Y:S05]  /*201f0*/  @P0 BRA `(.L_x_4455) ;  /* 0xfffffffc00340947 */ /* 0x000fea000383ffff */
.L_x_4452:
[----:B------:R-:W-:Y:S05]  /*20200*/  BSYNC.RECONVERGENT B1 ;  /* 0x0000000000017941 */ /* 0x000fea0003800200 */
.L_x_4451:
        /* <DEDUP_REMOVED lines=25> */
.L_x_4473:
        /* <DEDUP_REMOVED lines=34> */
.L_x_4458:
[----:B------:R-:W-:Y:S05]  /*205c0*/  BSYNC.RECONVERGENT B1 ;  /* 0x0000000000017941 */ /* 0x000fea0003800200 */
.L_x_4457:
        /* <DEDUP_REMOVED lines=32> */
.L_x_4460:
[----:B------:R-:W-:Y:S05]  /*207d0*/  BSYNC.RECONVERGENT B1 ;  /* 0x0000000000017941 */ /* 0x000fea0003800200 */
.L_x_4459:
        /* <DEDUP_REMOVED lines=36> */
.L_x_4462:
[----:B------:R-:W-:Y:S05]  /*20a20*/  BSYNC.RECONVERGENT B1 ;  /* 0x0000000000017941 */ /* 0x000fea0003800200 */
.L_x_4461:
        /* <DEDUP_REMOVED lines=32> */
.L_x_4464:
[----:B------:R-:W-:Y:S05]  /*20c30*/  BSYNC.RECONVERGENT B1 ;  /* 0x0000000000017941 */ /* 0x000fea0003800200 */
.L_x_4463:
        /* <DEDUP_REMOVED lines=37> */
.L_x_4466:
[----:B------:R-:W-:Y:S05]  /*20e90*/  BSYNC.RECONVERGENT B1 ;  /* 0x0000000000017941 */ /* 0x000fea0003800200 */
.L_x_4465:
        /* <DEDUP_REMOVED lines=32> */
.L_x_4468:
[----:B------:R-:W-:Y:S05]  /*210a0*/  BSYNC.RECONVERGENT B1 ;  /* 0x0000000000017941 */ /* 0x000fea0003800200 */
.L_x_4467:
        /* <DEDUP_REMOVED lines=36> */
.L_x_4470:
[----:B------:R-:W-:Y:S05]  /*212f0*/  BSYNC.RECONVERGENT B1 ;  /* 0x0000000000017941 */ /* 0x000fea0003800200 */
.L_x_4469:
        /* <DEDUP_REMOVED lines=30> */
.L_x_4472:
[----:B------:R-:W-:Y:S05]  /*214e0*/  BSYNC.RECONVERGENT B1 ;  /* 0x0000000000017941 */ /* 0x000fea0003800200 */
.L_x_4471:
[----:B------:R-:W-:-:S08]  /*214f0*/  DMUL R28, R28, R28 ;  /* 0x0000001c1c1c7228 */ /* 0x000fd00000000000 */
[----:B------:R-:W-:-:S08]  /*21500*/  DFMA R28, R46, R46, R28 ;  /* 0x0000002e2e1c722b */ /* 0x000fd0000000001c */
[----:B------:R-:W-:-:S06]  /*21510*/  DSETP.GTU.AND P1, PT, R28, 1, PT ;  /* 0x3ff000001c00742a */ /* 0x000fcc0003f2c000 */
[----:B------:R-:W-:-:S04]  /*21520*/  SEL R19, RZ, 0x1, P1 ;  /* 0x00000001ff137807 */ /* 0x000fc80000800000 */
[----:B------:R-:W-:Y:S01]  /*21530*/  IADD3 R17, PT, PT, R19, R18, R17 ;  /* 0x0000001213117210 */ /* 0x000fe20007ffe011 */
[----:B------:R-:W-:Y:S06]  /*21540*/  @P0 BRA `(.L_x_4473) ;  /* 0xffffffec00940947 */ /* 0x000fec000383ffff */
.L_x_4456:
        /* <DEDUP_REMOVED lines=34> */
.L_x_4476:
[----:B------:R-:W-:Y:S05]  /*21770*/  BSYNC.RECONVERGENT B1 ;  /* 0x0000000000017941 */ /* 0x000fea0003800200 */
.L_x_4475:
        /* <DEDUP_REMOVED lines=30> */
.L_x_4478:
[----:B------:R-:W-:Y:S05]  /*21960*/  BSYNC.RECONVERGENT B1 ;  /* 0x0000000000017941 */ /* 0x000fea0003800200 */
.L_x_4477:
        /* <DEDUP_REMOVED lines=39> */
.L_x_4480:
[----:B------:R-:W-:Y:S05]  /*21be0*/  BSYNC.RECONVERGENT B1 ;  /* 0x0000000000017941 */ /* 0x000fea0003800200 */
.L_x_4479:
        /* <DEDUP_REMOVED lines=30> */
.L_x_4482:
[----:B------:R-:W-:Y:S05]  /*21dd0*/  BSYNC.RECONVERGENT B1 ;  /* 0x0000000000017941 */ /* 0x000fea0003800200 */
.L_x_4481:
        /* <DEDUP_REMOVED lines=39> */
.L_x_4484:
[----:B------:R-:W-:Y:S05]  /*22050*/  BSYNC.RECONVERGENT B1 ;  /* 0x0000000000017941 */ /* 0x000fea0003800200 */
.L_x_4483:
        /* <DEDUP_REMOVED lines=29> */
.L_x_4486:
[----:B------:R-:W-:Y:S05]  /*22230*/  BSYNC.RECONVERGENT B1 ;  /* 0x0000000000017941 */ /* 0x000fea0003800200 */
.L_x_4485:
[----:B------:R-:W-:-:S08]  /*22240*/  DMUL R28, R28, R28 ;  /* 0x0000001c1c1c7228 */ /* 0x000fd00000000000 */
[----:B------:R-:W-:-:S08]  /*22250*/  DFMA R28, R2, R2, R28 ;  /* 0x00000002021c722b */ /* 0x000fd0000000001c */
[----:B------:R-:W-:-:S06]  /*22260*/  DSETP.GTU.AND P0, PT, R28, 1, PT ;  /* 0x3ff000001c00742a */ /* 0x000fcc0003f0c000 */
[----:B------:R-:W-:-:S05]  /*22270*/  SEL R0, RZ, 0x1, P0 ;  /* 0x00000001ff007807 */ /* 0x000fca0000000000 */
[----:B------:R-:W-:-:S07]  /*22280*/  IMAD.IADD R17, R0, 0x1, R17 ;  /* 0x0000000100117824 */ /* 0x000fce00078e0211 */
.L_x_4474:
        /* <DEDUP_REMOVED lines=12> */
.L_x_4491:
        /* <DEDUP_REMOVED lines=44> */
.L_x_4490:
[----:B------:R-:W-:Y:S05]  /*22610*/  BSYNC.RECONVERGENT B2 ;  /* 0x0000000000027941 */ /* 0x000fea0003800200 */
.L_x_4489:
[----:B------:R-:W-:Y:S02]  /*22620*/  ISETP.GT.U32.AND.EX P0, PT, R0, RZ, PT, P1 ;  /* 0x000000ff0000720c */ /* 0x000fe40003f04110 */
[--C-:B------:R-:W-:Y:S02]  /*22630*/  SHF.R.U64 R29, R29, 0x1, R0.reuse ;  /* 0x000000011d1d7819 */ /* 0x100fe40000001200 */
[----:B------:R-:W-:Y:S02]  /*22640*/  SHF.R.U32.HI R0, RZ, 0x1, R0 ;  /* 0x00000001ff007819 */ /* 0x000fe40000011600 */
[----:B------:R-:W-:Y:S02]  /*22650*/  IADD3 R27, PT, PT, R3, -R31, R22 ;  /* 0x8000001f031b7210 */ /* 0x000fe40007ffe016 */
[----:B------:R-:W-:-:S05]  /*22660*/  MOV R26, R2 ;  /* 0x00000002001a7202 */ /* 0x000fca0000000f00 */
[----:B------:R-:W-:Y:S05]  /*22670*/  @P0 BRA `(.L_x_4491) ;  /* 0xfffffffc00340947 */ /* 0x000fea000383ffff */
.L_x_4488:
[----:B------:R-:W-:Y:S05]  /*22680*/  BSYNC.RECONVERGENT B1 ;  /* 0x0000000000017941 */ /* 0x000fea0003800200 */
.L_x_4487:
        /* <DEDUP_REMOVED lines=25> */
.L_x_4509:
        /* <DEDUP_REMOVED lines=34> */
.L_x_4494:
[----:B------:R-:W-:Y:S05]  /*22a40*/  BSYNC.RECONVERGENT B1 ;  /* 0x0000000000017941 */ /* 0x000fea0003800200 */
.L_x_4493:
        /* <DEDUP_REMOVED lines=32> */
.L_x_4496:
[----:B------:R-:W-:Y:S05]  /*22c50*/  BSYNC.RECONVERGENT B1 ;  /* 0x0000000000017941 */ /* 0x000fea0003800200 */
.L_x_4495:
        /* <DEDUP_REMOVED lines=36> */
.L_x_4498:
[----:B------:R-:W-:Y:S05]  /*22ea0*/  BSYNC.RECONVERGENT B1 ;  /* 0x0000000000017941 */ /* 0x000fea0003800200 */
.L_x_4497:
        /* <DEDUP_REMOVED lines=32> */
.L_x_4500:
[----:B------:R-:W-:Y:S05]  /*230b0*/  BSYNC.RECONVERGENT B1 ;  /* 0x0000000000017941 */ /* 0x000fea0003800200 */
.L_x_4499:
        /* <DEDUP_REMOVED lines=37> */
.L_x_4502:
[----:B------:R-:W-:Y:S05]  /*23310*/  BSYNC.RECONVERGENT B1 ;  /* 0x0000000000017941 */ /* 0x000fea0003800200 */
.L_x_4501:
        /* <DEDUP_REMOVED lines=32> */
.L_x_4504:
[----:B------:R-:W-:Y:S05]  /*23520*/  BSYNC.RECONVERGENT B1 ;  /* 0x0000000000017941 */ /* 0x000fea0003800200 */
.L_x_4503:
        /* <DEDUP_REMOVED lines=36> */
.L_x_4506:
[----:B------:R-:W-:Y:S05]  /*23770*/  BSYNC.RECONVERGENT B1 ;  /* 0x0000000000017941 */ /* 0x000fea0003800200 */
.L_x_4505:
        /* <DEDUP_REMOVED lines=30> */
.L_x_4508:
[----:B------:R-:W-:Y:S05]  /*23960*/  BSYNC.RECONVERGENT B1 ;  /* 0x0000000000017941 */ /* 0x000fea0003800200 */
.L_x_4507:
[----:B------:R-:W-:-:S08]  /*23970*/  DMUL R28, R28, R28 ;  /* 0x0000001c1c1c7228 */ /* 0x000fd00000000000 */
[----:B------:R-:W-:-:S08]  /*23980*/  DFMA R28, R46, R46, R28 ;  /* 0x0000002e2e1c722b */ /* 0x000fd0000000001c */
[----:B------:R-:W-:-:S06]  /*23990*/  DSETP.GTU.AND P1, PT, R28, 1, PT ;  /* 0x3ff000001c00742a */ /* 0x000fcc0003f2c000 */
[----:B------:R-:W-:-:S04]  /*239a0*/  SEL R20, RZ, 0x1, P1 ;  /* 0x00000001ff147807 */ /* 0x000fc80000800000 */
[----:B------:R-:W-:Y:S01]  /*239b0*/  IADD3 R18, PT, PT, R20, R19, R18 ;  /* 0x0000001314127210 */ /* 0x000fe20007ffe012 */
[----:B------:R-:W-:Y:S06]  /*239c0*/  @P0 BRA `(.L_x_4509) ;  /* 0xffffffec00940947 */ /* 0x000fec000383ffff */
.L_x_4492:
        /* <DEDUP_REMOVED lines=34> */
.L_x_4512:
[----:B------:R-:W-:Y:S05]  /*23bf0*/  BSYNC.RECONVERGENT B1 ;  /* 0x0000000000017941 */ /* 0x000fea0003800200 */
.L_x_4511:
        /* <DEDUP_REMOVED lines=30> */
.L_x_4514:
[----:B------:R-:W-:Y:S05]  /*23de0*/  BSYNC.RECONVERGENT B1 ;  /* 0x0000000000017941 */ /* 0x000fea0003800200 */
.L_x_4513:
        /* <DEDUP_REMOVED lines=39> */
.L_x_4516:
[----:B------:R-:W-:Y:S05]  /*24060*/  BSYNC.RECONVERGENT B1 ;  /* 0x0000000000017941 */ /* 0x000fea0003800200 */
.L_x_4515:
        /* <DEDUP_REMOVED lines=30> */
.L_x_4518:
[----:B------:R-:W-:Y:S05]  /*24250*/  BSYNC.RECONVERGENT B1 ;  /* 0x0000000000017941 */ /* 0x000fea0003800200 */
.L_x_4517:
        /* <DEDUP_REMOVED lines=39> */
.L_x_4520:
[----:B------:R-:W-:Y:S05]  /*244d0*/  BSYNC.RECONVERGENT B1 ;  /* 0x0000000000017941 */ /* 0x000fea0003800200 */
.L_x_4519:
        /* <DEDUP_REMOVED lines=29> */
.L_x_4522:
[----:B------:R-:W-:Y:S05]  /*246b0*/  BSYNC.RECONVERGENT B1 ;  /* 0x0000000000017941 */ /* 0x000fea0003800200 */
.L_x_4521:
[----:B------:R-:W-:-:S08]  /*246c0*/  DMUL R28, R28, R28 ;  /* 0x0000001c1c1c7228 */ /* 0x000fd00000000000 */
[----:B------:R-:W-:-:S08]  /*246d0*/  DFMA R28, R2, R2, R28 ;  /* 0x00000002021c722b */ /* 0x000fd0000000001c */
[----:B------:R-:W-:-:S06]  /*246e0*/  DSETP.GTU.AND P0, PT, R28, 1, PT ;  /* 0x3ff000001c00742a */ /* 0x000fcc0003f0c000 */
[----:B------:R-:W-:-:S04]  /*246f0*/  SEL R3, RZ, 0x1, P0 ;  /* 0x00000001ff037807 */ /* 0x000fc80000000000 */
[----:B------:R-:W-:-:S07]  /*24700*/  IADD3 R18, PT, PT, R3, R18, RZ ;  /* 0x0000001203127210 */ /* 0x000fce0007ffe0ff */
.L_x_4510:
        /* <DEDUP_REMOVED lines=13> */
.L_x_4527:
        /* <DEDUP_REMOVED lines=44> */
.L_x_4526:
[----:B------:R-:W-:Y:S05]  /*24aa0*/  BSYNC.RECONVERGENT B2 ;  /* 0x0000000000027941 */ /* 0x000fea0003800200 */
.L_x_4525:
[----:B------:R-:W-:Y:S02]  /*24ab0*/  ISETP.GT.U32.AND.EX P0, PT, R0, RZ, PT, P1 ;  /* 0x000000ff0000720c */ /* 0x000fe40003f04110 */
[--C-:B------:R-:W-:Y:S02]  /*24ac0*/  SHF.R.U64 R19, R19, 0x1, R0.reuse ;  /* 0x0000000113137819 */ /* 0x100fe40000001200 */
[----:B------:R-:W-:Y:S02]  /*24ad0*/  SHF.R.U32.HI R0, RZ, 0x1, R0 ;  /* 0x00000001ff007819 */ /* 0x000fe40000011600 */
[----:B------:R-:W-:Y:S02]  /*24ae0*/  IADD3 R29, PT, PT, R3, -R31, R22 ;  /* 0x8000001f031d7210 */ /* 0x000fe40007ffe016 */
[----:B------:R-:W-:-:S05]  /*24af0*/  MOV R28, R2 ;  /* 0x00000002001c7202 */ /* 0x000fca0000000f00 */
[----:B------:R-:W-:Y:S05]  /*24b00*/  @P0 BRA `(.L_x_4527) ;  /* 0xfffffffc00340947 */ /* 0x000fea000383ffff */
.L_x_4524:
[----:B------:R-:W-:Y:S05]  /*24b10*/  BSYNC.RECONVERGENT B1 ;  /* 0x0000000000017941 */ /* 0x000fea0003800200 */
.L_x_4523:
        /* <DEDUP_REMOVED lines=25> */
.L_x_4545:
        /* <DEDUP_REMOVED lines=34> */
.L_x_4530:
[----:B------:R-:W-:Y:S05]  /*24ed0*/  BSYNC.RECONVERGENT B1 ;  /* 0x0000000000017941 */ /* 0x000fea0003800200 */
.L_x_4529:
        /* <DEDUP_REMOVED lines=32> */
.L_x_4532:
[----:B------:R-:W-:Y:S05]  /*250e0*/  BSYNC.RECONVERGENT B1 ;  /* 0x0000000000017941 */ /* 0x000fea0003800200 */
.L_x_4531:
        /* <DEDUP_REMOVED lines=36> */
.L_x_4534:
[----:B------:R-:W-:Y:S05]  /*25330*/  BSYNC.RECONVERGENT B1 ;  /* 0x0000000000017941 */ /* 0x000fea0003800200 */
.L_x_4533:
        /* <DEDUP_REMOVED lines=32> */
.L_x_4536:
[----:B------:R-:W-:Y:S05]  /*25540*/  BSYNC.RECONVERGENT B1 ;  /* 0x0000000000017941 */ /* 0x000fea0003800200 */
.L_x_4535:
        /* <DEDUP_REMOVED lines=37> */
.L_x_4538:
[----:B------:R-:W-:Y:S05]  /*257a0*/  BSYNC.RECONVERGENT B1 ;  /* 0x0000000000017941 */ /* 0x000fea0003800200 */
.L_x_4537:
        /* <DEDUP_REMOVED lines=32> */
.L_x_4540:
[----:B------:R-:W-:Y:S05]  /*259b0*/  BSYNC.RECONVERGENT B1 ;  /* 0x0000000000017941 */ /* 0x000fea0003800200 */
.L_x_4539:
        /* <DEDUP_REMOVED lines=36> */
.L_x_4542:
[----:B------:R-:W-:Y:S05]  /*25c00*/  BSYNC.RECONVERGENT B1 ;  /* 0x0000000000017941 */ /* 0x000fea0003800200 */
.L_x_4541:
        /* <DEDUP_REMOVED lines=30> */
.L_x_4544:
[----:B------:R-:W-:Y:S05]  /*25df0*/  BSYNC.RECONVERGENT B1 ;  /* 0x0000000000017941 */ /* 0x000fea0003800200 */
.L_x_4543:
[----:B------:R-:W-:-:S08]  /*25e00*/  DMUL R28, R28, R28 ;  /* 0x0000001c1c1c7228 */ /* 0x000fd00000000000 */
[----:B------:R-:W-:-:S08]  /*25e10*/  DFMA R28, R46, R46, R28 ;  /* 0x0000002e2e1c722b */ /* 0x000fd0000000001c */
[----:B------:R-:W-:-:S06]  /*25e20*/  DSETP.GTU.AND P1, PT, R28, 1, PT ;  /* 0x3ff000001c00742a */ /* 0x000fcc0003f2c000 */
[----:B------:R-:W-:-:S04]  /*25e30*/  SEL R20, RZ, 0x1, P1 ;  /* 0x00000001ff147807 */ /* 0x000fc80000800000 */
[----:B------:R-:W-:Y:S01]  /*25e40*/  IADD3 R19, PT, PT, R20, R34, R19 ;  /* 0x0000002214137210 */ /* 0x000fe20007ffe013 */
[----:B------:R-:W-:Y:S06]  /*25e50*/  @P0 BRA `(.L_x_4545) ;  /* 0xffffffec00940947 */ /* 0x000fec000383ffff */
.L_x_4528:
        /* <DEDUP_REMOVED lines=34> */
.L_x_4548:
[----:B------:R-:W-:Y:S05]  /*26080*/  BSYNC.RECONVERGENT B1 ;  /* 0x0000000000017941 */ /* 0x000fea0003800200 */
.L_x_4547:
        /* <DEDUP_REMOVED lines=30> */
.L_x_4550:
[----:B------:R-:W-:Y:S05]  /*26270*/  BSYNC.RECONVERGENT B1 ;  /* 0x0000000000017941 */ /* 0x000fea0003800200 */
.L_x_4549:
        /* <DEDUP_REMOVED lines=39> */
.L_x_4552:
[----:B------:R-:W-:Y:S05]  /*264f0*/  BSYNC.RECONVERGENT B1 ;  /* 0x0000000000017941 */ /* 0x000fea0003800200 */
.L_x_4551:
        /* <DEDUP_REMOVED lines=30> */
.L_x_4554:
[----:B------:R-:W-:Y:S05]  /*266e0*/  BSYNC.RECONVERGENT B1 ;  /* 0x0000000000017941 */ /* 0x000fea0003800200 */
.L_x_4553:
        /* <DEDUP_REMOVED lines=39> */
.L_x_4556:
[----:B------:R-:W-:Y:S05]  /*26960*/  BSYNC.RECONVERGENT B1 ;  /* 0x0000000000017941 */ /* 0x000fea0003800200 */
.L_x_4555:
        /* <DEDUP_REMOVED lines=29> */
.L_x_4558:
[----:B------:R-:W-:Y:S05]  /*26b40*/  BSYNC.RECONVERGENT B1 ;  /* 0x0000000000017941 */ /* 0x000fea0003800200 */
.L_x_4557:
[----:B------:R-:W-:-:S08]  /*26b50*/  DMUL R28, R28, R28 ;  /* 0x0000001c1c1c7228 */ /* 0x000fd00000000000 */
[----:B------:R-:W-:-:S08]  /*26b60*/  DFMA R28, R2, R2, R28 ;  /* 0x00000002021c722b */ /* 0x000fd0000000001c */
[----:B------:R-:W-:-:S06]  /*26b70*/  DSETP.GTU.AND P0, PT, R28, 1, PT ;  /* 0x3ff000001c00742a */ /* 0x000fcc0003f0c000 */
[----:B------:R-:W-:-:S04]  /*26b80*/  SEL R0, RZ, 0x1, P0 ;  /* 0x00000001ff007807 */ /* 0x000fc80000000000 */
[----:B------:R-:W-:-:S07]  /*26b90*/  IADD3 R19, PT, PT, R0, R19, RZ ;  /* 0x0000001300137210 */ /* 0x000fce0007ffe0ff */
.L_x_4546:
        /* <DEDUP_REMOVED lines=12> */
.L_x_4563:
        /* <DEDUP_REMOVED lines=44> */
.L_x_4562:
[----:B------:R-:W-:Y:S05]  /*26f20*/  BSYNC.RECONVERGENT B2 ;  /* 0x0000000000027941 */ /* 0x000fea0003800200 */
.L_x_4561:
[----:B------:R-:W-:Y:S01]  /*26f30*/  ISETP.GT.U32.AND.EX P0, PT, R0, RZ, PT, P1 ;  /* 0x000000ff0000720c */ /* 0x000fe20003f04110 */
[----:B------:R-:W-:Y:S01]  /*26f40*/  IMAD.MOV.U32 R22, RZ, RZ, R2 ;  /* 0x000000ffff167224 */ /* 0x000fe200078e0002 */
[--C-:B------:R-:W-:Y:S02]  /*26f50*/  SHF.R.U64 R31, R31, 0x1, R0.reuse ;  /* 0x000000011f1f7819 */ /* 0x100fe40000001200 */
[----:B------:R-:W-:Y:S02]  /*26f60*/  SHF.R.U32.HI R0, RZ, 0x1, R0 ;  /* 0x00000001ff007819 */ /* 0x000fe40000011600 */
[----:B------:R-:W-:-:S07]  /*26f70*/  IADD3 R29, PT, PT, R3, -R33, R4 ;  /* 0x80000021031d7210 */ /* 0x000fce0007ffe004 */
[----:B------:R-:W-:Y:S05]  /*26f80*/  @P0 BRA `(.L_x_4563) ;  /* 0xfffffffc00340947 */ /* 0x000fea000383ffff */
.L_x_4560:
[----:B------:R-:W-:Y:S05]  /*26f90*/  BSYNC.RECONVERGENT B1 ;  /* 0x0000000000017941 */ /* 0x000fea0003800200 */
.L_x_4559:
        /* <DEDUP_REMOVED lines=25> */
.L_x_4581:
        /* <DEDUP_REMOVED lines=34> */
.L_x_4566:
[----:B------:R-:W-:Y:S05]  /*27350*/  BSYNC.RECONVERGENT B1 ;  /* 0x0000000000017941 */ /* 0x000fea0003800200 */
.L_x_4565:
        /* <DEDUP_REMOVED lines=32> */
.L_x_4568:
[----:B------:R-:W-:Y:S05]  /*27560*/  BSYNC.RECONVERGENT B1 ;  /* 0x0000000000017941 */ /* 0x000fea0003800200 */
.L_x_4567:
        /* <DEDUP_REMOVED lines=36> */
.L_x_4570:
[----:B------:R-:W-:Y:S05]  /*277b0*/  BSYNC.RECONVERGENT B1 ;  /* 0x0000000000017941 */ /* 0x000fea0003800200 */
.L_x_4569:
        /* <DEDUP_REMOVED lines=32> */
.L_x_4572:
[----:B------:R-:W-:Y:S05]  /*279c0*/  BSYNC.RECONVERGENT B1 ;  /* 0x0000000000017941 */ /* 0x000fea0003800200 */
.L_x_4571:
        /* <DEDUP_REMOVED lines=37> */
.L_x_4574:
[----:B------:R-:W-:Y:S05]  /*27c20*/  BSYNC.RECONVERGENT B1 ;  /* 0x0000000000017941 */ /* 0x000fea0003800200 */
.L_x_4573:
        /* <DEDUP_REMOVED lines=32> */
.L_x_4576:
[----:B------:R-:W-:Y:S05]  /*27e30*/  BSYNC.RECONVERGENT B1 ;  /* 0x0000000000017941 */ /* 0x000fea0003800200 */
.L_x_4575:
        /* <DEDUP_REMOVED lines=36> */
.L_x_4578:
[----:B------:R-:W-:Y:S05]  /*28080*/  BSYNC.RECONVERGENT B1 ;  /* 0x0000000000017941 */ /* 0x000fea0003800200 */
.L_x_4577:
        /* <DEDUP_REMOVED lines=30> */
.L_x_4580:
[----:B------:R-:W-:Y:S05]  /*28270*/  BSYNC.RECONVERGENT B1 ;  /* 0x0000000000017941 */ /* 0x000fea0003800200 */
.L_x_4579:
[----:B------:R-:W-:-:S08]  /*28280*/  DMUL R28, R28, R28 ;  /* 0x0000001c1c1c7228 */ /* 0x000fd00000000000 */
[----:B------:R-:W-:-:S08]  /*28290*/  DFMA R28, R48, R48, R28 ;  /* 0x00000030301c722b */ /* 0x000fd0000000001c */
[----:B------:R-:W-:-:S06]  /*282a0*/  DSETP.GTU.AND P1, PT, R28, 1, PT ;  /* 0x3ff000001c00742a */ /* 0x000fcc0003f2c000 */
[----:B------:R-:W-:-:S04]  /*282b0*/  SEL R20, RZ, 0x1, P1 ;  /* 0x00000001ff147807 */ /* 0x000fc80000800000 */
[----:B------:R-:W-:Y:S01]  /*282c0*/  IADD3 R4, PT, PT, R20, R4, R3 ;  /* 0x0000000414047210 */ /* 0x000fe20007ffe003 */
[----:B------:R-:W-:Y:S06]  /*282d0*/  @P0 BRA `(.L_x_4581) ;  /* 0xffffffec00940947 */ /* 0x000fec000383ffff */
.L_x_4564:
        /* <DEDUP_REMOVED lines=34> */
.L_x_4584:
[----:B------:R-:W-:Y:S05]  /*28500*/  BSYNC.RECONVERGENT B1 ;  /* 0x0000000000017941 */ /* 0x000fea0003800200 */
.L_x_4583:
        /* <DEDUP_REMOVED lines=30> */
.L_x_4586:
[----:B------:R-:W-:Y:S05]  /*286f0*/  BSYNC.RECONVERGENT B1 ;  /* 0x0000000000017941 */ /* 0x000fea0003800200 */
.L_x_4585:
        /* <DEDUP_REMOVED lines=39> */
.L_x_4588:
[----:B------:R-:W-:Y:S05]  /*28970*/  BSYNC.RECONVERGENT B1 ;  /* 0x0000000000017941 */ /* 0x000fea0003800200 */
.L_x_4587:
        /* <DEDUP_REMOVED lines=30> */
.L_x_4590:
[----:B------:R-:W-:Y:S05]  /*28b60*/  BSYNC.RECONVERGENT B1 ;  /* 0x0000000000017941 */ /* 0x000fea0003800200 */
.L_x_4589:
        /* <DEDUP_REMOVED lines=39> */
.L_x_4592:
[----:B------:R-:W-:Y:S05]  /*28de0*/  BSYNC.RECONVERGENT B1 ;  /* 0x0000000000017941 */ /* 0x000fea0003800200 */
.L_x_4591:
        /* <DEDUP_REMOVED lines=29> */
.L_x_4594:
[----:B------:R-:W-:Y:S05]  /*28fc0*/  BSYNC.RECONVERGENT B1 ;  /* 0x0000000000017941 */ /* 0x000fea0003800200 */
.L_x_4593:
[----:B------:R-:W-:-:S08]  /*28fd0*/  DMUL R28, R28, R28 ;  /* 0x0000001c1c1c7228 */ /* 0x000fd00000000000 */
[----:B------:R-:W-:-:S08]  /*28fe0*/  DFMA R28, R2, R2, R28 ;  /* 0x00000002021c722b */ /* 0x000fd0000000001c */
[----:B------:R-:W-:-:S06]  /*28ff0*/  DSETP.GTU.AND P0, PT, R28, 1, PT ;  /* 0x3ff000001c00742a */ /* 0x000fcc0003f0c000 */
[----:B------:R-:W-:-:S05]  /*29000*/  SEL R3, RZ, 0x1, P0 ;  /* 0x00000001ff037807 */ /* 0x000fca0000000000 */
[----:B------:R-:W-:-:S07]  /*29010*/  IMAD.IADD R4, R3, 0x1, R4 ;  /* 0x0000000103047824 */ /* 0x000fce00078e0204 */
.L_x_4582:
        /* <DEDUP_REMOVED lines=8> */
.L_x_4018:
[----:B------:R-:W0:Y:S01]  /*290a0*/  LDC R21, c[0x0][0x390] ;  /* 0x0000e400ff157b82 */ /* 0x000e220000000800 */
[----:B------:R-:W-:Y:S02]  /*290b0*/  IMAD.MOV.U32 R18, RZ, RZ, 0x1000 ;  /* 0x00001000ff127424 */ /* 0x000fe400078e00ff */
[----:B0-----:R-:W-:-:S05]  /*290c0*/  VIADD R19, R21, 0xfffff000 ;  /* 0xfffff00015137836 */ /* 0x001fca0000000000 */
[----:B------:R-:W-:-:S13]  /*290d0*/  ISETP.GE.U32.AND P0, PT, R19, 0x1000, PT ;  /* 0x000010001300780c */ /* 0x000fda0003f06070 */
[----:B------:R-:W-:Y:S05]  /*290e0*/  @!P0 BRA `(.L_x_4595) ;  /* 0x0000024400748947 */ /* 0x000fea0003800000 */
[----:B------:R-:W0:Y:S02]  /*290f0*/  LDC R14, c[0x0][0x3a0] ;  /* 0x0000e800ff0e7b82 */ /* 0x000e240000000800 */
[----:B0-----:R-:W-:-:S13]  /*29100*/  ISETP.GT.AND P0, PT, R14, RZ, PT ;  /* 0x000000ff0e00720c */ /* 0x001fda0003f04270 */
[----:B------:R-:W-:Y:S05]  /*29110*/  @P0 BRA `(.L_x_4596) ;  /* 0x0000000000240947 */ /* 0x000fea0003800000 */
[----:B------:R-:W0:Y:S01]  /*29120*/  LDC R21, c[0x0][0x390] ;  /* 0x0000e400ff157b82 */ /* 0x000e220000000800 */
[----:B------:R-:W-:-:S07]  /*29130*/  MOV R18, 0x1000 ;  /* 0x0000100000127802 */ /* 0x000fce0000000f00 */
.L_x_4598:
[----:B0-----:R-:W-:-:S05]  /*29140*/  IMAD.IADD R0, R21, 0x1, -R18 ;  /* 0x0000000115007824 */ /* 0x001fca00078e0a12 */
[----:B------:R-:W-:-:S13]  /*29150*/  ISETP.GE.U32.AND P0, PT, R0, 0x1000, PT ;  /* 0x000010000000780c */ /* 0x000fda0003f06070 */
[----:B------:R-:W-:Y:S05]  /*29160*/  @!P0 BRA `(.L_x_4597) ;  /* 0x0000026800a48947 */ /* 0x000fea0003800000 */
[----:B------:R-:W-:-:S05]  /*29170*/  VIADD R18, R18, 0x1000 ;  /* 0x0000100012127836 */ /* 0x000fca0000000000 */
[----:B------:R-:W-:-:S13]  /*29180*/  ISETP.GT.U32.AND P0, PT, R18, R19, PT ;  /* 0x000000131200720c */ /* 0x000fda0003f04070 */
[----:B------:R-:W-:Y:S05]  /*29190*/  @!P0 BRA `(.L_x_4598) ;  /* 0xfffffffc00e88947 */ /* 0x000fea000383ffff */
[----:B------:R-:W-:Y:S05]  /*291a0*/  BRA `(.L_x_4595) ;  /* 0x0000024400447947 */ /* 0x000fea0003800000 */
.L_x_4596:
[C---:B------:R-:W-:Y:S01]  /*291b0*/  IADD3 R17, PT, PT, R14.reuse, -0x1, RZ ;  /* 0xffffffff0e117810 */ /* 0x040fe20007ffe0ff */
[----:B------:R-:W-:Y:S01]  /*291c0*/  IMAD.MOV.U32 R18, RZ, RZ, 0x1000 ;  /* 0x00001000ff127424 */ /* 0x000fe200078e00ff */
[C---:B------:R-:W-:Y:S02]  /*291d0*/  LOP3.LUT R16, R14.reuse, 0x3, RZ, 0xc0, !PT ;  /* 0x000000030e107812 */ /* 0x040fe400078ec0ff */
[----:B------:R-:W-:-:S07]  /*291e0*/  LOP3.LUT R14, R14, 0x7ffffffc, RZ, 0xc0, !PT ;  /* 0x7ffffffc0e0e7812 */ /* 0x000fce00078ec0ff */
.L_x_5175:
[----:B------:R-:W-:Y:S01]  /*291f0*/  IMAD.IADD R46, R35, 0x1, R18 ;  /* 0x00000001232e7824 */ /* 0x000fe200078e0212 */
[----:B------:R-:W-:Y:S01]  /*29200*/  BSSY.RECONVERGENT B1, `(.L_x_4599) ;  /* 0x000003f000017945 */ /* 0x000fe20003800200 */
[----:B------:R-:W-:Y:S02]  /*29210*/  HFMA2 R12, -RZ, RZ, 0, 5.9604644775390625e-08 ;  /* 0x00000001ff0c7431 */ /* 0x000fe400000001ff */
[----:B------:R-:W-:Y:S02]  /*29220*/  IMAD.MOV.U32 R15, RZ, RZ, RZ ;  /* 0x000000ffff0f7224 */ /* 0x000fe400078e00ff */
[----:B------:R-:W-:-:S05]  /*29230*/  IMAD R46, R46, UR12, RZ ;  /* 0x0000000c2e2e7c24 */ /* 0x000fca000f8e02ff */
[----:B------:R-:W-:-:S13]  /*29240*/  ISETP.NE.AND P0, PT, R46, RZ, PT ;  /* 0x000000ff2e00720c */ /* 0x000fda0003f05270 */
[----:B------:R-:W-:Y:S05]  /*29250*/  @!P0 BRA `(.L_x_4600) ;  /* 0x0000000000e48947 */ /* 0x000fea0003800000 */
[--C-:B------:R-:W-:Y:S01]  /*29260*/  SHF.R.S32.HI R0, RZ, 0x1f, R46.reuse ;  /* 0x0000001fff007819 */ /* 0x100fe2000001142e */
[----:B------:R-:W-:Y:S01]  /*29270*/  IMAD.MOV.U32 R7, RZ, RZ, R46 ;  /* 0x000000ffff077224 */ /* 0x000fe200078e002e */
[----:B------:R-:W-:Y:S01]  /*29280*/  MOV R6, 0xbc8f ;  /* 0x0000bc8f00067802 */ /* 0x000fe20000000f00 */
[----:B------:R-:W-:Y:S01]  /*29290*/  IMAD.MOV.U32 R13, RZ, RZ, RZ ;  /* 0x000000ffff0d7224 */ /* 0x000fe200078e00ff */
[----:B------:R-:W-:Y:S01]  /*292a0*/  MOV R15, RZ ;  /* 0x000000ff000f7202 */ /* 0x000fe20000000f00 */
[----:B------:R-:W-:-:S07]  /*292b0*/  IMAD.MOV.U32 R12, RZ, RZ, 0x1 ;  /* 0x00000001ff0c7424 */ /* 0x000fce00078e00ff */
.L_x_4603:
        /* <DEDUP_REMOVED lines=44> */
.L_x_4602:
[----:B------:R-:W-:Y:S05]  /*29580*/  BSYNC.RECONVERGENT B2 ;  /* 0x0000000000027941 */ /* 0x000fea0003800200 */
.L_x_4601:
[----:B------:R-:W-:Y:S01]  /*29590*/  ISETP.GT.U32.AND.EX P0, PT, R0, RZ, PT, P1 ;  /* 0x000000ff0000720c */ /* 0x000fe20003f04110 */
[----:B------:R-:W-:Y:S01]  /*295a0*/  IMAD.MOV.U32 R6, RZ, RZ, R2 ;  /* 0x000000ffff067224 */ /* 0x000fe200078e0002 */
[--C-:B------:R-:W-:Y:S02]  /*295b0*/  SHF.R.U64 R7, R7, 0x1, R0.reuse ;  /* 0x0000000107077819 */ /* 0x100fe40000001200 */
[----:B------:R-:W-:Y:S02]  /*295c0*/  SHF.R.U32.HI R0, RZ, 0x1, R0 ;  /* 0x00000001ff007819 */ /* 0x000fe40000011600 */
[----:B------:R-:W-:-:S07]  /*295d0*/  IADD3 R13, PT, PT, R3, -R9, R8 ;  /* 0x80000009030d7210 */ /* 0x000fce0007ffe008 */
[----:B------:R-:W-:Y:S05]  /*295e0*/  @P0 BRA `(.L_x_4603) ;  /* 0xfffffffc00340947 */ /* 0x000fea000383ffff */
.L_x_4600:
[----:B------:R-:W-:Y:S05]  /*295f0*/  BSYNC.RECONVERGENT B1 ;  /* 0x0000000000017941 */ /* 0x000fea0003800200 */
.L_x_4599:
        /* <DEDUP_REMOVED lines=23> */
.L_x_4621:
        /* <DEDUP_REMOVED lines=34> */
.L_x_4606:
[----:B------:R-:W-:Y:S05]  /*29990*/  BSYNC.RECONVERGENT B1 ;  /* 0x0000000000017941 */ /* 0x000fea0003800200 */
.L_x_4605:
        /* <DEDUP_REMOVED lines=30> */
.L_x_4608:
[----:B------:R-:W-:Y:S05]  /*29b80*/  BSYNC.RECONVERGENT B1 ;  /* 0x0000000000017941 */ /* 0x000fea0003800200 */
.L_x_4607:
        /* <DEDUP_REMOVED lines=36> */
.L_x_4610:
[----:B------:R-:W-:Y:S05]  /*29dd0*/  BSYNC.RECONVERGENT B1 ;  /* 0x0000000000017941 */ /* 0x000fea0003800200 */
.L_x_4609:
        /* <DEDUP_REMOVED lines=30> */
.L_x_4612:
[----:B------:R-:W-:Y:S05]  /*29fc0*/  BSYNC.RECONVERGENT B1 ;  /* 0x0000000000017941 */ /* 0x000fea0003800200 */
.L_x_4611:
        /* <DEDUP_REMOVED lines=37> */
.L_x_4614:
[----:B------:R-:W-:Y:S05]  /*2a220*/  BSYNC.RECONVERGENT B1 ;  /* 0x0000000000017941 */ /* 0x000fea0003800200 */
.L_x_4613:
        /* <DEDUP_REMOVED lines=30> */
.L_x_4616:
[----:B------:R-:W-:Y:S05]  /*2a410*/  BSYNC.RECONVERGENT B1 ;  /* 0x0000000000017941 */ /* 0x000fea0003800200 */
.L_x_4615:
        /* <DEDUP_REMOVED lines=36> */
.L_x_4618:
[----:B------:R-:W-:Y:S05]  /*2a660*/  BSYNC.RECONVERGENT B1 ;  /* 0x0000000000017941 */ /* 0x000fea0003800200 */
.L_x_4617:
        /* <DEDUP_REMOVED lines=30> */
.L_x_4620:
[----:B------:R-:W-:Y:S05]  /*2a850*/  BSYNC.RECONVERGENT B1 ;  /* 0x0000000000017941 */ /* 0x000fea0003800200 */
.L_x_4619:
[----:B------:R-:W-:-:S08]  /*2a860*/  DMUL R28, R28, R28 ;  /* 0x0000001c1c1c7228 */ /* 0x000fd00000000000 */
[----:B------:R-:W-:-:S08]  /*2a870*/  DFMA R28, R6, R6, R28 ;  /* 0x00000006061c722b */ /* 0x000fd0000000001c */
[----:B------:R-:W-:-:S06]  /*2a880*/  DSETP.GTU.AND P1, PT, R28, 1, PT ;  /* 0x3ff000001c00742a */ /* 0x000fcc0003f2c000 */
[----:B------:R-:W-:-:S04]  /*2a890*/  SEL R4, RZ, 0x1, P1 ;  /* 0x00000001ff047807 */ /* 0x000fc80000800000 */
[----:B------:R-:W-:Y:S01]  /*2a8a0*/  IADD3 R15, PT, PT, R4, R2, R15 ;  /* 0x00000002040f7210 */ /* 0x000fe20007ffe00f */
[----:B------:R-:W-:Y:S06]  /*2a8b0*/  @P0 BRA `(.L_x_4621) ;  /* 0xffffffec00ac0947 */ /* 0x000fec000383ffff */
.L_x_4604:
        /* <DEDUP_REMOVED lines=35> */
.L_x_4624:
[----:B------:R-:W-:Y:S05]  /*2aaf0*/  BSYNC.RECONVERGENT B1 ;  /* 0x0000000000017941 */ /* 0x000fea0003800200 */
.L_x_4623:
        /* <DEDUP_REMOVED lines=30> */
.L_x_4626:
[----:B------:R-:W-:Y:S05]  /*2ace0*/  BSYNC.RECONVERGENT B1 ;  /* 0x0000000000017941 */ /* 0x000fea0003800200 */
.L_x_4625:
        /* <DEDUP_REMOVED lines=39> */
.L_x_4628:
[----:B------:R-:W-:Y:S05]  /*2af60*/  BSYNC.RECONVERGENT B1 ;  /* 0x0000000000017941 */ /* 0x000fea0003800200 */
.L_x_4627:
        /* <DEDUP_REMOVED lines=30> */
.L_x_4630:
[----:B------:R-:W-:Y:S05]  /*2b150*/  BSYNC.RECONVERGENT B1 ;  /* 0x0000000000017941 */ /* 0x000fea0003800200 */
.L_x_4629:
        /* <DEDUP_REMOVED lines=38> */
.L_x_4632:
[----:B------:R-:W-:Y:S05]  /*2b3c0*/  BSYNC.RECONVERGENT B1 ;  /* 0x0000000000017941 */ /* 0x000fea0003800200 */
.L_x_4631:
        /* <DEDUP_REMOVED lines=29> */
.L_x_4634:
[----:B------:R-:W-:Y:S05]  /*2b5a0*/  BSYNC.RECONVERGENT B1 ;  /* 0x0000000000017941 */ /* 0x000fea0003800200 */
.L_x_4633:
[----:B------:R-:W-:-:S08]  /*2b5b0*/  DMUL R28, R28, R28 ;  /* 0x0000001c1c1c7228 */ /* 0x000fd00000000000 */
[----:B------:R-:W-:-:S08]  /*2b5c0*/  DFMA R28, R2, R2, R28 ;  /* 0x00000002021c722b */ /* 0x000fd0000000001c */
[----:B------:R-:W-:-:S06]  /*2b5d0*/  DSETP.GTU.AND P0, PT, R28, 1, PT ;  /* 0x3ff000001c00742a */ /* 0x000fcc0003f0c000 */
[----:B------:R-:W-:-:S05]  /*2b5e0*/  SEL R0, RZ, 0x1, P0 ;  /* 0x00000001ff007807 */ /* 0x000fca0000000000 */
[----:B------:R-:W-:-:S07]  /*2b5f0*/  IMAD.IADD R15, R0, 0x1, R15 ;  /* 0x00000001000f7824 */ /* 0x000fce00078e020f */
.L_x_4622:
        /* <DEDUP_REMOVED lines=12> */
.L_x_4639:
        /* <DEDUP_REMOVED lines=44> */
.L_x_4638:
[----:B------:R-:W-:Y:S05]  /*2b980*/  BSYNC.RECONVERGENT B2 ;  /* 0x0000000000027941 */ /* 0x000fea0003800200 */
.L_x_4637:
[----:B------:R-:W-:Y:S02]  /*2b990*/  ISETP.GT.U32.AND.EX P0, PT, R0, RZ, PT, P1 ;  /* 0x000000ff0000720c */ /* 0x000fe40003f04110 */
[--C-:B------:R-:W-:Y:S02]  /*2b9a0*/  SHF.R.U64 R7, R7, 0x1, R0.reuse ;  /* 0x0000000107077819 */ /* 0x100fe40000001200 */
[----:B------:R-:W-:Y:S02]  /*2b9b0*/  SHF.R.U32.HI R0, RZ, 0x1, R0 ;  /* 0x00000001ff007819 */ /* 0x000fe40000011600 */
[----:B------:R-:W-:Y:S02]  /*2b9c0*/  IADD3 R13, PT, PT, R3, -R9, R8 ;  /* 0x80000009030d7210 */ /* 0x000fe40007ffe008 */
[----:B------:R-:W-:-:S05]  /*2b9d0*/  MOV R6, R2 ;  /* 0x0000000200067202 */ /* 0x000fca0000000f00 */
[----:B------:R-:W-:Y:S05]  /*2b9e0*/  @P0 BRA `(.L_x_4639) ;  /* 0xfffffffc00340947 */ /* 0x000fea000383ffff */
.L_x_4636:
[----:B------:R-:W-:Y:S05]  /*2b9f0*/  BSYNC.RECONVERGENT B1 ;  /* 0x0000000000017941 */ /* 0x000fea0003800200 */
.L_x_4635:
[----:B------:R-:W-:Y:S02]  /*2ba00*/  IMAD R11, R21, UR5, RZ ;  /* 0x00000005150b7c24 */ /* 0x000fe4000f8e02ff */
        /* <DEDUP_REMOVED lines=22> */
.L_x_4657:
        /* <DEDUP_REMOVED lines=34> */
.L_x_4642:
[----:B------:R-:W-:Y:S05]  /*2bd90*/  BSYNC.RECONVERGENT B1 ;  /* 0x0000000000017941 */ /* 0x000fea0003800200 */
.L_x_4641:
        /* <DEDUP_REMOVED lines=30> */
.L_x_4644:
[----:B------:R-:W-:Y:S05]  /*2bf80*/  BSYNC.RECONVERGENT B1 ;  /* 0x0000000000017941 */ /* 0x000fea0003800200 */
.L_x_4643:
        /* <DEDUP_REMOVED lines=36> */
.L_x_4646:
[----:B------:R-:W-:Y:S05]  /*2c1d0*/  BSYNC.RECONVERGENT B1 ;  /* 0x0000000000017941 */ /* 0x000fea0003800200 */
.L_x_4645:
        /* <DEDUP_REMOVED lines=30> */
.L_x_4648:
[----:B------:R-:W-:Y:S05]  /*2c3c0*/  BSYNC.RECONVERGENT B1 ;  /* 0x0000000000017941 */ /* 0x000fea0003800200 */
.L_x_4647:
        /* <DEDUP_REMOVED lines=37> */
.L_x_4650:
[----:B------:R-:W-:Y:S05]  /*2c620*/  BSYNC.RECONVERGENT B1 ;  /* 0x0000000000017941 */ /* 0x000fea0003800200 */
.L_x_4649:
        /* <DEDUP_REMOVED lines=30> */
.L_x_4652:
[----:B------:R-:W-:Y:S05]  /*2c810*/  BSYNC.RECONVERGENT B1 ;  /* 0x0000000000017941 */ /* 0x000fea0003800200 */
.L_x_4651:
        /* <DEDUP_REMOVED lines=34> */
[----:B------:R-:W-:Y:S02]  /*2ca40*/  IMAD.MOV.U32 R8, RZ, RZ, R28 ;  /* 0x000000ffff087224 */ /* 0x000fe400078e001c */
[----:B------:R-:W-:-:S07]  /*2ca50*/  IMAD.MOV.U32 R9, RZ, RZ, R29 ;  /* 0x000000ffff097224 */ /* 0x000fce00078e001d */
.L_x_4654:
[----:B------:R-:W-:Y:S05]  /*2ca60*/  BSYNC.RECONVERGENT B1 ;  /* 0x0000000000017941 */ /* 0x000fea0003800200 */
.L_x_4653:
        /* <DEDUP_REMOVED lines=30> */
.L_x_4656:
[----:B------:R-:W-:Y:S05]  /*2cc50*/  BSYNC.RECONVERGENT B1 ;  /* 0x0000000000017941 */ /* 0x000fea0003800200 */
.L_x_4655:
[----:B------:R-:W-:-:S08]  /*2cc60*/  DMUL R28, R28, R28 ;  /* 0x0000001c1c1c7228 */ /* 0x000fd00000000000 */
[----:B------:R-:W-:-:S08]  /*2cc70*/  DFMA R28, R8, R8, R28 ;  /* 0x00000008081c722b */ /* 0x000fd0000000001c */
[----:B------:R-:W-:-:S06]  /*2cc80*/  DSETP.GTU.AND P1, PT, R28, 1, PT ;  /* 0x3ff000001c00742a */ /* 0x000fcc0003f2c000 */
[----:B------:R-:W-:-:S04]  /*2cc90*/  SEL R2, RZ, 0x1, P1 ;  /* 0x00000001ff027807 */ /* 0x000fc80000800000 */
[----:B------:R-:W-:Y:S01]  /*2cca0*/  IADD3 R12, PT, PT, R2, R5, R12 ;  /* 0x00000005020c7210 */ /* 0x000fe20007ffe00c */
[----:B------:R-:W-:Y:S06]  /*2ccb0*/  @P0 BRA `(.L_x_4657) ;  /* 0xffffffec00ac0947 */ /* 0x000fec000383ffff */
.L_x_4640:
        /* <DEDUP_REMOVED lines=35> */
.L_x_4660:
[----:B------:R-:W-:Y:S05]  /*2cef0*/  BSYNC.RECONVERGENT B1 ;  /* 0x0000000000017941 */ /* 0x000fea0003800200 */
.L_x_4659:
        /* <DEDUP_REMOVED lines=30> */
.L_x_4662:
[----:B------:R-:W-:Y:S05]  /*2d0e0*/  BSYNC.RECONVERGENT B1 ;  /* 0x0000000000017941 */ /* 0x000fea0003800200 */
.L_x_4661:
        /* <DEDUP_REMOVED lines=39> */
.L_x_4664:
[----:B------:R-:W-:Y:S05]  /*2d360*/  BSYNC.RECONVERGENT B1 ;  /* 0x0000000000017941 */ /* 0x000fea0003800200 */
.L_x_4663:
        /* <DEDUP_REMOVED lines=30> */
.L_x_4666:
[----:B------:R-:W-:Y:S05]  /*2d550*/  BSYNC.RECONVERGENT B1 ;  /* 0x0000000000017941 */ /* 0x000fea0003800200 */
.L_x_4665:
        /* <DEDUP_REMOVED lines=38> */
.L_x_4668:
[----:B------:R-:W-:Y:S05]  /*2d7c0*/  BSYNC.RECONVERGENT B1 ;  /* 0x0000000000017941 */ /* 0x000fea0003800200 */
.L_x_4667:
        /* <DEDUP_REMOVED lines=29> */
.L_x_4670:
[----:B------:R-:W-:Y:S05]  /*2d9a0*/  BSYNC.RECONVERGENT B1 ;  /* 0x0000000000017941 */ /* 0x000fea0003800200 */
.L_x_4669:
[----:B------:R-:W-:-:S08]  /*2d9b0*/  DMUL R28, R28, R28 ;  /* 0x0000001c1c1c7228 */ /* 0x000fd00000000000 */
[----:B------:R-:W-:-:S08]  /*2d9c0*/  DFMA R28, R2, R2, R28 ;  /* 0x00000002021c722b */ /* 0x000fd0000000001c */
[----:B------:R-:W-:-:S06]  /*2d9d0*/  DSETP.GTU.AND P0, PT, R28, 1, PT ;  /* 0x3ff000001c00742a */ /* 0x000fcc0003f0c000 */
[----:B------:R-:W-:-:S04]  /*2d9e0*/  SEL R3, RZ, 0x1, P0 ;  /* 0x00000001ff037807 */ /* 0x000fc80000000000 */
[----:B------:R-:W-:-:S07]  /*2d9f0*/  IADD3 R12, PT, PT, R3, R12, RZ ;  /* 0x0000000c030c7210 */ /* 0x000fce0007ffe0ff */
.L_x_4658:
        /* <DEDUP_REMOVED lines=13> */
.L_x_4675:
        /* <DEDUP_REMOVED lines=44> */
.L_x_4674:
[----:B------:R-:W-:Y:S05]  /*2dd90*/  BSYNC.RECONVERGENT B2 ;  /* 0x0000000000027941 */ /* 0x000fea0003800200 */
.L_x_4673:
[----:B------:R-:W-:Y:S02]  /*2dda0*/  ISETP.GT.U32.AND.EX P0, PT, R6, RZ, PT, P1 ;  /* 0x000000ff0600720c */ /* 0x000fe40003f04110 */
[--C-:B------:R-:W-:Y:S02]  /*2ddb0*/  SHF.R.U64 R7, R7, 0x1, R6.reuse ;  /* 0x0000000107077819 */ /* 0x100fe40000001206 */
[----:B------:R-:W-:Y:S02]  /*2ddc0*/  SHF.R.U32.HI R6, RZ, 0x1, R6 ;  /* 0x00000001ff067819 */ /* 0x000fe40000011606 */
[----:B------:R-:W-:Y:S02]  /*2ddd0*/  IADD3 R20, PT, PT, R3, -R9, R26 ;  /* 0x8000000903147210 */ /* 0x000fe40007ffe01a */
[----:B------:R-:W-:-:S05]  /*2dde0*/  MOV R13, R2 ;  /* 0x00000002000d7202 */ /* 0x000fca0000000f00 */
[----:B------:R-:W-:Y:S05]  /*2ddf0*/  @P0 BRA `(.L_x_4675) ;  /* 0xfffffffc00340947 */ /* 0x000fea000383ffff */
.L_x_4672:
[----:B------:R-:W-:Y:S05]  /*2de00*/  BSYNC.RECONVERGENT B1 ;  /* 0x0000000000017941 */ /* 0x000fea0003800200 */
.L_x_4671:
        /* <DEDUP_REMOVED lines=23> */
.L_x_4693:
        /* <DEDUP_REMOVED lines=34> */
.L_x_4678:
[----:B------:R-:W-:Y:S05]  /*2e1a0*/  BSYNC.RECONVERGENT B1 ;  /* 0x0000000000017941 */ /* 0x000fea0003800200 */
.L_x_4677:
        /* <DEDUP_REMOVED lines=30> */
.L_x_4680:
[----:B------:R-:W-:Y:S05]  /*2e390*/  BSYNC.RECONVERGENT B1 ;  /* 0x0000000000017941 */ /* 0x000fea0003800200 */
.L_x_4679:
        /* <DEDUP_REMOVED lines=36> */
.L_x_4682:
[----:B------:R-:W-:Y:S05]  /*2e5e0*/  BSYNC.RECONVERGENT B1 ;  /* 0x0000000000017941 */ /* 0x000fea0003800200 */
.L_x_4681:
        /* <DEDUP_REMOVED lines=30> */
.L_x_4684:
[----:B------:R-:W-:Y:S05]  /*2e7d0*/  BSYNC.RECONVERGENT B1 ;  /* 0x0000000000017941 */ /* 0x000fea0003800200 */
.L_x_4683:
        /* <DEDUP_REMOVED lines=37> */
.L_x_4686:
[----:B------:R-:W-:Y:S05]  /*2ea30*/  BSYNC.RECONVERGENT B1 ;  /* 0x0000000000017941 */ /* 0x000fea0003800200 */
.L_x_4685:
        /* <DEDUP_REMOVED lines=30> */
.L_x_4688:
[----:B------:R-:W-:Y:S05]  /*2ec20*/  BSYNC.RECONVERGENT B1 ;  /* 0x0000000000017941 */ /* 0x000fea0003800200 */
.L_x_4687:
        /* <DEDUP_REMOVED lines=36> */
.L_x_4690:
[----:B------:R-:W-:Y:S05]  /*2ee70*/  BSYNC.RECONVERGENT B1 ;  /* 0x0000000000017941 */ /* 0x000fea0003800200 */
.L_x_4689:
        /* <DEDUP_REMOVED lines=30> */
.L_x_4692:
[----:B------:R-:W-:Y:S05]  /*2f060*/  BSYNC.RECONVERGENT B1 ;  /* 0x0000000000017941 */ /* 0x000fea0003800200 */
.L_x_4691:
[----:B------:R-:W-:-:S08]  /*2f070*/  DMUL R28, R28, R28 ;  /* 0x0000001c1c1c7228 */ /* 0x000fd00000000000 */
[----:B------:R-:W-:-:S08]  /*2f080*/  DFMA R28, R8, R8, R28 ;  /* 0x00000008081c722b */ /* 0x000fd0000000001c */
[----:B------:R-:W-:-:S06]  /*2f090*/  DSETP.GTU.AND P1, PT, R28, 1, PT ;  /* 0x3ff000001c00742a */ /* 0x000fcc0003f2c000 */
[----:B------:R-:W-:-:S04]  /*2f0a0*/  SEL R5, RZ, 0x1, P1 ;  /* 0x00000001ff057807 */ /* 0x000fc80000800000 */
[----:B------:R-:W-:Y:S01]  /*2f0b0*/  IADD3 R13, PT, PT, R5, R4, R13 ;  /* 0x00000004050d7210 */ /* 0x000fe20007ffe00d */
[----:B------:R-:W-:Y:S06]  /*2f0c0*/  @P0 BRA `(.L_x_4693) ;  /* 0xffffffec00ac0947 */ /* 0x000fec000383ffff */
.L_x_4676:
        /* <DEDUP_REMOVED lines=35> */
.L_x_4696:
[----:B------:R-:W-:Y:S05]  /*2f300*/  BSYNC.RECONVERGENT B1 ;  /* 0x0000000000017941 */ /* 0x000fea0003800200 */
.L_x_4695:
        /* <DEDUP_REMOVED lines=30> */
.L_x_4698:
[----:B------:R-:W-:Y:S05]  /*2f4f0*/  BSYNC.RECONVERGENT B1 ;  /* 0x0000000000017941 */ /* 0x000fea0003800200 */
.L_x_4697:
        /* <DEDUP_REMOVED lines=39> */
.L_x_4700:
[----:B------:R-:W-:Y:S05]  /*2f770*/  BSYNC.RECONVERGENT B1 ;  /* 0x0000000000017941 */ /* 0x000fea0003800200 */
.L_x_4699:
        /* <DEDUP_REMOVED lines=30> */
.L_x_4702:
[----:B------:R-:W-:Y:S05]  /*2f960*/  BSYNC.RECONVERGENT B1 ;  /* 0x0000000000017941 */ /* 0x000fea0003800200 */
.L_x_4701:
        /* <DEDUP_REMOVED lines=38> */
.L_x_4704:
[----:B------:R-:W-:Y:S05]  /*2fbd0*/  BSYNC.RECONVERGENT B1 ;  /* 0x0000000000017941 */ /* 0x000fea0003800200 */
.L_x_4703:
        /* <DEDUP_REMOVED lines=29> */
.L_x_4706:
[----:B------:R-:W-:Y:S05]  /*2fdb0*/  BSYNC.RECONVERGENT B1 ;  /* 0x0000000000017941 */ /* 0x000fea0003800200 */
.L_x_4705:
[----:B------:R-:W-:-:S08]  /*2fdc0*/  DMUL R28, R28, R28 ;  /* 0x0000001c1c1c7228 */ /* 0x000fd00000000000 */
[----:B------:R-:W-:-:S08]  /*2fdd0*/  DFMA R28, R4, R4, R28 ;  /* 0x00000004041c722b */ /* 0x000fd0000000001c */
[----:B------:R-:W-:-:S06]  /*2fde0*/  DSETP.GTU.AND P0, PT, R28, 1, PT ;  /* 0x3ff000001c00742a */ /* 0x000fcc0003f0c000 */
[----:B------:R-:W-:-:S04]  /*2fdf0*/  SEL R2, RZ, 0x1, P0 ;  /* 0x00000001ff027807 */ /* 0x000fc80000000000 */
[----:B------:R-:W-:-:S07]  /*2fe00*/  IADD3 R13, PT, PT, R2, R13, RZ ;  /* 0x0000000d020d7210 */ /* 0x000fce0007ffe0ff */
.L_x_4694:
        /* <DEDUP_REMOVED lines=12> */
.L_x_4711:
        /* <DEDUP_REMOVED lines=44> */
.L_x_4710:
[----:B------:R-:W-:Y:S05]  /*30190*/  BSYNC.RECONVERGENT B2 ;  /* 0x0000000000027941 */ /* 0x000fea0003800200 */
.L_x_4709:
[----:B------:R-:W-:Y:S01]  /*301a0*/  ISETP.GT.U32.AND.EX P0, PT, R0, RZ, PT, P1 ;  /* 0x000000ff0000720c */ /* 0x000fe20003f04110 */
[----:B------:R-:W-:Y:S01]  /*301b0*/  IMAD.MOV.U32 R6, RZ, RZ, R2 ;  /* 0x000000ffff067224 */ /* 0x000fe200078e0002 */
[--C-:B------:R-:W-:Y:S02]  /*301c0*/  SHF.R.U64 R7, R7, 0x1, R0.reuse ;  /* 0x0000000107077819 */ /* 0x100fe40000001200 */
[----:B------:R-:W-:Y:S02]  /*301d0*/  SHF.R.U32.HI R0, RZ, 0x1, R0 ;  /* 0x00000001ff007819 */ /* 0x000fe40000011600 */
[----:B------:R-:W-:-:S07]  /*301e0*/  IADD3 R21, PT, PT, R3, -R9, R8 ;  /* 0x8000000903157210 */ /* 0x000fce0007ffe008 */
[----:B------:R-:W-:Y:S05]  /*301f0*/  @P0 BRA `(.L_x_4711) ;  /* 0xfffffffc00340947 */ /* 0x000fea000383ffff */
.L_x_4708:
[----:B------:R-:W-:Y:S05]  /*30200*/  BSYNC.RECONVERGENT B1 ;  /* 0x0000000000017941 */ /* 0x000fea0003800200 */
.L_x_4707:
        /* <DEDUP_REMOVED lines=23> */
.L_x_4729:
        /* <DEDUP_REMOVED lines=34> */
.L_x_4714:
[----:B------:R-:W-:Y:S05]  /*305a0*/  BSYNC.RECONVERGENT B1 ;  /* 0x0000000000017941 */ /* 0x000fea0003800200 */
.L_x_4713:
        /* <DEDUP_REMOVED lines=30> */
.L_x_4716:
[----:B------:R-:W-:Y:S05]  /*30790*/  BSYNC.RECONVERGENT B1 ;  /* 0x0000000000017941 */ /* 0x000fea0003800200 */
.L_x_4715:
        /* <DEDUP_REMOVED lines=36> */
.L_x_4718:
[----:B------:R-:W-:Y:S05]  /*309e0*/  BSYNC.RECONVERGENT B1 ;  /* 0x0000000000017941 */ /* 0x000fea0003800200 */
.L_x_4717:
        /* <DEDUP_REMOVED lines=30> */
.L_x_4720:
[----:B------:R-:W-:Y:S05]  /*30bd0*/  BSYNC.RECONVERGENT B1 ;  /* 0x0000000000017941 */ /* 0x000fea0003800200 */
.L_x_4719:
        /* <DEDUP_REMOVED lines=37> */
.L_x_4722:
[----:B------:R-:W-:Y:S05]  /*30e30*/  BSYNC.RECONVERGENT B1 ;  /* 0x0000000000017941 */ /* 0x000fea0003800200 */
.L_x_4721:
        /* <DEDUP_REMOVED lines=30> */
.L_x_4724:
[----:B------:R-:W-:Y:S05]  /*31020*/  BSYNC.RECONVERGENT B1 ;  /* 0x0000000000017941 */ /* 0x000fea0003800200 */
.L_x_4723:
        /* <DEDUP_REMOVED lines=36> */
.L_x_4726:
[----:B------:R-:W-:Y:S05]  /*31270*/  BSYNC.RECONVERGENT B1 ;  /* 0x0000000000017941 */ /* 0x000fea0003800200 */
.L_x_4725:
        /* <DEDUP_REMOVED lines=30> */
.L_x_4728:
[----:B------:R-:W-:Y:S05]  /*31460*/  BSYNC.RECONVERGENT B1 ;  /* 0x0000000000017941 */ /* 0x000fea0003800200 */
.L_x_4727:
[----:B------:R-:W-:-:S08]  /*31470*/  DMUL R28, R28, R28 ;  /* 0x0000001c1c1c7228 */ /* 0x000fd00000000000 */
[----:B------:R-:W-:-:S08]  /*31480*/  DFMA R28, R8, R8, R28 ;  /* 0x00000008081c722b */ /* 0x000fd0000000001c */
[----:B------:R-:W-:-:S06]  /*31490*/  DSETP.GTU.AND P1, PT, R28, 1, PT ;  /* 0x3ff000001c00742a */ /* 0x000fcc0003f2c000 */
[----:B------:R-:W-:-:S04]  /*314a0*/  SEL R2, RZ, 0x1, P1 ;  /* 0x00000001ff027807 */ /* 0x000fc80000800000 */
[----:B------:R-:W-:Y:S01]  /*314b0*/  IADD3 R10, PT, PT, R2, R5, R10 ;  /* 0x00000005020a7210 */ /* 0x000fe20007ffe00a */
[----:B------:R-:W-:Y:S06]  /*314c0*/  @P0 BRA `(.L_x_4729) ;  /* 0xffffffec00ac0947 */ /* 0x000fec000383ffff */
.L_x_4712:
        /* <DEDUP_REMOVED lines=35> */
.L_x_4732:
[----:B------:R-:W-:Y:S05]  /*31700*/  BSYNC.RECONVERGENT B1 ;  /* 0x0000000000017941 */ /* 0x000fea0003800200 */
.L_x_4731:
        /* <DEDUP_REMOVED lines=30> */
.L_x_4734:
[----:B------:R-:W-:Y:S05]  /*318f0*/  BSYNC.RECONVERGENT B1 ;  /* 0x0000000000017941 */ /* 0x000fea0003800200 */
.L_x_4733:
        /* <DEDUP_REMOVED lines=39> */
.L_x_4736:
[----:B------:R-:W-:Y:S05]  /*31b70*/  BSYNC.RECONVERGENT B1 ;  /* 0x0000000000017941 */ /* 0x000fea0003800200 */
.L_x_4735:
        /* <DEDUP_REMOVED lines=30> */
.L_x_4738:
[----:B------:R-:W-:Y:S05]  /*31d60*/  BSYNC.RECONVERGENT B1 ;  /* 0x0000000000017941 */ /* 0x000fea0003800200 */
.L_x_4737:
        /* <DEDUP_REMOVED lines=38> */
.L_x_4740:
[----:B------:R-:W-:Y:S05]  /*31fd0*/  BSYNC.RECONVERGENT B1 ;  /* 0x0000000000017941 */ /* 0x000fea0003800200 */
.L_x_4739:
        /* <DEDUP_REMOVED lines=29> */
.L_x_4742:
[----:B------:R-:W-:Y:S05]  /*321b0*/  BSYNC.RECONVERGENT B1 ;  /* 0x0000000000017941 */ /* 0x000fea0003800200 */
.L_x_4741:
[----:B------:R-:W-:-:S08]  /*321c0*/  DMUL R28, R28, R28 ;  /* 0x0000001c1c1c7228 */ /* 0x000fd00000000000 */
[----:B------:R-:W-:-:S08]  /*321d0*/  DFMA R28, R2, R2, R28 ;  /* 0x00000002021c722b */ /* 0x000fd0000000001c */
[----:B------:R-:W-:-:S06]  /*321e0*/  DSETP.GTU.AND P0, PT, R28, 1, PT ;  /* 0x3ff000001c00742a */ /* 0x000fcc0003f0c000 */
[----:B------:R-:W-:-:S05]  /*321f0*/  SEL R3, RZ, 0x1, P0 ;  /* 0x00000001ff037807 */ /* 0x000fca0000000000 */
[----:B------:R-:W-:-:S07]  /*32200*/  IMAD.IADD R10, R3, 0x1, R10 ;  /* 0x00000001030a7824 */ /* 0x000fce00078e020a */
.L_x_4730:
        /* <DEDUP_REMOVED lines=13> */
.L_x_4747:
        /* <DEDUP_REMOVED lines=44> */
.L_x_4746:
[----:B------:R-:W-:Y:S05]  /*325a0*/  BSYNC.RECONVERGENT B2 ;  /* 0x0000000000027941 */ /* 0x000fea0003800200 */
.L_x_4745:
[----:B------:R-:W-:Y:S01]  /*325b0*/  ISETP.GT.U32.AND.EX P0, PT, R6, RZ, PT, P1 ;  /* 0x000000ff0600720c */ /* 0x000fe20003f04110 */
[----:B------:R-:W-:Y:S01]  /*325c0*/  IMAD.MOV.U32 R22, RZ, RZ, R2 ;  /* 0x000000ffff167224 */ /* 0x000fe200078e0002 */
[--C-:B------:R-:W-:Y:S02]  /*325d0*/  SHF.R.U64 R7, R7, 0x1, R6.reuse ;  /* 0x0000000107077819 */ /* 0x100fe40000001206 */
[----:B------:R-:W-:Y:S02]  /*325e0*/  SHF.R.U32.HI R6, RZ, 0x1, R6 ;  /* 0x00000001ff067819 */ /* 0x000fe40000011606 */
[----:B------:R-:W-:-:S07]  /*325f0*/  IADD3 R25, PT, PT, R3, -R11, R20 ;  /* 0x8000000b03197210 */ /* 0x000fce0007ffe014 */
[----:B------:R-:W-:Y:S05]  /*32600*/  @P0 BRA `(.L_x_4747) ;  /* 0xfffffffc00340947 */ /* 0x000fea000383ffff */
.L_x_4744:
[----:B------:R-:W-:Y:S05]  /*32610*/  BSYNC.RECONVERGENT B1 ;  /* 0x0000000000017941 */ /* 0x000fea0003800200 */
.L_x_4743:
        /* <DEDUP_REMOVED lines=23> */
.L_x_4765:
        /* <DEDUP_REMOVED lines=34> */
.L_x_4750:
[----:B------:R-:W-:Y:S05]  /*329b0*/  BSYNC.RECONVERGENT B1 ;  /* 0x0000000000017941 */ /* 0x000fea0003800200 */
.L_x_4749:
        /* <DEDUP_REMOVED lines=30> */
.L_x_4752:
[----:B------:R-:W-:Y:S05]  /*32ba0*/  BSYNC.RECONVERGENT B1 ;  /* 0x0000000000017941 */ /* 0x000fea0003800200 */
.L_x_4751:
        /* <DEDUP_REMOVED lines=36> */
.L_x_4754:
[----:B------:R-:W-:Y:S05]  /*32df0*/  BSYNC.RECONVERGENT B1 ;  /* 0x0000000000017941 */ /* 0x000fea0003800200 */
.L_x_4753:
        /* <DEDUP_REMOVED lines=30> */
.L_x_4756:
[----:B------:R-:W-:Y:S05]  /*32fe0*/  BSYNC.RECONVERGENT B1 ;  /* 0x0000000000017941 */ /* 0x000fea0003800200 */
.L_x_4755:
        /* <DEDUP_REMOVED lines=37> */
.L_x_4758:
[----:B------:R-:W-:Y:S05]  /*33240*/  BSYNC.RECONVERGENT B1 ;  /* 0x0000000000017941 */ /* 0x000fea0003800200 */
.L_x_4757:
        /* <DEDUP_REMOVED lines=30> */
.L_x_4760:
[----:B------:R-:W-:Y:S05]  /*33430*/  BSYNC.RECONVERGENT B1 ;  /* 0x0000000000017941 */ /* 0x000fea0003800200 */
.L_x_4759:
        /* <DEDUP_REMOVED lines=36> */
.L_x_4762:
[----:B------:R-:W-:Y:S05]  /*33680*/  BSYNC.RECONVERGENT B1 ;  /* 0x0000000000017941 */ /* 0x000fea0003800200 */
.L_x_4761:
        /* <DEDUP_REMOVED lines=30> */
.L_x_4764:
[----:B------:R-:W-:Y:S05]  /*33870*/  BSYNC.RECONVERGENT B1 ;  /* 0x0000000000017941 */ /* 0x000fea0003800200 */
.L_x_4763:
[----:B------:R-:W-:-:S08]  /*33880*/  DMUL R28, R28, R28 ;  /* 0x0000001c1c1c7228 */ /* 0x000fd00000000000 */
[----:B------:R-:W-:-:S08]  /*33890*/  DFMA R28, R8, R8, R28 ;  /* 0x00000008081c722b */ /* 0x000fd0000000001c */
[----:B------:R-:W-:-:S06]  /*338a0*/  DSETP.GTU.AND P1, PT, R28, 1, PT ;  /* 0x3ff000001c00742a */ /* 0x000fcc0003f2c000 */
[----:B------:R-:W-:-:S04]  /*338b0*/  SEL R5, RZ, 0x1, P1 ;  /* 0x00000001ff057807 */ /* 0x000fc80000800000 */
[----:B------:R-:W-:Y:S01]  /*338c0*/  IADD3 R11, PT, PT, R5, R4, R11 ;  /* 0x00000004050b7210 */ /* 0x000fe20007ffe00b */
[----:B------:R-:W-:Y:S06]  /*338d0*/  @P0 BRA `(.L_x_4765) ;  /* 0xffffffec00ac0947 */ /* 0x000fec000383ffff */
.L_x_4748:
        /* <DEDUP_REMOVED lines=35> */
.L_x_4768:
[----:B------:R-:W-:Y:S05]  /*33b10*/  BSYNC.RECONVERGENT B1 ;  /* 0x0000000000017941 */ /* 0x000fea0003800200 */
.L_x_4767:
        /* <DEDUP_REMOVED lines=30> */
.L_x_4770:
[----:B------:R-:W-:Y:S05]  /*33d00*/  BSYNC.RECONVERGENT B1 ;  /* 0x0000000000017941 */ /* 0x000fea0003800200 */
.L_x_4769:
        /* <DEDUP_REMOVED lines=39> */
.L_x_4772:
[----:B------:R-:W-:Y:S05]  /*33f80*/  BSYNC.RECONVERGENT B1 ;  /* 0x0000000000017941 */ /* 0x000fea0003800200 */
.L_x_4771:
        /* <DEDUP_REMOVED lines=30> */
.L_x_4774:
[----:B------:R-:W-:Y:S05]  /*34170*/  BSYNC.RECONVERGENT B1 ;  /* 0x0000000000017941 */ /* 0x000fea0003800200 */
.L_x_4773:
        /* <DEDUP_REMOVED lines=38> */
.L_x_4776:
[----:B------:R-:W-:Y:S05]  /*343e0*/  BSYNC.RECONVERGENT B1 ;  /* 0x0000000000017941 */ /* 0x000fea0003800200 */
.L_x_4775:
        /* <DEDUP_REMOVED lines=29> */
.L_x_4778:
[----:B------:R-:W-:Y:S05]  /*345c0*/  BSYNC.RECONVERGENT B1 ;  /* 0x0000000000017941 */ /* 0x000fea0003800200 */
.L_x_4777:
[----:B------:R-:W-:-:S08]  /*345d0*/  DMUL R28, R28, R28 ;  /* 0x0000001c1c1c7228 */ /* 0x000fd00000000000 */
[----:B------:R-:W-:-:S08]  /*345e0*/  DFMA R28, R4, R4, R28 ;  /* 0x00000004041c722b */ /* 0x000fd0000000001c */
[----:B------:R-:W-:-:S06]  /*345f0*/  DSETP.GTU.AND P0, PT, R28, 1, PT ;  /* 0x3ff000001c00742a */ /* 0x000fcc0003f0c000 */
[----:B------:R-:W-:-:S05]  /*34600*/  SEL R2, RZ, 0x1, P0 ;  /* 0x00000001ff027807 */ /* 0x000fca0000000000 */
[----:B------:R-:W-:-:S07]  /*34610*/  IMAD.IADD R11, R2, 0x1, R11 ;  /* 0x00000001020b7824 */ /* 0x000fce00078e020b */
.L_x_4766:
        /* <DEDUP_REMOVED lines=12> */
.L_x_4783:
        /* <DEDUP_REMOVED lines=44> */
.L_x_4782:
[----:B------:R-:W-:Y:S05]  /*349a0*/  BSYNC.RECONVERGENT B2 ;  /* 0x0000000000027941 */ /* 0x000fea0003800200 */
.L_x_4781:
[----:B------:R-:W-:Y:S01]  /*349b0*/  ISETP.GT.U32.AND.EX P0, PT, R6, RZ, PT, P1 ;  /* 0x000000ff0600720c */ /* 0x000fe20003f04110 */
[----:B------:R-:W-:Y:S01]  /*349c0*/  IMAD.MOV.U32 R22, RZ, RZ, R2 ;  /* 0x000000ffff167224 */ /* 0x000fe200078e0002 */
[--C-:B------:R-:W-:Y:S02]  /*349d0*/  SHF.R.U64 R7, R7, 0x1, R6.reuse ;  /* 0x0000000107077819 */ /* 0x100fe40000001206 */
[----:B------:R-:W-:Y:S02]  /*349e0*/  SHF.R.U32.HI R6, RZ, 0x1, R6 ;  /* 0x00000001ff067819 */ /* 0x000fe40000011606 */
[----:B------:R-:W-:-:S07]  /*349f0*/  IADD3 R25, PT, PT, R3, -R21, R20 ;  /* 0x8000001503197210 */ /* 0x000fce0007ffe014 */
[----:B------:R-:W-:Y:S05]  /*34a00*/  @P0 BRA `(.L_x_4783) ;  /* 0xfffffffc00340947 */ /* 0x000fea000383ffff */
.L_x_4780:
[----:B------:R-:W-:Y:S05]  /*34a10*/  BSYNC.RECONVERGENT B1 ;  /* 0x0000000000017941 */ /* 0x000fea0003800200 */
.L_x_4779:
        /* <DEDUP_REMOVED lines=23> */
.L_x_4801:
        /* <DEDUP_REMOVED lines=34> */
.L_x_4786:
[----:B------:R-:W-:Y:S05]  /*34db0*/  BSYNC.RECONVERGENT B1 ;  /* 0x0000000000017941 */ /* 0x000fea0003800200 */
.L_x_4785:
        /* <DEDUP_REMOVED lines=30> */
.L_x_4788:
[----:B------:R-:W-:Y:S05]  /*34fa0*/  BSYNC.RECONVERGENT B1 ;  /* 0x0000000000017941 */ /* 0x000fea0003800200 */
.L_x_4787:
        /* <DEDUP_REMOVED lines=36> */
.L_x_4790:
[----:B------:R-:W-:Y:S05]  /*351f0*/  BSYNC.RECONVERGENT B1 ;  /* 0x0000000000017941 */ /* 0x000fea0003800200 */
.L_x_4789:
        /* <DEDUP_REMOVED lines=32> */
.L_x_4792:
[----:B------:R-:W-:Y:S05]  /*35400*/  BSYNC.RECONVERGENT B1 ;  /* 0x0000000000017941 */ /* 0x000fea0003800200 */
.L_x_4791:
        /* <DEDUP_REMOVED lines=37> */
.L_x_4794:
[----:B------:R-:W-:Y:S05]  /*35660*/  BSYNC.RECONVERGENT B1 ;  /* 0x0000000000017941 */ /* 0x000fea0003800200 */
.L_x_4793:
        /* <DEDUP_REMOVED lines=30> */
.L_x_4796:
[----:B------:R-:W-:Y:S05]  /*35850*/  BSYNC.RECONVERGENT B1 ;  /* 0x0000000000017941 */ /* 0x000fea0003800200 */
.L_x_4795:
        /* <DEDUP_REMOVED lines=36> */
.L_x_4798:
[----:B------:R-:W-:Y:S05]  /*35aa0*/  BSYNC.RECONVERGENT B1 ;  /* 0x0000000000017941 */ /* 0x000fea0003800200 */
.L_x_4797:
        /* <DEDUP_REMOVED lines=30> */
.L_x_4800:
[----:B------:R-:W-:Y:S05]  /*35c90*/  BSYNC.RECONVERGENT B1 ;  /* 0x0000000000017941 */ /* 0x000fea0003800200 */
.L_x_4799:
[----:B------:R-:W-:-:S08]  /*35ca0*/  DMUL R28, R28, R28 ;  /* 0x0000001c1c1c7228 */ /* 0x000fd00000000000 */
[----:B------:R-:W-:-:S08]  /*35cb0*/  DFMA R28, R44, R44, R28 ;  /* 0x0000002c2c1c722b */ /* 0x000fd0000000001c */
[----:B------:R-:W-:-:S06]  /*35cc0*/  DSETP.GTU.AND P1, PT, R28, 1, PT ;  /* 0x3ff000001c00742a */ /* 0x000fcc0003f2c000 */
[----:B------:R-:W-:-:S04]  /*35cd0*/  SEL R4, RZ, 0x1, P1 ;  /* 0x00000001ff047807 */ /* 0x000fc80000800000 */
[----:B------:R-:W-:Y:S01]  /*35ce0*/  IADD3 R8, PT, PT, R4, R5, R8 ;  /* 0x0000000504087210 */ /* 0x000fe20007ffe008 */
[----:B------:R-:W-:Y:S06]  /*35cf0*/  @P0 BRA `(.L_x_4801) ;  /* 0xffffffec00a40947 */ /* 0x000fec000383ffff */
.L_x_4784:
        /* <DEDUP_REMOVED lines=35> */
.L_x_4804:
[----:B------:R-:W-:Y:S05]  /*35f30*/  BSYNC.RECONVERGENT B1 ;  /* 0x0000000000017941 */ /* 0x000fea0003800200 */
.L_x_4803:
        /* <DEDUP_REMOVED lines=30> */
.L_x_4806:
[----:B------:R-:W-:Y:S05]  /*36120*/  BSYNC.RECONVERGENT B1 ;  /* 0x0000000000017941 */ /* 0x000fea0003800200 */
.L_x_4805:
        /* <DEDUP_REMOVED lines=39> */
.L_x_4808:
[----:B------:R-:W-:Y:S05]  /*363a0*/  BSYNC.RECONVERGENT B1 ;  /* 0x0000000000017941 */ /* 0x000fea0003800200 */
.L_x_4807:
        /* <DEDUP_REMOVED lines=30> */
.L_x_4810:
[----:B------:R-:W-:Y:S05]  /*36590*/  BSYNC.RECONVERGENT B1 ;  /* 0x0000000000017941 */ /* 0x000fea0003800200 */
.L_x_4809:
        /* <DEDUP_REMOVED lines=38> */
.L_x_4812:
[----:B------:R-:W-:Y:S05]  /*36800*/  BSYNC.RECONVERGENT B1 ;  /* 0x0000000000017941 */ /* 0x000fea0003800200 */
.L_x_4811:
        /* <DEDUP_REMOVED lines=29> */
.L_x_4814:
[----:B------:R-:W-:Y:S05]  /*369e0*/  BSYNC.RECONVERGENT B1 ;  /* 0x0000000000017941 */ /* 0x000fea0003800200 */
.L_x_4813:
[----:B------:R-:W-:-:S08]  /*369f0*/  DMUL R28, R28, R28 ;  /* 0x0000001c1c1c7228 */ /* 0x000fd00000000000 */
[----:B------:R-:W-:-:S08]  /*36a00*/  DFMA R28, R4, R4, R28 ;  /* 0x00000004041c722b */ /* 0x000fd0000000001c */
[----:B------:R-:W-:-:S06]  /*36a10*/  DSETP.GTU.AND P0, PT, R28, 1, PT ;  /* 0x3ff000001c00742a */ /* 0x000fcc0003f0c000 */
[----:B------:R-:W-:-:S04]  /*36a20*/  SEL R3, RZ, 0x1, P0 ;  /* 0x00000001ff037807 */ /* 0x000fc80000000000 */
[----:B------:R-:W-:-:S07]  /*36a30*/  IADD3 R8, PT, PT, R3, R8, RZ ;  /* 0x0000000803087210 */ /* 0x000fce0007ffe0ff */
.L_x_4802:
        /* <DEDUP_REMOVED lines=13> */
.L_x_4819:
        /* <DEDUP_REMOVED lines=44> */
.L_x_4818:
[----:B------:R-:W-:Y:S05]  /*36dd0*/  BSYNC.RECONVERGENT B2 ;  /* 0x0000000000027941 */ /* 0x000fea0003800200 */
.L_x_4817:
[----:B------:R-:W-:Y:S02]  /*36de0*/  ISETP.GT.U32.AND.EX P0, PT, R9, RZ, PT, P1 ;  /* 0x000000ff0900720c */ /* 0x000fe40003f04110 */
[--C-:B------:R-:W-:Y:S02]  /*36df0*/  SHF.R.U64 R22, R22, 0x1, R9.reuse ;  /* 0x0000000116167819 */ /* 0x100fe40000001209 */
[----:B------:R-:W-:Y:S02]  /*36e00*/  SHF.R.U32.HI R9, RZ, 0x1, R9 ;  /* 0x00000001ff097819 */ /* 0x000fe40000011609 */
[----:B------:R-:W-:Y:S02]  /*36e10*/  IADD3 R25, PT, PT, R3, -R27, R26 ;  /* 0x8000001b03197210 */ /* 0x000fe40007ffe01a */
[----:B------:R-:W-:-:S05]  /*36e20*/  MOV R24, R2 ;  /* 0x0000000200187202 */ /* 0x000fca0000000f00 */
[----:B------:R-:W-:Y:S05]  /*36e30*/  @P0 BRA `(.L_x_4819) ;  /* 0xfffffffc00340947 */ /* 0x000fea000383ffff */
.L_x_4816:
[----:B------:R-:W-:Y:S05]  /*36e40*/  BSYNC.RECONVERGENT B1 ;  /* 0x0000000000017941 */ /* 0x000fea0003800200 */
.L_x_4815:
        /* <DEDUP_REMOVED lines=23> */
.L_x_4837:
        /* <DEDUP_REMOVED lines=34> */
.L_x_4822:
[----:B------:R-:W-:Y:S05]  /*371e0*/  BSYNC.RECONVERGENT B1 ;  /* 0x0000000000017941 */ /* 0x000fea0003800200 */
.L_x_4821:
        /* <DEDUP_REMOVED lines=30> */
.L_x_4824:
[----:B------:R-:W-:Y:S05]  /*373d0*/  BSYNC.RECONVERGENT B1 ;  /* 0x0000000000017941 */ /* 0x000fea0003800200 */
.L_x_4823:
        /* <DEDUP_REMOVED lines=36> */
.L_x_4826:
[----:B------:R-:W-:Y:S05]  /*37620*/  BSYNC.RECONVERGENT B1 ;  /* 0x0000000000017941 */ /* 0x000fea0003800200 */
.L_x_4825:
        /* <DEDUP_REMOVED lines=32> */
.L_x_4828:
[----:B------:R-:W-:Y:S05]  /*37830*/  BSYNC.RECONVERGENT B1 ;  /* 0x0000000000017941 */ /* 0x000fea0003800200 */
.L_x_4827:
        /* <DEDUP_REMOVED lines=37> */
.L_x_4830:
[----:B------:R-:W-:Y:S05]  /*37a90*/  BSYNC.RECONVERGENT B1 ;  /* 0x0000000000017941 */ /* 0x000fea0003800200 */
.L_x_4829:
        /* <DEDUP_REMOVED lines=32> */
.L_x_4832:
[----:B------:R-:W-:Y:S05]  /*37ca0*/  BSYNC.RECONVERGENT B1 ;  /* 0x0000000000017941 */ /* 0x000fea0003800200 */
.L_x_4831:
        /* <DEDUP_REMOVED lines=36> */
.L_x_4834:
[----:B------:R-:W-:Y:S05]  /*37ef0*/  BSYNC.RECONVERGENT B1 ;  /* 0x0000000000017941 */ /* 0x000fea0003800200 */
.L_x_4833:
        /* <DEDUP_REMOVED lines=30> */
.L_x_4836:
[----:B------:R-:W-:Y:S05]  /*380e0*/  BSYNC.RECONVERGENT B1 ;  /* 0x0000000000017941 */ /* 0x000fea0003800200 */
.L_x_4835:
[----:B------:R-:W-:-:S08]  /*380f0*/  DMUL R28, R28, R28 ;  /* 0x0000001c1c1c7228 */ /* 0x000fd00000000000 */
[----:B------:R-:W-:-:S08]  /*38100*/  DFMA R28, R44, R44, R28 ;  /* 0x0000002c2c1c722b */ /* 0x000fd0000000001c */
[----:B------:R-:W-:-:S06]  /*38110*/  DSETP.GTU.AND P1, PT, R28, 1, PT ;  /* 0x3ff000001c00742a */ /* 0x000fcc0003f2c000 */
[----:B------:R-:W-:-:S04]  /*38120*/  SEL R5, RZ, 0x1, P1 ;  /* 0x00000001ff057807 */ /* 0x000fc80000800000 */
[----:B------:R-:W-:Y:S01]  /*38130*/  IADD3 R9, PT, PT, R5, R4, R9 ;  /* 0x0000000405097210 */ /* 0x000fe20007ffe009 */
[----:B------:R-:W-:Y:S06]  /*38140*/  @P0 BRA `(.L_x_4837) ;  /* 0xffffffec009c0947 */ /* 0x000fec000383ffff */
.L_x_4820:
        /* <DEDUP_REMOVED lines=35> */
.L_x_4840:
[----:B------:R-:W-:Y:S05]  /*38380*/  BSYNC.RECONVERGENT B1 ;  /* 0x0000000000017941 */ /* 0x000fea0003800200 */
.L_x_4839:
        /* <DEDUP_REMOVED lines=30> */
.L_x_4842:
[----:B------:R-:W-:Y:S05]  /*38570*/  BSYNC.RECONVERGENT B1 ;  /* 0x0000000000017941 */ /* 0x000fea0003800200 */
.L_x_4841:
        /* <DEDUP_REMOVED lines=39> */
.L_x_4844:
[----:B------:R-:W-:Y:S05]  /*387f0*/  BSYNC.RECONVERGENT B1 ;  /* 0x0000000000017941 */ /* 0x000fea0003800200 */
.L_x_4843:
        /* <DEDUP_REMOVED lines=30> */
.L_x_4846:
[----:B------:R-:W-:Y:S05]  /*389e0*/  BSYNC.RECONVERGENT B1 ;  /* 0x0000000000017941 */ /* 0x000fea0003800200 */
.L_x_4845:
        /* <DEDUP_REMOVED lines=38> */
.L_x_4848:
[----:B------:R-:W-:Y:S05]  /*38c50*/  BSYNC.RECONVERGENT B1 ;  /* 0x0000000000017941 */ /* 0x000fea0003800200 */
.L_x_4847:
        /* <DEDUP_REMOVED lines=29> */
.L_x_4850:
[----:B------:R-:W-:Y:S05]  /*38e30*/  BSYNC.RECONVERGENT B1 ;  /* 0x0000000000017941 */ /* 0x000fea0003800200 */
.L_x_4849:
[----:B------:R-:W-:-:S08]  /*38e40*/  DMUL R28, R28, R28 ;  /* 0x0000001c1c1c7228 */ /* 0x000fd00000000000 */
[----:B------:R-:W-:-:S08]  /*38e50*/  DFMA R28, R4, R4, R28 ;  /* 0x00000004041c722b */ /* 0x000fd0000000001c */
[----:B------:R-:W-:-:S06]  /*38e60*/  DSETP.GTU.AND P0, PT, R28, 1, PT ;  /* 0x3ff000001c00742a */ /* 0x000fcc0003f0c000 */
[----:B------:R-:W-:-:S05]  /*38e70*/  SEL R2, RZ, 0x1, P0 ;  /* 0x00000001ff027807 */ /* 0x000fca0000000000 */
[----:B------:R-:W-:-:S07]  /*38e80*/  IMAD.IADD R9, R2, 0x1, R9 ;  /* 0x0000000102097824 */ /* 0x000fce00078e0209 */
.L_x_4838:
        /* <DEDUP_REMOVED lines=12> */
.L_x_4855:
        /* <DEDUP_REMOVED lines=44> */
.L_x_4854:
[----:B------:R-:W-:Y:S05]  /*39210*/  BSYNC.RECONVERGENT B2 ;  /* 0x0000000000027941 */ /* 0x000fea0003800200 */
.L_x_4853:
[----:B------:R-:W-:Y:S02]  /*39220*/  ISETP.GT.U32.AND.EX P0, PT, R0, RZ, PT, P1 ;  /* 0x000000ff0000720c */ /* 0x000fe40003f04110 */
[--C-:B------:R-:W-:Y:S02]  /*39230*/  SHF.R.U64 R27, R27, 0x1, R0.reuse ;  /* 0x000000011b1b7819 */ /* 0x100fe40000001200 */
[----:B------:R-:W-:Y:S02]  /*39240*/  SHF.R.U32.HI R0, RZ, 0x1, R0 ;  /* 0x00000001ff007819 */ /* 0x000fe40000011600 */
[----:B------:R-:W-:Y:S02]  /*39250*/  IADD3 R25, PT, PT, R3, -R29, R22 ;  /* 0x8000001d03197210 */ /* 0x000fe40007ffe016 */
[----:B------:R-:W-:-:S05]  /*39260*/  MOV R24, R2 ;  /* 0x0000000200187202 */ /* 0x000fca0000000f00 */
[----:B------:R-:W-:Y:S05]  /*39270*/  @P0 BRA `(.L_x_4855) ;  /* 0xfffffffc00340947 */ /* 0x000fea000383ffff */
.L_x_4852:
[----:B------:R-:W-:Y:S05]  /*39280*/  BSYNC.RECONVERGENT B1 ;  /* 0x0000000000017941 */ /* 0x000fea0003800200 */
.L_x_4851:
        /* <DEDUP_REMOVED lines=8> */
[----:B------:R-:W-:Y:S01]  /*39310*/  IADD3 RZ, P0, PT, R5, R6, RZ ;  /* 0x0000000605ff7210 */ /* 0x000fe20007f1e0ff */
[----:B------:R-:W-:-:S04]  /*39320*/  HFMA2 R6, -RZ, RZ, 0, 0 ;  /* 0x00000000ff067431 */ /* 0x000fc800000001ff */
        /* <DEDUP_REMOVED lines=13> */
.L_x_4873:
        /* <DEDUP_REMOVED lines=34> */
.L_x_4858:
[----:B------:R-:W-:Y:S05]  /*39620*/  BSYNC.RECONVERGENT B1 ;  /* 0x0000000000017941 */ /* 0x000fea0003800200 */
.L_x_4857:
        /* <DEDUP_REMOVED lines=32> */
.L_x_4860:
[----:B------:R-:W-:Y:S05]  /*39830*/  BSYNC.RECONVERGENT B1 ;  /* 0x0000000000017941 */ /* 0x000fea0003800200 */
.L_x_4859:
        /* <DEDUP_REMOVED lines=36> */
.L_x_4862:
[----:B------:R-:W-:Y:S05]  /*39a80*/  BSYNC.RECONVERGENT B1 ;  /* 0x0000000000017941 */ /* 0x000fea0003800200 */
.L_x_4861:
        /* <DEDUP_REMOVED lines=32> */
.L_x_4864:
[----:B------:R-:W-:Y:S05]  /*39c90*/  BSYNC.RECONVERGENT B1 ;  /* 0x0000000000017941 */ /* 0x000fea0003800200 */
.L_x_4863:
        /* <DEDUP_REMOVED lines=37> */
.L_x_4866:
[----:B------:R-:W-:Y:S05]  /*39ef0*/  BSYNC.RECONVERGENT B1 ;  /* 0x0000000000017941 */ /* 0x000fea0003800200 */
.L_x_4865:
        /* <DEDUP_REMOVED lines=30> */
.L_x_4868:
[----:B------:R-:W-:Y:S05]  /*3a0e0*/  BSYNC.RECONVERGENT B1 ;  /* 0x0000000000017941 */ /* 0x000fea0003800200 */
.L_x_4867:
        /* <DEDUP_REMOVED lines=36> */
.L_x_4870:
[----:B------:R-:W-:Y:S05]  /*3a330*/  BSYNC.RECONVERGENT B1 ;  /* 0x0000000000017941 */ /* 0x000fea0003800200 */
.L_x_4869:
        /* <DEDUP_REMOVED lines=30> */
.L_x_4872:
[----:B------:R-:W-:Y:S05]  /*3a520*/  BSYNC.RECONVERGENT B1 ;  /* 0x0000000000017941 */ /* 0x000fea0003800200 */
.L_x_4871:
[----:B------:R-:W-:-:S08]  /*3a530*/  DMUL R28, R28, R28 ;  /* 0x0000001c1c1c7228 */ /* 0x000fd00000000000 */
[----:B------:R-:W-:-:S08]  /*3a540*/  DFMA R28, R48, R48, R28 ;  /* 0x00000030301c722b */ /* 0x000fd0000000001c */
[----:B------:R-:W-:-:S06]  /*3a550*/  DSETP.GTU.AND P1, PT, R28, 1, PT ;  /* 0x3ff000001c00742a */ /* 0x000fcc0003f2c000 */
[----:B------:R-:W-:-:S04]  /*3a560*/  SEL R2, RZ, 0x1, P1 ;  /* 0x00000001ff027807 */ /* 0x000fc80000800000 */
[----:B------:R-:W-:Y:S01]  /*3a570*/  IADD3 R6, PT, PT, R2, R5, R6 ;  /* 0x0000000502067210 */ /* 0x000fe20007ffe006 */
[----:B------:R-:W-:Y:S06]  /*3a580*/  @P0 BRA `(.L_x_4873) ;  /* 0xffffffec009c0947 */ /* 0x000fec000383ffff */
.L_x_4856:
        /* <DEDUP_REMOVED lines=35> */
.L_x_4876:
[----:B------:R-:W-:Y:S05]  /*3a7c0*/  BSYNC.RECONVERGENT B1 ;  /* 0x0000000000017941 */ /* 0x000fea0003800200 */
.L_x_4875:
        /* <DEDUP_REMOVED lines=30> */
.L_x_4878:
[----:B------:R-:W-:Y:S05]  /*3a9b0*/  BSYNC.RECONVERGENT B1 ;  /* 0x0000000000017941 */ /* 0x000fea0003800200 */
.L_x_4877:
        /* <DEDUP_REMOVED lines=39> */
.L_x_4880:
[----:B------:R-:W-:Y:S05]  /*3ac30*/  BSYNC.RECONVERGENT B1 ;  /* 0x0000000000017941 */ /* 0x000fea0003800200 */
.L_x_4879:
        /* <DEDUP_REMOVED lines=30> */
.L_x_4882:
[----:B------:R-:W-:Y:S05]  /*3ae20*/  BSYNC.RECONVERGENT B1 ;  /* 0x0000000000017941 */ /* 0x000fea0003800200 */
.L_x_4881:
        /* <DEDUP_REMOVED lines=38> */
.L_x_4884:
[----:B------:R-:W-:Y:S05]  /*3b090*/  BSYNC.RECONVERGENT B1 ;  /* 0x0000000000017941 */ /* 0x000fea0003800200 */
.L_x_4883:
        /* <DEDUP_REMOVED lines=29> */
.L_x_4886:
[----:B------:R-:W-:Y:S05]  /*3b270*/  BSYNC.RECONVERGENT B1 ;  /* 0x0000000000017941 */ /* 0x000fea0003800200 */
.L_x_4885:
[----:B------:R-:W-:-:S08]  /*3b280*/  DMUL R28, R28, R28 ;  /* 0x0000001c1c1c7228 */ /* 0x000fd00000000000 */
[----:B------:R-:W-:-:S08]  /*3b290*/  DFMA R28, R2, R2, R28 ;  /* 0x00000002021c722b */ /* 0x000fd0000000001c */
[----:B------:R-:W-:-:S06]  /*3b2a0*/  DSETP.GTU.AND P0, PT, R28, 1, PT ;  /* 0x3ff000001c00742a */ /* 0x000fcc0003f0c000 */
[----:B------:R-:W-:-:S05]  /*3b2b0*/  SEL R3, RZ, 0x1, P0 ;  /* 0x00000001ff037807 */ /* 0x000fca0000000000 */
[----:B------:R-:W-:-:S07]  /*3b2c0*/  IMAD.IADD R6, R3, 0x1, R6 ;  /* 0x0000000103067824 */ /* 0x000fce00078e0206 */
.L_x_4874:
        /* <DEDUP_REMOVED lines=13> */
.L_x_4891:
        /* <DEDUP_REMOVED lines=44> */
.L_x_4890:
[----:B------:R-:W-:Y:S05]  /*3b660*/  BSYNC.RECONVERGENT B2 ;  /* 0x0000000000027941 */ /* 0x000fea0003800200 */
.L_x_4889:
[----:B------:R-:W-:Y:S01]  /*3b670*/  ISETP.GT.U32.AND.EX P0, PT, R0, RZ, PT, P1 ;  /* 0x000000ff0000720c */ /* 0x000fe20003f04110 */
[----:B------:R-:W-:Y:S01]  /*3b680*/  IMAD.MOV.U32 R26, RZ, RZ, R2 ;  /* 0x000000ffff1a7224 */ /* 0x000fe200078e0002 */
[--C-:B------:R-:W-:Y:S02]  /*3b690*/  SHF.R.U64 R7, R7, 0x1, R0.reuse ;  /* 0x0000000107077819 */ /* 0x100fe40000001200 */
[----:B------:R-:W-:Y:S02]  /*3b6a0*/  SHF.R.U32.HI R0, RZ, 0x1, R0 ;  /* 0x00000001ff007819 */ /* 0x000fe40000011600 */
[----:B------:R-:W-:-:S07]  /*3b6b0*/  IADD3 R27, PT, PT, R3, -R29, R22 ;  /* 0x8000001d031b7210 */ /* 0x000fce0007ffe016 */
[----:B------:R-:W-:Y:S05]  /*3b6c0*/  @P0 BRA `(.L_x_4891) ;  /* 0xfffffffc00340947 */ /* 0x000fea000383ffff */
.L_x_4888:
[----:B------:R-:W-:Y:S05]  /*3b6d0*/  BSYNC.RECONVERGENT B1 ;  /* 0x0000000000017941 */ /* 0x000fea0003800200 */
.L_x_4887:
        /* <DEDUP_REMOVED lines=16> */
[----:B------:R-:W-:Y:S01]  /*3b7e0*/  IMAD.MOV.U32 R7, RZ, RZ, RZ ;  /* 0x000000ffff077224 */ /* 0x000fe200078e00ff */
[----:B------:R-:W-:Y:S02]  /*3b7f0*/  ISETP.GE.U32.AND P0, PT, R17, 0x3, PT ;  /* 0x000000031100780c */ /* 0x000fe40003f06070 */
[----:B------:R-:W-:-:S05]  /*3b800*/  SHF.R.U64 R3, R3, 0x1e, R4 ;  /* 0x0000001e03037819 */ /* 0x000fca0000001204 */
[----:B------:R-:W-:-:S06]  /*3b810*/  IMAD R0, R3, -0x7fffffff, R2 ;  /* 0x8000000103007824 */ /* 0x000fcc00078e0202 */
[----:B------:R-:W-:Y:S05]  /*3b820*/  @!P0 BRA `(.L_x_4892) ;  /* 0x0000001000748947 */ /* 0x000fea0003800000 */
[----:B------:R-:W-:Y:S02]  /*3b830*/  HFMA2 R7, -RZ, RZ, 0, 0 ;  /* 0x00000000ff077431 */ /* 0x000fe400000001ff */
[----:B------:R-:W-:-:S07]  /*3b840*/  IMAD.MOV.U32 R3, RZ, RZ, RZ ;  /* 0x000000ffff037224 */ /* 0x000fce00078e00ff */
.L_x_4909:
        /* <DEDUP_REMOVED lines=34> */
.L_x_4894:
[----:B------:R-:W-:Y:S05]  /*3ba70*/  BSYNC.RECONVERGENT B1 ;  /* 0x0000000000017941 */ /* 0x000fea0003800200 */
.L_x_4893:
        /* <DEDUP_REMOVED lines=32> */
.L_x_4896:
[----:B------:R-:W-:Y:S05]  /*3bc80*/  BSYNC.RECONVERGENT B1 ;  /* 0x0000000000017941 */ /* 0x000fea0003800200 */
.L_x_4895:
        /* <DEDUP_REMOVED lines=36> */
.L_x_4898:
[----:B------:R-:W-:Y:S05]  /*3bed0*/  BSYNC.RECONVERGENT B1 ;  /* 0x0000000000017941 */ /* 0x000fea0003800200 */
.L_x_4897:
        /* <DEDUP_REMOVED lines=32> */
.L_x_4900:
[----:B------:R-:W-:Y:S05]  /*3c0e0*/  BSYNC.RECONVERGENT B1 ;  /* 0x0000000000017941 */ /* 0x000fea0003800200 */
.L_x_4899:
        /* <DEDUP_REMOVED lines=37> */
.L_x_4902:
[----:B------:R-:W-:Y:S05]  /*3c340*/  BSYNC.RECONVERGENT B1 ;  /* 0x0000000000017941 */ /* 0x000fea0003800200 */
.L_x_4901:
        /* <DEDUP_REMOVED lines=32> */
.L_x_4904:
[----:B------:R-:W-:Y:S05]  /*3c550*/  BSYNC.RECONVERGENT B1 ;  /* 0x0000000000017941 */ /* 0x000fea0003800200 */
.L_x_4903:
        /* <DEDUP_REMOVED lines=36> */
.L_x_4906:
[----:B------:R-:W-:Y:S05]  /*3c7a0*/  BSYNC.RECONVERGENT B1 ;  /* 0x0000000000017941 */ /* 0x000fea0003800200 */
.L_x_4905:
        /* <DEDUP_REMOVED lines=30> */
.L_x_4908:
[----:B------:R-:W-:Y:S05]  /*3c990*/  BSYNC.RECONVERGENT B1 ;  /* 0x0000000000017941 */ /* 0x000fea0003800200 */
.L_x_4907:
[----:B------:R-:W-:-:S08]  /*3c9a0*/  DMUL R28, R28, R28 ;  /* 0x0000001c1c1c7228 */ /* 0x000fd00000000000 */
[----:B------:R-:W-:-:S08]  /*3c9b0*/  DFMA R28, R44, R44, R28 ;  /* 0x0000002c2c1c722b */ /* 0x000fd0000000001c */
[----:B------:R-:W-:-:S06]  /*3c9c0*/  DSETP.GTU.AND P1, PT, R28, 1, PT ;  /* 0x3ff000001c00742a */ /* 0x000fcc0003f2c000 */
[----:B------:R-:W-:-:S04]  /*3c9d0*/  SEL R4, RZ, 0x1, P1 ;  /* 0x00000001ff047807 */ /* 0x000fc80000800000 */
[----:B------:R-:W-:Y:S01]  /*3c9e0*/  IADD3 R7, PT, PT, R4, R2, R7 ;  /* 0x0000000204077210 */ /* 0x000fe20007ffe007 */
[----:B------:R-:W-:Y:S06]  /*3c9f0*/  @P0 BRA `(.L_x_4909) ;  /* 0xffffffec00940947 */ /* 0x000fec000383ffff */
.L_x_4892:
        /* <DEDUP_REMOVED lines=35> */
.L_x_4912:
[----:B------:R-:W-:Y:S05]  /*3cc30*/  BSYNC.RECONVERGENT B1 ;  /* 0x0000000000017941 */ /* 0x000fea0003800200 */
.L_x_4911:
        /* <DEDUP_REMOVED lines=30> */
.L_x_4914:
[----:B------:R-:W-:Y:S05]  /*3ce20*/  BSYNC.RECONVERGENT B1 ;  /* 0x0000000000017941 */ /* 0x000fea0003800200 */
.L_x_4913:
        /* <DEDUP_REMOVED lines=39> */
.L_x_4916:
[----:B------:R-:W-:Y:S05]  /*3d0a0*/  BSYNC.RECONVERGENT B1 ;  /* 0x0000000000017941 */ /* 0x000fea0003800200 */
.L_x_4915:
        /* <DEDUP_REMOVED lines=30> */
.L_x_4918:
[----:B------:R-:W-:Y:S05]  /*3d290*/  BSYNC.RECONVERGENT B1 ;  /* 0x0000000000017941 */ /* 0x000fea0003800200 */
.L_x_4917:
        /* <DEDUP_REMOVED lines=38> */
.L_x_4920:
[----:B------:R-:W-:Y:S05]  /*3d500*/  BSYNC.RECONVERGENT B1 ;  /* 0x0000000000017941 */ /* 0x000fea0003800200 */
.L_x_4919:
        /* <DEDUP_REMOVED lines=29> */
.L_x_4922:
[----:B------:R-:W-:Y:S05]  /*3d6e0*/  BSYNC.RECONVERGENT B1 ;  /* 0x0000000000017941 */ /* 0x000fea0003800200 */
.L_x_4921:
[----:B------:R-:W-:-:S08]  /*3d6f0*/  DMUL R28, R28, R28 ;  /* 0x0000001c1c1c7228 */ /* 0x000fd00000000000 */
[----:B------:R-:W-:-:S08]  /*3d700*/  DFMA R28, R2, R2, R28 ;  /* 0x00000002021c722b */ /* 0x000fd0000000001c */
[----:B------:R-:W-:-:S06]  /*3d710*/  DSETP.GTU.AND P0, PT, R28, 1, PT ;  /* 0x3ff000001c00742a */ /* 0x000fcc0003f0c000 */
[----:B------:R-:W-:-:S05]  /*3d720*/  SEL R0, RZ, 0x1, P0 ;  /* 0x00000001ff007807 */ /* 0x000fca0000000000 */
[----:B------:R-:W-:-:S07]  /*3d730*/  IMAD.IADD R7, R0, 0x1, R7 ;  /* 0x0000000100077824 */ /* 0x000fce00078e0207 */
.L_x_4910:
        /* <DEDUP_REMOVED lines=12> */
.L_x_4927:
        /* <DEDUP_REMOVED lines=44> */
.L_x_4926:
[----:B------:R-:W-:Y:S05]  /*3dac0*/  BSYNC.RECONVERGENT B2 ;  /* 0x0000000000027941 */ /* 0x000fea0003800200 */
.L_x_4925:
[----:B------:R-:W-:Y:S02]  /*3dad0*/  ISETP.GT.U32.AND.EX P0, PT, R0, RZ, PT, P1 ;  /* 0x000000ff0000720c */ /* 0x000fe40003f04110 */
[--C-:B------:R-:W-:Y:S02]  /*3dae0*/  SHF.R.U64 R29, R29, 0x1, R0.reuse ;  /* 0x000000011d1d7819 */ /* 0x100fe40000001200 */
[----:B------:R-:W-:Y:S02]  /*3daf0*/  SHF.R.U32.HI R0, RZ, 0x1, R0 ;  /* 0x00000001ff007819 */ /* 0x000fe40000011600 */
[----:B------:R-:W-:Y:S02]  /*3db00*/  IADD3 R28, PT, PT, R3, -R31, R22 ;  /* 0x8000001f031c7210 */ /* 0x000fe40007ffe016 */
[----:B------:R-:W-:-:S05]  /*3db10*/  MOV R27, R2 ;  /* 0x00000002001b7202 */ /* 0x000fca0000000f00 */
[----:B------:R-:W-:Y:S05]  /*3db20*/  @P0 BRA `(.L_x_4927) ;  /* 0xfffffffc00340947 */ /* 0x000fea000383ffff */
.L_x_4924:
[----:B------:R-:W-:Y:S05]  /*3db30*/  BSYNC.RECONVERGENT B1 ;  /* 0x0000000000017941 */ /* 0x000fea0003800200 */
.L_x_4923:
        /* <DEDUP_REMOVED lines=17> */
[----:B------:R-:W-:Y:S01]  /*3dc50*/  SHF.R.U64 R3, R3, 0x1e, R4 ;  /* 0x0000001e03037819 */ /* 0x000fe20000001204 */
[----:B------:R-:W-:-:S04]  /*3dc60*/  HFMA2 R4, -RZ, RZ, 0, 0 ;  /* 0x00000000ff047431 */ /* 0x000fc800000001ff */
[----:B------:R-:W-:-:S04]  /*3dc70*/  IMAD R0, R3, -0x7fffffff, R2 ;  /* 0x8000000103007824 */ /* 0x000fc800078e0202 */
[----:B------:R-:W-:Y:S05]  /*3dc80*/  @!P0 BRA `(.L_x_4928) ;  /* 0x0000001000748947 */ /* 0x000fea0003800000 */
[----:B------:R-:W-:Y:S02]  /*3dc90*/  IMAD.MOV.U32 R3, RZ, RZ, RZ ;  /* 0x000000ffff037224 */ /* 0x000fe400078e00ff */
[----:B------:R-:W-:-:S07]  /*3dca0*/  IMAD.MOV.U32 R4, RZ, RZ, RZ ;  /* 0x000000ffff047224 */ /* 0x000fce00078e00ff */
.L_x_4945:
        /* <DEDUP_REMOVED lines=34> */
.L_x_4930:
[----:B------:R-:W-:Y:S05]  /*3ded0*/  BSYNC.RECONVERGENT B1 ;  /* 0x0000000000017941 */ /* 0x000fea0003800200 */
.L_x_4929:
        /* <DEDUP_REMOVED lines=32> */
.L_x_4932:
[----:B------:R-:W-:Y:S05]  /*3e0e0*/  BSYNC.RECONVERGENT B1 ;  /* 0x0000000000017941 */ /* 0x000fea0003800200 */
.L_x_4931:
        /* <DEDUP_REMOVED lines=36> */
.L_x_4934:
[----:B------:R-:W-:Y:S05]  /*3e330*/  BSYNC.RECONVERGENT B1 ;  /* 0x0000000000017941 */ /* 0x000fea0003800200 */
.L_x_4933:
        /* <DEDUP_REMOVED lines=32> */
.L_x_4936:
[----:B------:R-:W-:Y:S05]  /*3e540*/  BSYNC.RECONVERGENT B1 ;  /* 0x0000000000017941 */ /* 0x000fea0003800200 */
.L_x_4935:
        /* <DEDUP_REMOVED lines=37> */
.L_x_4938:
[----:B------:R-:W-:Y:S05]  /*3e7a0*/  BSYNC.RECONVERGENT B1 ;  /* 0x0000000000017941 */ /* 0x000fea0003800200 */
.L_x_4937:
        /* <DEDUP_REMOVED lines=32> */
.L_x_4940:
[----:B------:R-:W-:Y:S05]  /*3e9b0*/  BSYNC.RECONVERGENT B1 ;  /* 0x0000000000017941 */ /* 0x000fea0003800200 */
.L_x_4939:
        /* <DEDUP_REMOVED lines=36> */
.L_x_4942:
[----:B------:R-:W-:Y:S05]  /*3ec00*/  BSYNC.RECONVERGENT B1 ;  /* 0x0000000000017941 */ /* 0x000fea0003800200 */
.L_x_4941:
        /* <DEDUP_REMOVED lines=30> */
.L_x_4944:
[----:B------:R-:W-:Y:S05]  /*3edf0*/  BSYNC.RECONVERGENT B1 ;  /* 0x0000000000017941 */ /* 0x000fea0003800200 */
.L_x_4943:
[----:B------:R-:W-:-:S08]  /*3ee00*/  DMUL R28, R28, R28 ;  /* 0x0000001c1c1c7228 */ /* 0x000fd00000000000 */
[----:B------:R-:W-:-:S08]  /*3ee10*/  DFMA R28, R48, R48, R28 ;  /* 0x00000030301c722b */ /* 0x000fd0000000001c */
[----:B------:R-:W-:-:S06]  /*3ee20*/  DSETP.GTU.AND P1, PT, R28, 1, PT ;  /* 0x3ff000001c00742a */ /* 0x000fcc0003f2c000 */
[----:B------:R-:W-:-:S04]  /*3ee30*/  SEL R2, RZ, 0x1, P1 ;  /* 0x00000001ff027807 */ /* 0x000fc80000800000 */
[----:B------:R-:W-:Y:S01]  /*3ee40*/  IADD3 R4, PT, PT, R2, R5, R4 ;  /* 0x0000000502047210 */ /* 0x000fe20007ffe004 */
[----:B------:R-:W-:Y:S06]  /*3ee50*/  @P0 BRA `(.L_x_4945) ;  /* 0xffffffec00940947 */ /* 0x000fec000383ffff */
.L_x_4928:
        /* <DEDUP_REMOVED lines=35> */
.L_x_4948:
[----:B------:R-:W-:Y:S05]  /*3f090*/  BSYNC.RECONVERGENT B1 ;  /* 0x0000000000017941 */ /* 0x000fea0003800200 */
.L_x_4947:
        /* <DEDUP_REMOVED lines=30> */
.L_x_4950:
[----:B------:R-:W-:Y:S05]  /*3f280*/  BSYNC.RECONVERGENT B1 ;  /* 0x0000000000017941 */ /* 0x000fea0003800200 */
.L_x_4949:
        /* <DEDUP_REMOVED lines=39> */
.L_x_4952:
[----:B------:R-:W-:Y:S05]  /*3f500*/  BSYNC.RECONVERGENT B1 ;  /* 0x0000000000017941 */ /* 0x000fea0003800200 */
.L_x_4951:
        /* <DEDUP_REMOVED lines=30> */
.L_x_4954:
[----:B------:R-:W-:Y:S05]  /*3f6f0*/  BSYNC.RECONVERGENT B1 ;  /* 0x0000000000017941 */ /* 0x000fea0003800200 */
.L_x_4953:
        /* <DEDUP_REMOVED lines=38> */
.L_x_4956:
[----:B------:R-:W-:Y:S05]  /*3f960*/  BSYNC.RECONVERGENT B1 ;  /* 0x0000000000017941 */ /* 0x000fea0003800200 */
.L_x_4955:
        /* <DEDUP_REMOVED lines=29> */
.L_x_4958:
[----:B------:R-:W-:Y:S05]  /*3fb40*/  BSYNC.RECONVERGENT B1 ;  /* 0x0000000000017941 */ /* 0x000fea0003800200 */
.L_x_4957:
[----:B------:R-:W-:-:S08]  /*3fb50*/  DMUL R28, R28, R28 ;  /* 0x0000001c1c1c7228 */ /* 0x000fd00000000000 */
[----:B------:R-:W-:-:S08]  /*3fb60*/  DFMA R28, R2, R2, R28 ;  /* 0x00000002021c722b */ /* 0x000fd0000000001c */
[----:B------:R-:W-:-:S06]  /*3fb70*/  DSETP.GTU.AND P0, PT, R28, 1, PT ;  /* 0x3ff000001c00742a */ /* 0x000fcc0003f0c000 */
[----:B------:R-:W-:-:S05]  /*3fb80*/  SEL R3, RZ, 0x1, P0 ;  /* 0x00000001ff037807 */ /* 0x000fca0000000000 */
[----:B------:R-:W-:-:S07]  /*3fb90*/  IMAD.IADD R4, R3, 0x1, R4 ;  /* 0x0000000103047824 */ /* 0x000fce00078e0204 */
.L_x_4946:
        /* <DEDUP_REMOVED lines=13> */
.L_x_4963:
        /* <DEDUP_REMOVED lines=44> */
.L_x_4962:
[----:B------:R-:W-:Y:S05]  /*3ff30*/  BSYNC.RECONVERGENT B2 ;  /* 0x0000000000027941 */ /* 0x000fea0003800200 */
.L_x_4961:
[----:B------:R-:W-:Y:S01]  /*3ff40*/  ISETP.GT.U32.AND.EX P0, PT, R5, RZ, PT, P1 ;  /* 0x000000ff0500720c */ /* 0x000fe20003f04110 */
[----:B------:R-:W-:Y:S01]  /*3ff50*/  IMAD.MOV.U32 R28, RZ, RZ, R2 ;  /* 0x000000ffff1c7224 */ /* 0x000fe200078e0002 */
[--C-:B------:R-:W-:Y:S02]  /*3ff60*/  SHF.R.U64 R22, R22, 0x1, R5.reuse ;  /* 0x0000000116167819 */ /* 0x100fe40000001205 */
[----:B------:R-:W-:Y:S02]  /*3ff70*/  SHF.R.U32.HI R5, RZ, 0x1, R5 ;  /* 0x00000001ff057819 */ /* 0x000fe40000011605 */
[----:B------:R-:W-:-:S07]  /*3ff80*/  IADD3 R33, PT, PT, R3, -R31, R30 ;  /* 0x8000001f03217210 */ /* 0x000fce0007ffe01e */
[----:B------:R-:W-:Y:S05]  /*3ff90*/  @P0 BRA `(.L_x_4963) ;  /* 0xfffffffc00340947 */ /* 0x000fea000383ffff */
.L_x_4960:
[----:B------:R-:W-:Y:S05]  /*3ffa0*/  BSYNC.RECONVERGENT B1 ;  /* 0x0000000000017941 */ /* 0x000fea0003800200 */
.L_x_4959:
        /* <DEDUP_REMOVED lines=23> */
.L_x_4981:
        /* <DEDUP_REMOVED lines=34> */
.L_x_4966:
[----:B------:R-:W-:Y:S05]  /*40340*/  BSYNC.RECONVERGENT B1 ;  /* 0x0000000000017941 */ /* 0x000fea0003800200 */
.L_x_4965:
        /* <DEDUP_REMOVED lines=32> */
.L_x_4968:
[----:B------:R-:W-:Y:S05]  /*40550*/  BSYNC.RECONVERGENT B1 ;  /* 0x0000000000017941 */ /* 0x000fea0003800200 */
.L_x_4967:
        /* <DEDUP_REMOVED lines=36> */
.L_x_4970:
[----:B------:R-:W-:Y:S05]  /*407a0*/  BSYNC.RECONVERGENT B1 ;  /* 0x0000000000017941 */ /* 0x000fea0003800200 */
.L_x_4969:
        /* <DEDUP_REMOVED lines=32> */
.L_x_4972:
[----:B------:R-:W-:Y:S05]  /*409b0*/  BSYNC.RECONVERGENT B1 ;  /* 0x0000000000017941 */ /* 0x000fea0003800200 */
.L_x_4971:
        /* <DEDUP_REMOVED lines=37> */
.L_x_4974:
[----:B------:R-:W-:Y:S05]  /*40c10*/  BSYNC.RECONVERGENT B1 ;  /* 0x0000000000017941 */ /* 0x000fea0003800200 */
.L_x_4973:
        /* <DEDUP_REMOVED lines=32> */
.L_x_4976:
[----:B------:R-:W-:Y:S05]  /*40e20*/  BSYNC.RECONVERGENT B1 ;  /* 0x0000000000017941 */ /* 0x000fea0003800200 */
.L_x_4975:
        /* <DEDUP_REMOVED lines=36> */
.L_x_4978:
[----:B------:R-:W-:Y:S05]  /*41070*/  BSYNC.RECONVERGENT B1 ;  /* 0x0000000000017941 */ /* 0x000fea0003800200 */
.L_x_4977:
        /* <DEDUP_REMOVED lines=30> */
.L_x_4980:
[----:B------:R-:W-:Y:S05]  /*41260*/  BSYNC.RECONVERGENT B1 ;  /* 0x0000000000017941 */ /* 0x000fea0003800200 */
.L_x_4979:
[----:B------:R-:W-:-:S08]  /*41270*/  DMUL R28, R28, R28 ;  /* 0x0000001c1c1c7228 */ /* 0x000fd00000000000 */
[----:B------:R-:W-:-:S08]  /*41280*/  DFMA R28, R50, R50, R28 ;  /* 0x00000032321c722b */ /* 0x000fd0000000001c */
[----:B------:R-:W-:-:S06]  /*41290*/  DSETP.GTU.AND P1, PT, R28, 1, PT ;  /* 0x3ff000001c00742a */ /* 0x000fcc0003f2c000 */
[----:B------:R-:W-:-:S04]  /*412a0*/  SEL R20, RZ, 0x1, P1 ;  /* 0x00000001ff147807 */ /* 0x000fc80000800000 */
[----:B------:R-:W-:Y:S01]  /*412b0*/  IADD3 R5, PT, PT, R20, R44, R5 ;  /* 0x0000002c14057210 */ /* 0x000fe20007ffe005 */
[----:B------:R-:W-:Y:S06]  /*412c0*/  @P0 BRA `(.L_x_4981) ;  /* 0xffffffec00940947 */ /* 0x000fec000383ffff */
.L_x_4964:
        /* <DEDUP_REMOVED lines=35> */
.L_x_4984:
[----:B------:R-:W-:Y:S05]  /*41500*/  BSYNC.RECONVERGENT B1 ;  /* 0x0000000000017941 */ /* 0x000fea0003800200 */
.L_x_4983:
        /* <DEDUP_REMOVED lines=30> */
.L_x_4986:
[----:B------:R-:W-:Y:S05]  /*416f0*/  BSYNC.RECONVERGENT B1 ;  /* 0x0000000000017941 */ /* 0x000fea0003800200 */
.L_x_4985:
        /* <DEDUP_REMOVED lines=39> */
.L_x_4988:
[----:B------:R-:W-:Y:S05]  /*41970*/  BSYNC.RECONVERGENT B1 ;  /* 0x0000000000017941 */ /* 0x000fea0003800200 */
.L_x_4987:
        /* <DEDUP_REMOVED lines=30> */
.L_x_4990:
[----:B------:R-:W-:Y:S05]  /*41b60*/  BSYNC.RECONVERGENT B1 ;  /* 0x0000000000017941 */ /* 0x000fea0003800200 */
.L_x_4989:
        /* <DEDUP_REMOVED lines=38> */
.L_x_4992:
[----:B------:R-:W-:Y:S05]  /*41dd0*/  BSYNC.RECONVERGENT B1 ;  /* 0x0000000000017941 */ /* 0x000fea0003800200 */
.L_x_4991:
        /* <DEDUP_REMOVED lines=29> */
.L_x_4994:
[----:B------:R-:W-:Y:S05]  /*41fb0*/  BSYNC.RECONVERGENT B1 ;  /* 0x0000000000017941 */ /* 0x000fea0003800200 */
.L_x_4993:
[----:B------:R-:W-:-:S08]  /*41fc0*/  DMUL R28, R28, R28 ;  /* 0x0000001c1c1c7228 */ /* 0x000fd00000000000 */
[----:B------:R-:W-:-:S08]  /*41fd0*/  DFMA R28, R44, R44, R28 ;  /* 0x0000002c2c1c722b */ /* 0x000fd0000000001c */
[----:B------:R-:W-:-:S06]  /*41fe0*/  DSETP.GTU.AND P0, PT, R28, 1, PT ;  /* 0x3ff000001c00742a */ /* 0x000fcc0003f0c000 */
[----:B------:R-:W-:-:S05]  /*41ff0*/  SEL R2, RZ, 0x1, P0 ;  /* 0x00000001ff027807 */ /* 0x000fca0000000000 */
[----:B------:R-:W-:-:S07]  /*42000*/  IMAD.IADD R5, R2, 0x1, R5 ;  /* 0x0000000102057824 */ /* 0x000fce00078e0205 */
.L_x_4982:
        /* <DEDUP_REMOVED lines=12> */
.L_x_4999:
        /* <DEDUP_REMOVED lines=44> */
.L_x_4998:
[----:B------:R-:W-:Y:S05]  /*42390*/  BSYNC.RECONVERGENT B2 ;  /* 0x0000000000027941 */ /* 0x000fea0003800200 */
.L_x_4997:
[----:B------:R-:W-:Y:S02]  /*423a0*/  ISETP.GT.U32.AND.EX P0, PT, R0, RZ, PT, P1 ;  /* 0x000000ff0000720c */ /* 0x000fe40003f04110 */
[--C-:B------:R-:W-:Y:S02]  /*423b0*/  SHF.R.U64 R31, R31, 0x1, R0.reuse ;  /* 0x000000011f1f7819 */ /* 0x100fe40000001200 */
[----:B------:R-:W-:Y:S02]  /*423c0*/  SHF.R.U32.HI R0, RZ, 0x1, R0 ;  /* 0x00000001ff007819 */ /* 0x000fe40000011600 */
[----:B------:R-:W-:Y:S02]  /*423d0*/  IADD3 R37, PT, PT, R3, -R33, R22 ;  /* 0x8000002103257210 */ /* 0x000fe40007ffe016 */
[----:B------:R-:W-:-:S05]  /*423e0*/  MOV R28, R2 ;  /* 0x00000002001c7202 */ /* 0x000fca0000000f00 */
[----:B------:R-:W-:Y:S05]  /*423f0*/  @P0 BRA `(.L_x_4999) ;  /* 0xfffffffc00340947 */ /* 0x000fea000383ffff */
.L_x_4996:
[----:B------:R-:W-:Y:S05]  /*42400*/  BSYNC.RECONVERGENT B1 ;  /* 0x0000000000017941 */ /* 0x000fea0003800200 */
.L_x_4995:
        /* <DEDUP_REMOVED lines=16> */
[----:B------:R-:W-:Y:S01]  /*42510*/  IMAD.X R3, R25, 0x1, R3, P0 ;  /* 0x0000000119037824 */ /* 0x000fe200000e0603 */
[----:B------:R-:W-:-:S04]  /*42520*/  ISETP.GE.U32.AND P0, PT, R17, 0x3, PT ;  /* 0x000000031100780c */ /* 0x000fc80003f06070 */
[----:B------:R-:W-:-:S05]  /*42530*/  SHF.R.U64 R3, R0, 0x1e, R3 ;  /* 0x0000001e00037819 */ /* 0x000fca0000001203 */
[----:B------:R-:W-:-:S04]  /*42540*/  IMAD R0, R3, -0x7fffffff, R20 ;  /* 0x8000000103007824 */ /* 0x000fc800078e0214 */
[----:B------:R-:W-:Y:S05]  /*42550*/  @!P0 BRA `(.L_x_5000) ;  /* 0x0000001000708947 */ /* 0x000fea0003800000 */
[----:B------:R-:W-:-:S07]  /*42560*/  CS2R R2, SRZ ;  /* 0x0000000000027805 */ /* 0x000fce000001ff00 */
.L_x_5017:
        /* <DEDUP_REMOVED lines=34> */
.L_x_5002:
[----:B------:R-:W-:Y:S05]  /*42790*/  BSYNC.RECONVERGENT B1 ;  /* 0x0000000000017941 */ /* 0x000fea0003800200 */
.L_x_5001:
        /* <DEDUP_REMOVED lines=32> */
.L_x_5004:
[----:B------:R-:W-:Y:S05]  /*429a0*/  BSYNC.RECONVERGENT B1 ;  /* 0x0000000000017941 */ /* 0x000fea0003800200 */
.L_x_5003:
        /* <DEDUP_REMOVED lines=36> */
.L_x_5006:
[----:B------:R-:W-:Y:S05]  /*42bf0*/  BSYNC.RECONVERGENT B1 ;  /* 0x0000000000017941 */ /* 0x000fea0003800200 */
.L_x_5005:
        /* <DEDUP_REMOVED lines=32> */
.L_x_5008:
[----:B------:R-:W-:Y:S05]  /*42e00*/  BSYNC.RECONVERGENT B1 ;  /* 0x0000000000017941 */ /* 0x000fea0003800200 */
.L_x_5007:
        /* <DEDUP_REMOVED lines=37> */
.L_x_5010:
[----:B------:R-:W-:Y:S05]  /*43060*/  BSYNC.RECONVERGENT B1 ;  /* 0x0000000000017941 */ /* 0x000fea0003800200 */
.L_x_5009:
        /* <DEDUP_REMOVED lines=32> */
.L_x_5012:
[----:B------:R-:W-:Y:S05]  /*43270*/  BSYNC.RECONVERGENT B1 ;  /* 0x0000000000017941 */ /* 0x000fea0003800200 */
.L_x_5011:
        /* <DEDUP_REMOVED lines=36> */
.L_x_5014:
[----:B------:R-:W-:Y:S05]  /*434c0*/  BSYNC.RECONVERGENT B1 ;  /* 0x0000000000017941 */ /* 0x000fea0003800200 */
.L_x_5013:
        /* <DEDUP_REMOVED lines=30> */
.L_x_5016:
[----:B------:R-:W-:Y:S05]  /*436b0*/  BSYNC.RECONVERGENT B1 ;  /* 0x0000000000017941 */ /* 0x000fea0003800200 */
.L_x_5015:
[----:B------:R-:W-:-:S08]  /*436c0*/  DMUL R28, R28, R28 ;  /* 0x0000001c1c1c7228 */ /* 0x000fd00000000000 */
[----:B------:R-:W-:-:S08]  /*436d0*/  DFMA R28, R50, R50, R28 ;  /* 0x00000032321c722b */ /* 0x000fd0000000001c */
[----:B------:R-:W-:-:S06]  /*436e0*/  DSETP.GTU.AND P1, PT, R28, 1, PT ;  /* 0x3ff000001c00742a */ /* 0x000fcc0003f2c000 */
[----:B------:R-:W-:-:S04]  /*436f0*/  SEL R20, RZ, 0x1, P1 ;  /* 0x00000001ff147807 */ /* 0x000fc80000800000 */
[----:B------:R-:W-:Y:S01]  /*43700*/  IADD3 R2, PT, PT, R20, R45, R2 ;  /* 0x0000002d14027210 */ /* 0x000fe20007ffe002 */
[----:B------:R-:W-:Y:S06]  /*43710*/  @P0 BRA `(.L_x_5017) ;  /* 0xffffffec00940947 */ /* 0x000fec000383ffff */
.L_x_5000:
        /* <DEDUP_REMOVED lines=35> */
.L_x_5020:
[----:B------:R-:W-:Y:S05]  /*43950*/  BSYNC.RECONVERGENT B1 ;  /* 0x0000000000017941 */ /* 0x000fea0003800200 */
.L_x_5019:
        /* <DEDUP_REMOVED lines=30> */
.L_x_5022:
[----:B------:R-:W-:Y:S05]  /*43b40*/  BSYNC.RECONVERGENT B1 ;  /* 0x0000000000017941 */ /* 0x000fea0003800200 */
.L_x_5021:
        /* <DEDUP_REMOVED lines=39> */
.L_x_5024:
[----:B------:R-:W-:Y:S05]  /*43dc0*/  BSYNC.RECONVERGENT B1 ;  /* 0x0000000000017941 */ /* 0x000fea0003800200 */
.L_x_5023:
        /* <DEDUP_REMOVED lines=30> */
.L_x_5026:
[----:B------:R-:W-:Y:S05]  /*43fb0*/  BSYNC.RECONVERGENT B1 ;  /* 0x0000000000017941 */ /* 0x000fea0003800200 */
.L_x_5025:
        /* <DEDUP_REMOVED lines=38> */
.L_x_5028:
[----:B------:R-:W-:Y:S05]  /*44220*/  BSYNC.RECONVERGENT B1 ;  /* 0x0000000000017941 */ /* 0x000fea0003800200 */
.L_x_5027:
        /* <DEDUP_REMOVED lines=29> */
.L_x_5030:
[----:B------:R-:W-:Y:S05]  /*44400*/  BSYNC.RECONVERGENT B1 ;  /* 0x0000000000017941 */ /* 0x000fea0003800200 */
.L_x_5029:
[----:B------:R-:W-:-:S08]  /*44410*/  DMUL R28, R28, R28 ;  /* 0x0000001c1c1c7228 */ /* 0x000fd00000000000 */
[----:B------:R-:W-:-:S08]  /*44420*/  DFMA R28, R44, R44, R28 ;  /* 0x0000002c2c1c722b */ /* 0x000fd0000000001c */
[----:B------:R-:W-:-:S06]  /*44430*/  DSETP.GTU.AND P0, PT, R28, 1, PT ;  /* 0x3ff000001c00742a */ /* 0x000fcc0003f0c000 */
[----:B------:R-:W-:-:S04]  /*44440*/  SEL R3, RZ, 0x1, P0 ;  /* 0x00000001ff037807 */ /* 0x000fc80000000000 */
[----:B------:R-:W-:-:S07]  /*44450*/  IADD3 R2, PT, PT, R3, R2, RZ ;  /* 0x0000000203027210 */ /* 0x000fce0007ffe0ff */
.L_x_5018:
        /* <DEDUP_REMOVED lines=13> */
.L_x_5035:
        /* <DEDUP_REMOVED lines=44> */
.L_x_5034:
[----:B------:R-:W-:Y:S05]  /*447f0*/  BSYNC.RECONVERGENT B2 ;  /* 0x0000000000027941 */ /* 0x000fea0003800200 */
.L_x_5033:
[----:B------:R-:W-:Y:S02]  /*44800*/  ISETP.GT.U32.AND.EX P0, PT, R0, RZ, PT, P1 ;  /* 0x000000ff0000720c */ /* 0x000fe40003f04110 */
[--C-:B------:R-:W-:Y:S02]  /*44810*/  SHF.R.U64 R3, R3, 0x1, R0.reuse ;  /* 0x0000000103037819 */ /* 0x100fe40000001200 */
[----:B------:R-:W-:Y:S02]  /*44820*/  SHF.R.U32.HI R0, RZ, 0x1, R0 ;  /* 0x00000001ff007819 */ /* 0x000fe40000011600 */
[----:B------:R-:W-:Y:S02]  /*44830*/  IADD3 R31, PT, PT, R25, -R33, R22 ;  /* 0x80000021191f7210 */ /* 0x000fe40007ffe016 */
[----:B------:R-:W-:-:S05]  /*44840*/  MOV R37, R24 ;  /* 0x0000001800257202 */ /* 0x000fca0000000f00 */
[----:B------:R-:W-:Y:S05]  /*44850*/  @P0 BRA `(.L_x_5035) ;  /* 0xfffffffc00340947 */ /* 0x000fea000383ffff */
.L_x_5032:
[----:B------:R-:W-:Y:S05]  /*44860*/  BSYNC.RECONVERGENT B1 ;  /* 0x0000000000017941 */ /* 0x000fea0003800200 */
.L_x_5031:
        /* <DEDUP_REMOVED lines=23> */
.L_x_5053:
        /* <DEDUP_REMOVED lines=34> */
.L_x_5038:
[----:B------:R-:W-:Y:S05]  /*44c00*/  BSYNC.RECONVERGENT B1 ;  /* 0x0000000000017941 */ /* 0x000fea0003800200 */
.L_x_5037:
        /* <DEDUP_REMOVED lines=32> */
.L_x_5040:
[----:B------:R-:W-:Y:S05]  /*44e10*/  BSYNC.RECONVERGENT B1 ;  /* 0x0000000000017941 */ /* 0x000fea0003800200 */
.L_x_5039:
        /* <DEDUP_REMOVED lines=36> */
.L_x_5042:
[----:B------:R-:W-:Y:S05]  /*45060*/  BSYNC.RECONVERGENT B1 ;  /* 0x0000000000017941 */ /* 0x000fea0003800200 */
.L_x_5041:
        /* <DEDUP_REMOVED lines=32> */
.L_x_5044:
[----:B------:R-:W-:Y:S05]  /*45270*/  BSYNC.RECONVERGENT B1 ;  /* 0x0000000000017941 */ /* 0x000fea0003800200 */
.L_x_5043:
        /* <DEDUP_REMOVED lines=37> */
.L_x_5046:
[----:B------:R-:W-:Y:S05]  /*454d0*/  BSYNC.RECONVERGENT B1 ;  /* 0x0000000000017941 */ /* 0x000fea0003800200 */
.L_x_5045:
        /* <DEDUP_REMOVED lines=32> */
.L_x_5048:
[----:B------:R-:W-:Y:S05]  /*456e0*/  BSYNC.RECONVERGENT B1 ;  /* 0x0000000000017941 */ /* 0x000fea0003800200 */
.L_x_5047:
        /* <DEDUP_REMOVED lines=36> */
.L_x_5050:
[----:B------:R-:W-:Y:S05]  /*45930*/  BSYNC.RECONVERGENT B1 ;  /* 0x0000000000017941 */ /* 0x000fea0003800200 */
.L_x_5049:
        /* <DEDUP_REMOVED lines=30> */
.L_x_5052:
[----:B------:R-:W-:Y:S05]  /*45b20*/  BSYNC.RECONVERGENT B1 ;  /* 0x0000000000017941 */ /* 0x000fea0003800200 */
.L_x_5051:
[----:B------:R-:W-:-:S08]  /*45b30*/  DMUL R28, R28, R28 ;  /* 0x0000001c1c1c7228 */ /* 0x000fd00000000000 */
[----:B------:R-:W-:-:S08]  /*45b40*/  DFMA R28, R50, R50, R28 ;  /* 0x00000032321c722b */ /* 0x000fd0000000001c */
[----:B------:R-:W-:-:S06]  /*45b50*/  DSETP.GTU.AND P1, PT, R28, 1, PT ;  /* 0x3ff000001c00742a */ /* 0x000fcc0003f2c000 */
[----:B------:R-:W-:-:S04]  /*45b60*/  SEL R20, RZ, 0x1, P1 ;  /* 0x00000001ff147807 */ /* 0x000fc80000800000 */
[----:B------:R-:W-:Y:S01]  /*45b70*/  IADD3 R3, PT, PT, R20, R44, R3 ;  /* 0x0000002c14037210 */ /* 0x000fe20007ffe003 */
[----:B------:R-:W-:Y:S06]  /*45b80*/  @P0 BRA `(.L_x_5053) ;  /* 0xffffffec00940947 */ /* 0x000fec000383ffff */
.L_x_5036:
        /* <DEDUP_REMOVED lines=35> */
.L_x_5056:
[----:B------:R-:W-:Y:S05]  /*45dc0*/  BSYNC.RECONVERGENT B1 ;  /* 0x0000000000017941 */ /* 0x000fea0003800200 */
.L_x_5055:
        /* <DEDUP_REMOVED lines=30> */
.L_x_5058:
[----:B------:R-:W-:Y:S05]  /*45fb0*/  BSYNC.RECONVERGENT B1 ;  /* 0x0000000000017941 */ /* 0x000fea0003800200 */
.L_x_5057:
        /* <DEDUP_REMOVED lines=39> */
.L_x_5060:
[----:B------:R-:W-:Y:S05]  /*46230*/  BSYNC.RECONVERGENT B1 ;  /* 0x0000000000017941 */ /* 0x000fea0003800200 */
.L_x_5059:
        /* <DEDUP_REMOVED lines=30> */
.L_x_5062:
[----:B------:R-:W-:Y:S05]  /*46420*/  BSYNC.RECONVERGENT B1 ;  /* 0x0000000000017941 */ /* 0x000fea0003800200 */
.L_x_5061:
        /* <DEDUP_REMOVED lines=38> */
.L_x_5064:
[----:B------:R-:W-:Y:S05]  /*46690*/  BSYNC.RECONVERGENT B1 ;  /* 0x0000000000017941 */ /* 0x000fea0003800200 */
.L_x_5063:
        /* <DEDUP_REMOVED lines=29> */
.L_x_5066:
[----:B------:R-:W-:Y:S05]  /*46870*/  BSYNC.RECONVERGENT B1 ;  /* 0x0000000000017941 */ /* 0x000fea0003800200 */
.L_x_5065:
[----:B------:R-:W-:-:S08]  /*46880*/  DMUL R28, R28, R28 ;  /* 0x0000001c1c1c7228 */ /* 0x000fd00000000000 */
[----:B------:R-:W-:-:S08]  /*46890*/  DFMA R28, R44, R44, R28 ;  /* 0x0000002c2c1c722b */ /* 0x000fd0000000001c */
[----:B------:R-:W-:-:S06]  /*468a0*/  DSETP.GTU.AND P0, PT, R28, 1, PT ;  /* 0x3ff000001c00742a */ /* 0x000fcc0003f0c000 */
[----:B------:R-:W-:-:S04]  /*468b0*/  SEL R0, RZ, 0x1, P0 ;  /* 0x00000001ff007807 */ /* 0x000fc80000000000 */
[----:B------:R-:W-:-:S07]  /*468c0*/  IADD3 R3, PT, PT, R0, R3, RZ ;  /* 0x0000000300037210 */ /* 0x000fce0007ffe0ff */
.L_x_5054:
        /* <DEDUP_REMOVED lines=11> */
.L_x_5071:
        /* <DEDUP_REMOVED lines=44> */
.L_x_5070:
[----:B------:R-:W-:Y:S05]  /*46c40*/  BSYNC.RECONVERGENT B2 ;  /* 0x0000000000027941 */ /* 0x000fea0003800200 */
.L_x_5069:
[----:B------:R-:W-:Y:S01]  /*46c50*/  ISETP.GT.U32.AND.EX P0, PT, R0, RZ, PT, P1 ;  /* 0x000000ff0000720c */ /* 0x000fe20003f04110 */
[----:B------:R-:W-:Y:S01]  /*46c60*/  IMAD.MOV.U32 R32, RZ, RZ, R24 ;  /* 0x000000ffff207224 */ /* 0x000fe200078e0018 */
[--C-:B------:R-:W-:Y:S02]  /*46c70*/  SHF.R.U64 R33, R33, 0x1, R0.reuse ;  /* 0x0000000121217819 */ /* 0x100fe40000001200 */
[----:B------:R-:W-:Y:S02]  /*46c80*/  SHF.R.U32.HI R0, RZ, 0x1, R0 ;  /* 0x00000001ff007819 */ /* 0x000fe40000011600 */
[----:B------:R-:W-:-:S07]  /*46c90*/  IADD3 R31, PT, PT, R25, -R37, R22 ;  /* 0x80000025191f7210 */ /* 0x000fce0007ffe016 */
[----:B------:R-:W-:Y:S05]  /*46ca0*/  @P0 BRA `(.L_x_5071) ;  /* 0xfffffffc00340947 */ /* 0x000fea000383ffff */
.L_x_5068:
[----:B------:R-:W-:Y:S05]  /*46cb0*/  BSYNC.RECONVERGENT B1 ;  /* 0x0000000000017941 */ /* 0x000fea0003800200 */
.L_x_5067:
        /* <DEDUP_REMOVED lines=13> */
[----:B------:R-:W-:Y:S01]  /*46d90*/  SHF.R.U32.HI R27, RZ, 0x1, R0 ;  /* 0x00000001ff1b7819 */ /* 0x000fe20000011600 */
[----:B------:R-:W-:Y:S01]  /*46da0*/  IMAD.MOV.U32 R0, RZ, RZ, RZ ;  /* 0x000000ffff007224 */ /* 0x000fe200078e00ff */
        /* <DEDUP_REMOVED lines=8> */
.L_x_5089:
        /* <DEDUP_REMOVED lines=34> */
.L_x_5074:
[----:B------:R-:W-:Y:S05]  /*47050*/  BSYNC.RECONVERGENT B1 ;  /* 0x0000000000017941 */ /* 0x000fea0003800200 */
.L_x_5073:
        /* <DEDUP_REMOVED lines=32> */
.L_x_5076:
[----:B------:R-:W-:Y:S05]  /*47260*/  BSYNC.RECONVERGENT B1 ;  /* 0x0000000000017941 */ /* 0x000fea0003800200 */
.L_x_5075:
        /* <DEDUP_REMOVED lines=36> */
.L_x_5078:
[----:B------:R-:W-:Y:S05]  /*474b0*/  BSYNC.RECONVERGENT B1 ;  /* 0x0000000000017941 */ /* 0x000fea0003800200 */
.L_x_5077:
        /* <DEDUP_REMOVED lines=32> */
.L_x_5080:
[----:B------:R-:W-:Y:S05]  /*476c0*/  BSYNC.RECONVERGENT B1 ;  /* 0x0000000000017941 */ /* 0x000fea0003800200 */
.L_x_5079:
        /* <DEDUP_REMOVED lines=37> */
.L_x_5082:
[----:B------:R-:W-:Y:S05]  /*47920*/  BSYNC.RECONVERGENT B1 ;  /* 0x0000000000017941 */ /* 0x000fea0003800200 */
.L_x_5081:
        /* <DEDUP_REMOVED lines=32> */
.L_x_5084:
[----:B------:R-:W-:Y:S05]  /*47b30*/  BSYNC.RECONVERGENT B1 ;  /* 0x0000000000017941 */ /* 0x000fea0003800200 */
.L_x_5083:
        /* <DEDUP_REMOVED lines=36> */
.L_x_5086:
[----:B------:R-:W-:Y:S05]  /*47d80*/  BSYNC.RECONVERGENT B1 ;  /* 0x0000000000017941 */ /* 0x000fea0003800200 */
.L_x_5085:
        /* <DEDUP_REMOVED lines=30> */
.L_x_5088:
[----:B------:R-:W-:Y:S05]  /*47f70*/  BSYNC.RECONVERGENT B1 ;  /* 0x0000000000017941 */ /* 0x000fea0003800200 */
.L_x_5087:
[----:B------:R-:W-:-:S08]  /*47f80*/  DMUL R28, R28, R28 ;  /* 0x0000001c1c1c7228 */ /* 0x000fd00000000000 */
[----:B------:R-:W-:-:S08]  /*47f90*/  DFMA R28, R50, R50, R28 ;  /* 0x00000032321c722b */ /* 0x000fd0000000001c */
[----:B------:R-:W-:-:S06]  /*47fa0*/  DSETP.GTU.AND P1, PT, R28, 1, PT ;  /* 0x3ff000001c00742a */ /* 0x000fcc0003f2c000 */
[----:B------:R-:W-:-:S04]  /*47fb0*/  SEL R20, RZ, 0x1, P1 ;  /* 0x00000001ff147807 */ /* 0x000fc80000800000 */
[----:B------:R-:W-:Y:S01]  /*47fc0*/  IADD3 R0, PT, PT, R20, R47, R0 ;  /* 0x0000002f14007210 */ /* 0x000fe20007ffe000 */
[----:B------:R-:W-:Y:S06]  /*47fd0*/  @P0 BRA `(.L_x_5089) ;  /* 0xffffffec00940947 */ /* 0x000fec000383ffff */
.L_x_5072:
        /* <DEDUP_REMOVED lines=35> */
.L_x_5092:
[----:B------:R-:W-:Y:S05]  /*48210*/  BSYNC.RECONVERGENT B1 ;  /* 0x0000000000017941 */ /* 0x000fea0003800200 */
.L_x_5091:
        /* <DEDUP_REMOVED lines=30> */
.L_x_5094:
[----:B------:R-:W-:Y:S05]  /*48400*/  BSYNC.RECONVERGENT B1 ;  /* 0x0000000000017941 */ /* 0x000fea0003800200 */
.L_x_5093:
        /* <DEDUP_REMOVED lines=39> */
.L_x_5096:
[----:B------:R-:W-:Y:S05]  /*48680*/  BSYNC.RECONVERGENT B1 ;  /* 0x0000000000017941 */ /* 0x000fea0003800200 */
.L_x_5095:
        /* <DEDUP_REMOVED lines=30> */
.L_x_5098:
[----:B------:R-:W-:Y:S05]  /*48870*/  BSYNC.RECONVERGENT B1 ;  /* 0x0000000000017941 */ /* 0x000fea0003800200 */
.L_x_5097:
        /* <DEDUP_REMOVED lines=38> */
.L_x_5100:
[----:B------:R-:W-:Y:S05]  /*48ae0*/  BSYNC.RECONVERGENT B1 ;  /* 0x0000000000017941 */ /* 0x000fea0003800200 */
.L_x_5099:
        /* <DEDUP_REMOVED lines=29> */
.L_x_5102:
[----:B------:R-:W-:Y:S05]  /*48cc0*/  BSYNC.RECONVERGENT B1 ;  /* 0x0000000000017941 */ /* 0x000fea0003800200 */
.L_x_5101:
[----:B------:R-:W-:-:S08]  /*48cd0*/  DMUL R28, R28, R28 ;  /* 0x0000001c1c1c7228 */ /* 0x000fd00000000000 */
[----:B------:R-:W-:-:S08]  /*48ce0*/  DFMA R28, R48, R48, R28 ;  /* 0x00000030301c722b */ /* 0x000fd0000000001c */
[----:B------:R-:W-:-:S06]  /*48cf0*/  DSETP.GTU.AND P0, PT, R28, 1, PT ;  /* 0x3ff000001c00742a */ /* 0x000fcc0003f0c000 */
[----:B------:R-:W-:-:S05]  /*48d00*/  SEL R21, RZ, 0x1, P0 ;  /* 0x00000001ff157807 */ /* 0x000fca0000000000 */
[----:B------:R-:W-:-:S07]  /*48d10*/  IMAD.IADD R0, R21, 0x1, R0 ;  /* 0x0000000115007824 */ /* 0x000fce00078e0200 */
.L_x_5090:
        /* <DEDUP_REMOVED lines=13> */
.L_x_5107:
        /* <DEDUP_REMOVED lines=44> */
.L_x_5106:
[----:B------:R-:W-:Y:S05]  /*490b0*/  BSYNC.RECONVERGENT B2 ;  /* 0x0000000000027941 */ /* 0x000fea0003800200 */
.L_x_5105:
[----:B------:R-:W-:Y:S01]  /*490c0*/  ISETP.GT.U32.AND.EX P0, PT, R22, RZ, PT, P1 ;  /* 0x000000ff1600720c */ /* 0x000fe20003f04110 */
[----:B------:R-:W-:Y:S01]  /*490d0*/  IMAD.MOV.U32 R39, RZ, RZ, R24 ;  /* 0x000000ffff277224 */ /* 0x000fe200078e0018 */
[--C-:B------:R-:W-:Y:S02]  /*490e0*/  SHF.R.U64 R33, R33, 0x1, R22.reuse ;  /* 0x0000000121217819 */ /* 0x100fe40000001216 */
[----:B------:R-:W-:Y:S02]  /*490f0*/  SHF.R.U32.HI R22, RZ, 0x1, R22 ;  /* 0x00000001ff167819 */ /* 0x000fe40000011616 */
[----:B------:R-:W-:-:S07]  /*49100*/  IADD3 R30, PT, PT, R25, -R37, R32 ;  /* 0x80000025191e7210 */ /* 0x000fce0007ffe020 */
[----:B------:R-:W-:Y:S05]  /*49110*/  @P0 BRA `(.L_x_5107) ;  /* 0xfffffffc00340947 */ /* 0x000fea000383ffff */
.L_x_5104:
[----:B------:R-:W-:Y:S05]  /*49120*/  BSYNC.RECONVERGENT B1 ;  /* 0x0000000000017941 */ /* 0x000fea0003800200 */
.L_x_5103:
        /* <DEDUP_REMOVED lines=21> */
[----:B------:R-:W-:-:S07]  /*49280*/  CS2R R44, SRZ ;  /* 0x00000000002c7805 */ /* 0x000fce000001ff00 */
.L_x_5125:
[----:B------:R-:W-:Y:S01]  /*49290*/  IMAD.HI.U32 R20, R47, -0x4370ec6f, RZ ;  /* 0xbc8f13912f147827 */ /* 0x000fe200078e00ff */
[----:B------:R-:W0:Y:S03]  /*492a0*/  MUFU.RCP64H R27, 2.14748262400000000000e+09 ;  /* 0x41dfffff001b7908 */ /* 0x000e260000001800 */
[----:B------:R-:W-:Y:S01]  /*492b0*/  HFMA2 R26, -RZ, RZ, 0, 5.9604644775390625e-08 ;  /* 0x00000001ff1a7431 */ /* 0x000fe200000001ff */
[----:B------:R-:W-:Y:S01]  /*492c0*/  MOV R28, 0xff800000 ;  /* 0xff800000001c7802 */ /* 0x000fe20000000f00 */
[----:B------:R-:W-:Y:S01]  /*492d0*/  IMAD.MOV.U32 R29, RZ, RZ, 0x41dfffff ;  /* 0x41dfffffff1d7424 */ /* 0x000fe200078e00ff */
[----:B------:R-:W-:Y:S01]  /*492e0*/  SHF.R.U32.HI R20, RZ, 0xf, R20 ;  /* 0x0000000fff147819 */ /* 0x000fe20000011614 */
[----:B------:R-:W-:Y:S01]  /*492f0*/  BSSY.RECONVERGENT B1, `(.L_x_5109) ;  /* 0x000001c000017945 */ /* 0x000fe20003800200 */
        /* <DEDUP_REMOVED lines=27> */
.L_x_5110:
[----:B------:R-:W-:Y:S05]  /*494b0*/  BSYNC.RECONVERGENT B1 ;  /* 0x0000000000017941 */ /* 0x000fea0003800200 */
.L_x_5109:
        /* <DEDUP_REMOVED lines=32> */
.L_x_5112:
[----:B------:R-:W-:Y:S05]  /*496c0*/  BSYNC.RECONVERGENT B1 ;  /* 0x0000000000017941 */ /* 0x000fea0003800200 */
.L_x_5111:
        /* <DEDUP_REMOVED lines=36> */
.L_x_5114:
[----:B------:R-:W-:Y:S05]  /*49910*/  BSYNC.RECONVERGENT B1 ;  /* 0x0000000000017941 */ /* 0x000fea0003800200 */
.L_x_5113:
        /* <DEDUP_REMOVED lines=32> */
.L_x_5116:
[----:B------:R-:W-:Y:S05]  /*49b20*/  BSYNC.RECONVERGENT B1 ;  /* 0x0000000000017941 */ /* 0x000fea0003800200 */
.L_x_5115:
        /* <DEDUP_REMOVED lines=37> */
.L_x_5118:
[----:B------:R-:W-:Y:S05]  /*49d80*/  BSYNC.RECONVERGENT B1 ;  /* 0x0000000000017941 */ /* 0x000fea0003800200 */
.L_x_5117:
        /* <DEDUP_REMOVED lines=32> */
.L_x_5120:
[----:B------:R-:W-:Y:S05]  /*49f90*/  BSYNC.RECONVERGENT B1 ;  /* 0x0000000000017941 */ /* 0x000fea0003800200 */
.L_x_5119:
        /* <DEDUP_REMOVED lines=36> */
.L_x_5122:
[----:B------:R-:W-:Y:S05]  /*4a1e0*/  BSYNC.RECONVERGENT B1 ;  /* 0x0000000000017941 */ /* 0x000fea0003800200 */
.L_x_5121:
        /* <DEDUP_REMOVED lines=30> */
.L_x_5124:
[----:B------:R-:W-:Y:S05]  /*4a3d0*/  BSYNC.RECONVERGENT B1 ;  /* 0x0000000000017941 */ /* 0x000fea0003800200 */
.L_x_5123:
[----:B------:R-:W-:-:S08]  /*4a3e0*/  DMUL R28, R28, R28 ;  /* 0x0000001c1c1c7228 */ /* 0x000fd00000000000 */
[----:B------:R-:W-:-:S08]  /*4a3f0*/  DFMA R28, R52, R52, R28 ;  /* 0x00000034341c722b */ /* 0x000fd0000000001c */
[----:B------:R-:W-:-:S06]  /*4a400*/  DSETP.GTU.AND P1, PT, R28, 1, PT ;  /* 0x3ff000001c00742a */ /* 0x000fcc0003f2c000 */
[----:B------:R-:W-:-:S04]  /*4a410*/  SEL R20, RZ, 0x1, P1 ;  /* 0x00000001ff147807 */ /* 0x000fc80000800000 */
[----:B------:R-:W-:Y:S01]  /*4a420*/  IADD3 R44, PT, PT, R20, R44, R49 ;  /* 0x0000002c142c7210 */ /* 0x000fe20007ffe031 */
[----:B------:R-:W-:Y:S06]  /*4a430*/  @P0 BRA `(.L_x_5125) ;  /* 0xffffffec00940947 */ /* 0x000fec000383ffff */
.L_x_5108:
        /* <DEDUP_REMOVED lines=35> */
.L_x_5128:
[----:B------:R-:W-:Y:S05]  /*4a670*/  BSYNC.RECONVERGENT B1 ;  /* 0x0000000000017941 */ /* 0x000fea0003800200 */
.L_x_5127:
        /* <DEDUP_REMOVED lines=30> */
.L_x_5130:
[----:B------:R-:W-:Y:S05]  /*4a860*/  BSYNC.RECONVERGENT B1 ;  /* 0x0000000000017941 */ /* 0x000fea0003800200 */
.L_x_5129:
        /* <DEDUP_REMOVED lines=39> */
.L_x_5132:
[----:B------:R-:W-:Y:S05]  /*4aae0*/  BSYNC.RECONVERGENT B1 ;  /* 0x0000000000017941 */ /* 0x000fea0003800200 */
.L_x_5131:
        /* <DEDUP_REMOVED lines=30> */
.L_x_5134:
[----:B------:R-:W-:Y:S05]  /*4acd0*/  BSYNC.RECONVERGENT B1 ;  /* 0x0000000000017941 */ /* 0x000fea0003800200 */
.L_x_5133:
        /* <DEDUP_REMOVED lines=38> */
.L_x_5136:
[----:B------:R-:W-:Y:S05]  /*4af40*/  BSYNC.RECONVERGENT B1 ;  /* 0x0000000000017941 */ /* 0x000fea0003800200 */
.L_x_5135:
        /* <DEDUP_REMOVED lines=29> */
.L_x_5138:
[----:B------:R-:W-:Y:S05]  /*4b120*/  BSYNC.RECONVERGENT B1 ;  /* 0x0000000000017941 */ /* 0x000fea0003800200 */
.L_x_5137:
[----:B------:R-:W-:-:S08]  /*4b130*/  DMUL R28, R28, R28 ;  /* 0x0000001c1c1c7228 */ /* 0x000fd00000000000 */
[----:B------:R-:W-:-:S08]  /*4b140*/  DFMA R28, R48, R48, R28 ;  /* 0x00000030301c722b */ /* 0x000fd0000000001c */
[----:B------:R-:W-:-:S06]  /*4b150*/  DSETP.GTU.AND P0, PT, R28, 1, PT ;  /* 0x3ff000001c00742a */ /* 0x000fcc0003f0c000 */
[----:B------:R-:W-:-:S05]  /*4b160*/  SEL R21, RZ, 0x1, P0 ;  /* 0x00000001ff157807 */ /* 0x000fca0000000000 */
[----:B------:R-:W-:-:S07]  /*4b170*/  IMAD.IADD R44, R21, 0x1, R44 ;  /* 0x00000001152c7824 */ /* 0x000fce00078e022c */
.L_x_5126:
[----:B------:R-:W0:Y:S01]  /*4b180*/  LDC R33, c[0x0][0x3a0] ;  /* 0x0000e800ff217b82 */ /* 0x000e220000000800 */
[----:B------:R-:W-:Y:S01]  /*4b190*/  BSSY.RECONVERGENT B1, `(.L_x_5139) ;  /* 0x000003d000017945 */ /* 0x000fe20003800200 */
[----:B------:R-:W-:Y:S01]  /*4b1a0*/  IMAD.MOV.U32 R49, RZ, RZ, 0x1 ;  /* 0x00000001ff317424 */ /* 0x000fe200078e00ff */
[----:B------:R-:W-:Y:S02]  /*4b1b0*/  MOV R31, RZ ;  /* 0x000000ff001f7202 */ /* 0x000fe40000000f00 */
[----:B0-----:R-:W-:-:S04]  /*4b1c0*/  LEA R33, R33, R46, 0x9 ;  /* 0x0000002e21217211 */ /* 0x001fc800078e48ff */
[----:B------:R-:W-:-:S13]  /*4b1d0*/  ISETP.NE.AND P0, PT, R33, RZ, PT ;  /* 0x000000ff2100720c */ /* 0x000fda0003f05270 */
[----:B------:R-:W-:Y:S05]  /*4b1e0*/  @!P0 BRA `(.L_x_5140) ;  /* 0x0000000000dc8947 */ /* 0x000fea0003800000 */
[----:B------:R-:W-:Y:S01]  /*4b1f0*/  SHF.R.S32.HI R22, RZ, 0x1f, R33 ;  /* 0x0000001fff167819 */ /* 0x000fe20000011421 */
[----:B------:R-:W-:Y:S01]  /*4b200*/  IMAD.MOV.U32 R38, RZ, RZ, 0xbc8f ;  /* 0x0000bc8fff267424 */ /* 0x000fe200078e00ff */
[----:B------:R-:W-:Y:S02]  /*4b210*/  CS2R R30, SRZ ;  /* 0x00000000001e7805 */ /* 0x000fe4000001ff00 */
[----:B------:R-:W-:-:S07]  /*4b220*/  MOV R49, 0x1 ;  /* 0x0000000100317802 */ /* 0x000fce0000000f00 */
.L_x_5143:
        /* <DEDUP_REMOVED lines=44> */
.L_x_5142:
[----:B------:R-:W-:Y:S05]  /*4b4f0*/  BSYNC.RECONVERGENT B2 ;  /* 0x0000000000027941 */ /* 0x000fea0003800200 */
.L_x_5141:
[----:B------:R-:W-:Y:S02]  /*4b500*/  ISETP.GT.U32.AND.EX P0, PT, R22, RZ, PT, P1 ;  /* 0x000000ff1600720c */ /* 0x000fe40003f04110 */
[--C-:B------:R-:W-:Y:S02]  /*4b510*/  SHF.R.U64 R33, R33, 0x1, R22.reuse ;  /* 0x0000000121217819 */ /* 0x100fe40000001216 */
[----:B------:R-:W-:Y:S02]  /*4b520*/  SHF.R.U32.HI R22, RZ, 0x1, R22 ;  /* 0x00000001ff167819 */ /* 0x000fe40000011616 */
[----:B------:R-:W-:Y:S02]  /*4b530*/  IADD3 R30, PT, PT, R25, -R37, R32 ;  /* 0x80000025191e7210 */ /* 0x000fe40007ffe020 */
[----:B------:R-:W-:-:S05]  /*4b540*/  MOV R38, R24 ;  /* 0x0000001800267202 */ /* 0x000fca0000000f00 */
[----:B------:R-:W-:Y:S05]  /*4b550*/  @P0 BRA `(.L_x_5143) ;  /* 0xfffffffc00340947 */ /* 0x000fea000383ffff */
.L_x_5140:
[----:B------:R-:W-:Y:S05]  /*4b560*/  BSYNC.RECONVERGENT B1 ;  /* 0x0000000000017941 */ /* 0x000fea0003800200 */
.L_x_5139:
        /* <DEDUP_REMOVED lines=23> */
.L_x_5161:
        /* <DEDUP_REMOVED lines=34> */
.L_x_5146:
[----:B------:R-:W-:Y:S05]  /*4b900*/  BSYNC.RECONVERGENT B1 ;  /* 0x0000000000017941 */ /* 0x000fea0003800200 */
.L_x_5145:
        /* <DEDUP_REMOVED lines=32> */
.L_x_5148:
[----:B------:R-:W-:Y:S05]  /*4bb10*/  BSYNC.RECONVERGENT B1 ;  /* 0x0000000000017941 */ /* 0x000fea0003800200 */
.L_x_5147:
        /* <DEDUP_REMOVED lines=36> */
.L_x_5150:
[----:B------:R-:W-:Y:S05]  /*4bd60*/  BSYNC.RECONVERGENT B1 ;  /* 0x0000000000017941 */ /* 0x000fea0003800200 */
.L_x_5149:
        /* <DEDUP_REMOVED lines=32> */
.L_x_5152:
[----:B------:R-:W-:Y:S05]  /*4bf70*/  BSYNC.RECONVERGENT B1 ;  /* 0x0000000000017941 */ /* 0x000fea0003800200 */
.L_x_5151:
        /* <DEDUP_REMOVED lines=37> */
.L_x_5154:
[----:B------:R-:W-:Y:S05]  /*4c1d0*/  BSYNC.RECONVERGENT B1 ;  /* 0x0000000000017941 */ /* 0x000fea0003800200 */
.L_x_5153:
        /* <DEDUP_REMOVED lines=32> */
.L_x_5156:
[----:B------:R-:W-:Y:S05]  /*4c3e0*/  BSYNC.RECONVERGENT B1 ;  /* 0x0000000000017941 */ /* 0x000fea0003800200 */
.L_x_5155:
        /* <DEDUP_REMOVED lines=36> */
.L_x_5158:
[----:B------:R-:W-:Y:S05]  /*4c630*/  BSYNC.RECONVERGENT B1 ;  /* 0x0000000000017941 */ /* 0x000fea0003800200 */
.L_x_5157:
        /* <DEDUP_REMOVED lines=30> */
.L_x_5160:
[----:B------:R-:W-:Y:S05]  /*4c820*/  BSYNC.RECONVERGENT B1 ;  /* 0x0000000000017941 */ /* 0x000fea0003800200 */
.L_x_5159:
[----:B------:R-:W-:-:S08]  /*4c830*/  DMUL R28, R28, R28 ;  /* 0x0000001c1c1c7228 */ /* 0x000fd00000000000 */
[----:B------:R-:W-:-:S08]  /*4c840*/  DFMA R28, R52, R52, R28 ;  /* 0x00000034341c722b */ /* 0x000fd0000000001c */
[----:B------:R-:W-:-:S06]  /*4c850*/  DSETP.GTU.AND P1, PT, R28, 1, PT ;  /* 0x3ff000001c00742a */ /* 0x000fcc0003f2c000 */
[----:B------:R-:W-:-:S04]  /*4c860*/  SEL R20, RZ, 0x1, P1 ;  /* 0x00000001ff147807 */ /* 0x000fc80000800000 */
[----:B------:R-:W-:Y:S01]  /*4c870*/  IADD3 R47, PT, PT, R20, R46, R47 ;  /* 0x0000002e142f7210 */ /* 0x000fe20007ffe02f */
[----:B------:R-:W-:Y:S06]  /*4c880*/  @P0 BRA `(.L_x_5161) ;  /* 0xffffffec00940947 */ /* 0x000fec000383ffff */
.L_x_5144:
        /* <DEDUP_REMOVED lines=35> */
.L_x_5164:
[----:B------:R-:W-:Y:S05]  /*4cac0*/  BSYNC.RECONVERGENT B1 ;  /* 0x0000000000017941 */ /* 0x000fea0003800200 */
.L_x_5163:
        /* <DEDUP_REMOVED lines=30> */
.L_x_5166:
[----:B------:R-:W-:Y:S05]  /*4ccb0*/  BSYNC.RECONVERGENT B1 ;  /* 0x0000000000017941 */ /* 0x000fea0003800200 */
.L_x_5165:
        /* <DEDUP_REMOVED lines=39> */
.L_x_5168:
[----:B------:R-:W-:Y:S05]  /*4cf30*/  BSYNC.RECONVERGENT B1 ;  /* 0x0000000000017941 */ /* 0x000fea0003800200 */
.L_x_5167:
        /* <DEDUP_REMOVED lines=30> */
.L_x_5170:
[----:B------:R-:W-:Y:S05]  /*4d120*/  BSYNC.RECONVERGENT B1 ;  /* 0x0000000000017941 */ /* 0x000fea0003800200 */
.L_x_5169:
        /* <DEDUP_REMOVED lines=38> */
.L_x_5172:
[----:B------:R-:W-:Y:S05]  /*4d390*/  BSYNC.RECONVERGENT B1 ;  /* 0x0000000000017941 */ /* 0x000fea0003800200 */
.L_x_5171:
        /* <DEDUP_REMOVED lines=29> */
.L_x_5174:
[----:B------:R-:W-:Y:S05]  /*4d570*/  BSYNC.RECONVERGENT B1 ;  /* 0x0000000000017941 */ /* 0x000fea0003800200 */
.L_x_5173:
[----:B------:R-:W-:-:S08]  /*4d580*/  DMUL R28, R28, R28 ;  /* 0x0000001c1c1c7228 */ /* 0x000fd00000000000 */
[----:B------:R-:W-:-:S08]  /*4d590*/  DFMA R28, R48, R48, R28 ;  /* 0x00000030301c722b */ /* 0x000fd0000000001c */
[----:B------:R-:W-:-:S06]  /*4d5a0*/  DSETP.GTU.AND P0, PT, R28, 1, PT ;  /* 0x3ff000001c00742a */ /* 0x000fcc0003f0c000 */
[----:B------:R-:W-:-:S04]  /*4d5b0*/  SEL R20, RZ, 0x1, P0 ;  /* 0x00000001ff147807 */ /* 0x000fc80000000000 */
[----:B------:R-:W-:-:S07]  /*4d5c0*/  IADD3 R47, PT, PT, R20, R47, RZ ;  /* 0x0000002f142f7210 */ /* 0x000fce0007ffe0ff */
.L_x_5162:
[----:B------:R-:W0:Y:S01]  /*4d5d0*/  LDC R21, c[0x0][0x390] ;  /* 0x0000e400ff157b82 */ /* 0x000e220000000800 */
[----:B------:R-:W-:-:S04]  /*4d5e0*/  IADD3 R12, PT, PT, R12, R34, R15 ;  /* 0x000000220c0c7210 */ /* 0x000fc80007ffe00f */
[----:B------:R-:W-:-:S04]  /*4d5f0*/  IADD3 R12, PT, PT, R10, R12, R13 ;  /* 0x0000000c0a0c7210 */ /* 0x000fc80007ffe00d */
[----:B------:R-:W-:-:S04]  /*4d600*/  IADD3 R12, PT, PT, R8, R12, R11 ;  /* 0x0000000c080c7210 */ /* 0x000fc80007ffe00b */
[----:B------:R-:W-:-:S04]  /*4d610*/  IADD3 R12, PT, PT, R6, R12, R9 ;  /* 0x0000000c060c7210 */ /* 0x000fc80007ffe009 */
[----:B------:R-:W-:-:S04]  /*4d620*/  IADD3 R12, PT, PT, R4, R12, R7 ;  /* 0x0000000c040c7210 */ /* 0x000fc80007ffe007 */
[----:B------:R-:W-:Y:S01]  /*4d630*/  IADD3 R12, PT, PT, R2, R12, R5 ;  /* 0x0000000c020c7210 */ /* 0x000fe20007ffe005 */
[----:B0-----:R-:W-:-:S03]  /*4d640*/  IMAD.IADD R4, R21, 0x1, -R18 ;  /* 0x0000000115047824 */ /* 0x001fc600078e0a12 */
[----:B------:R-:W-:Y:S02]  /*4d650*/  IADD3 R12, PT, PT, R0, R12, R3 ;  /* 0x0000000c000c7210 */ /* 0x000fe40007ffe003 */
[----:B------:R-:W-:Y:S02]  /*4d660*/  ISETP.GE.U32.AND P0, PT, R4, 0x1000, PT ;  /* 0x000010000400780c */ /* 0x000fe40003f06070 */
[----:B------:R-:W-:-:S11]  /*4d670*/  IADD3 R34, PT, PT, R47, R12, R44 ;  /* 0x0000000c2f227210 */ /* 0x000fd60007ffe02c */
[----:B------:R-:W-:Y:S05]  /*4d680*/  @!P0 BRA `(.L_x_4597) ;  /* 0x00000024005c8947 */ /* 0x000fea0003800000 */
[----:B------:R-:W-:-:S04]  /*4d690*/  IADD3 R18, PT, PT, R18, 0x1000, RZ ;  /* 0x0000100012127810 */ /* 0x000fc80007ffe0ff */
[----:B------:R-:W-:-:S13]  /*4d6a0*/  ISETP.GT.U32.AND P0, PT, R18, R19, PT ;  /* 0x000000131200720c */ /* 0x000fda0003f04070 */
[----:B------:R-:W-:Y:S05]  /*4d6b0*/  @!P0 BRA `(.L_x_5175) ;  /* 0xfffffdb800cc8947 */ /* 0x000fea000383ffff */
.L_x_4595:
        /* <DEDUP_REMOVED lines=15> */
.L_x_5213:
        /* <DEDUP_REMOVED lines=14> */
.L_x_5181:
        /* <DEDUP_REMOVED lines=44> */
.L_x_5180:
[----:B------:R-:W-:Y:S05]  /*4db50*/  BSYNC.RECONVERGENT B3 ;  /* 0x0000000000037941 */ /* 0x000fea0003800200 */
.L_x_5179:
[----:B------:R-:W-:Y:S02]  /*4db60*/  ISETP.GT.U32.AND.EX P0, PT, R5, RZ, PT, P0 ;  /* 0x000000ff0500720c */ /* 0x000fe40003f04100 */
[--C-:B------:R-:W-:Y:S02]  /*4db70*/  SHF.R.U64 R12, R12, 0x1, R5.reuse ;  /* 0x000000010c0c7819 */ /* 0x100fe40000001205 */
[----:B------:R-:W-:Y:S02]  /*4db80*/  SHF.R.U32.HI R5, RZ, 0x1, R5 ;  /* 0x00000001ff057819 */ /* 0x000fe40000011605 */
[----:B------:R-:W-:Y:S02]  /*4db90*/  IADD3 R20, PT, PT, R7, -R9, R24 ;  /* 0x8000000907147210 */ /* 0x000fe40007ffe018 */
[----:B------:R-:W-:-:S05]  /*4dba0*/  MOV R13, R6 ;  /* 0x00000006000d7202 */ /* 0x000fca0000000f00 */
[----:B------:R-:W-:Y:S05]  /*4dbb0*/  @P0 BRA `(.L_x_5181) ;  /* 0xfffffffc00340947 */ /* 0x000fea000383ffff */
.L_x_5178:
[----:B------:R-:W-:Y:S05]  /*4dbc0*/  BSYNC.RECONVERGENT B2 ;  /* 0x0000000000027941 */ /* 0x000fea0003800200 */
.L_x_5177:
        /* <DEDUP_REMOVED lines=23> */
.L_x_5199:
        /* <DEDUP_REMOVED lines=34> */
.L_x_5184:
[----:B------:R-:W-:Y:S05]  /*4df60*/  BSYNC.RECONVERGENT B3 ;  /* 0x0000000000037941 */ /* 0x000fea0003800200 */
.L_x_5183:
        /* <DEDUP_REMOVED lines=30> */
.L_x_5186:
[----:B------:R-:W-:Y:S05]  /*4e150*/  BSYNC.RECONVERGENT B3 ;  /* 0x0000000000037941 */ /* 0x000fea0003800200 */
.L_x_5185:
        /* <DEDUP_REMOVED lines=36> */
.L_x_5188:
[----:B------:R-:W-:Y:S05]  /*4e3a0*/  BSYNC.RECONVERGENT B3 ;  /* 0x0000000000037941 */ /* 0x000fea0003800200 */
.L_x_5187:
        /* <DEDUP_REMOVED lines=30> */
.L_x_5190:
[----:B------:R-:W-:Y:S05]  /*4e590*/  BSYNC.RECONVERGENT B3 ;  /* 0x0000000000037941 */ /* 0x000fea0003800200 */
.L_x_5189:
[----:B------:R-:W-:Y:S01]  /*4e5a0*/  IMAD.HI.U32 R10, R5, -0x4370ec6f, RZ ;  /* 0xbc8f1391050a7827 */ /* 0x000fe200078e00ff */
[----:B------:R-:W0:Y:S01]  /*4e5b0*/  MUFU.RCP64H R15, 2.14748262400000000000e+09 ;  /* 0x41dfffff000f7908 */ /* 0x000e220000001800 */
[----:B------:R-:W-:Y:S01]  /*4e5c0*/  DMUL R28, R28, R28 ;  /* 0x0000001c1c1c7228 */ /* 0x000fe20000000000 */
[----:B------:R-:W-:Y:S01]  /*4e5d0*/  BSSY.RECONVERGENT B3, `(.L_x_5191) ;  /* 0x0000022000037945 */ /* 0x000fe20003800200 */
[----:B------:R-:W-:Y:S01]  /*4e5e0*/  IMAD.MOV.U32 R11, RZ, RZ, 0x41dfffff ;  /* 0x41dfffffff0b7424 */ /* 0x000fe200078e00ff */
[----:B------:R-:W-:Y:S02]  /*4e5f0*/  SHF.R.U32.HI R14, RZ, 0xf, R10 ;  /* 0x0000000fff0e7819 */ /* 0x000fe4000001160a */
[----:B------:R-:W-:-:S03]  /*4e600*/  MOV R10, 0xff800000 ;  /* 0xff800000000a7802 */ /* 0x000fc60000000f00 */
[C---:B------:R-:W-:Y:S01]  /*4e610*/  IMAD R5, R14.reuse, -0xadc8, R5 ;  /* 0xffff52380e057824 */ /* 0x040fe200078e0205 */
[----:B------:R-:W-:Y:S01]  /*4e620*/  DFMA R28, R12, R12, R28 ;  /* 0x0000000c0c1c722b */ /* 0x000fe2000000001c */
        /* <DEDUP_REMOVED lines=28> */
.L_x_5192:
[----:B------:R-:W-:Y:S05]  /*4e7f0*/  BSYNC.RECONVERGENT B3 ;  /* 0x0000000000037941 */ /* 0x000fea0003800200 */
.L_x_5191:
        /* <DEDUP_REMOVED lines=30> */
.L_x_5194:
[----:B------:R-:W-:Y:S05]  /*4e9e0*/  BSYNC.RECONVERGENT B3 ;  /* 0x0000000000037941 */ /* 0x000fea0003800200 */
.L_x_5193:
        /* <DEDUP_REMOVED lines=36> */
.L_x_5196:
[----:B------:R-:W-:Y:S05]  /*4ec30*/  BSYNC.RECONVERGENT B3 ;  /* 0x0000000000037941 */ /* 0x000fea0003800200 */
.L_x_5195:
        /* <DEDUP_REMOVED lines=30> */
.L_x_5198:
[----:B------:R-:W-:Y:S05]  /*4ee20*/  BSYNC.RECONVERGENT B3 ;  /* 0x0000000000037941 */ /* 0x000fea0003800200 */
.L_x_5197:
[----:B------:R-:W-:-:S08]  /*4ee30*/  DMUL R28, R28, R28 ;  /* 0x0000001c1c1c7228 */ /* 0x000fd00000000000 */
[----:B------:R-:W-:-:S08]  /*4ee40*/  DFMA R28, R12, R12, R28 ;  /* 0x0000000c0c1c722b */ /* 0x000fd0000000001c */
[----:B------:R-:W-:-:S06]  /*4ee50*/  DSETP.GTU.AND P1, PT, R28, 1, PT ;  /* 0x3ff000001c00742a */ /* 0x000fcc0003f2c000 */
[----:B------:R-:W-:-:S04]  /*4ee60*/  SEL R10, RZ, 0x1, P1 ;  /* 0x00000001ff0a7807 */ /* 0x000fc80000800000 */
[----:B------:R-:W-:Y:S01]  /*4ee70*/  IADD3 R7, PT, PT, R10, R7, R6 ;  /* 0x000000070a077210 */ /* 0x000fe20007ffe006 */
[----:B------:R-:W-:Y:S06]  /*4ee80*/  @P0 BRA `(.L_x_5199) ;  /* 0xffffffec00ac0947 */ /* 0x000fec000383ffff */
.L_x_5182:
        /* <DEDUP_REMOVED lines=35> */
.L_x_5202:
[----:B------:R-:W-:Y:S05]  /*4f0c0*/  BSYNC.RECONVERGENT B3 ;  /* 0x0000000000037941 */ /* 0x000fea0003800200 */
.L_x_5201:
        /* <DEDUP_REMOVED lines=30> */
.L_x_5204:
[----:B------:R-:W-:Y:S05]  /*4f2b0*/  BSYNC.RECONVERGENT B3 ;  /* 0x0000000000037941 */ /* 0x000fea0003800200 */
.L_x_5203:
        /* <DEDUP_REMOVED lines=39> */
.L_x_5206:
[----:B------:R-:W-:Y:S05]  /*4f530*/  BSYNC.RECONVERGENT B3 ;  /* 0x0000000000037941 */ /* 0x000fea0003800200 */
.L_x_5205:
        /* <DEDUP_REMOVED lines=30> */
.L_x_5208:
[----:B------:R-:W-:Y:S05]  /*4f720*/  BSYNC.RECONVERGENT B3 ;  /* 0x0000000000037941 */ /* 0x000fea0003800200 */
.L_x_5207:
        /* <DEDUP_REMOVED lines=38> */
.L_x_5210:
[----:B------:R-:W-:Y:S05]  /*4f990*/  BSYNC.RECONVERGENT B3 ;  /* 0x0000000000037941 */ /* 0x000fea0003800200 */
.L_x_5209:
        /* <DEDUP_REMOVED lines=29> */
.L_x_5212:
[----:B------:R-:W-:Y:S05]  /*4fb70*/  BSYNC.RECONVERGENT B3 ;  /* 0x0000000000037941 */ /* 0x000fea0003800200 */
.L_x_5211:
[----:B------:R-:W-:-:S08]  /*4fb80*/  DMUL R28, R28, R28 ;  /* 0x0000001c1c1c7228 */ /* 0x000fd00000000000 */
[----:B------:R-:W-:-:S08]  /*4fb90*/  DFMA R28, R10, R10, R28 ;  /* 0x0000000a0a1c722b */ /* 0x000fd0000000001c */
[----:B------:R-:W-:-:S06]  /*4fba0*/  DSETP.GTU.AND P0, PT, R28, 1, PT ;  /* 0x3ff000001c00742a */ /* 0x000fcc0003f0c000 */
[----:B------:R-:W-:-:S04]  /*4fbb0*/  SEL R6, RZ, 0x1, P0 ;  /* 0x00000001ff067807 */ /* 0x000fc80000000000 */
[----:B------:R-:W-:-:S07]  /*4fbc0*/  IADD3 R7, PT, PT, R6, R7, RZ ;  /* 0x0000000706077210 */ /* 0x000fce0007ffe0ff */
.L_x_5200:
[----:B------:R-:W-:Y:S01]  /*4fbd0*/  IMAD.IADD R34, R34, 0x1, R7 ;  /* 0x0000000122227824 */ /* 0x000fe200078e0207 */
[----:B------:R-:W-:Y:S06]  /*4fbe0*/  @!P5 BRA `(.L_x_5213) ;  /* 0xffffffd800f0d947 */ /* 0x000fec000383ffff */
.L_x_5176:
[----:B------:R-:W-:Y:S05]  /*4fbf0*/  BSYNC.RECONVERGENT B1 ;  /* 0x0000000000017941 */ /* 0x000fea0003800200 */
.L_x_4597:
        /* <DEDUP_REMOVED lines=32> */
[----:B------:R-:W1:Y:S01]  /*4fe00*/  S2R R3, SR_CgaCtaId ;  /* 0x0000000000037919 */ /* 0x000e620000008800 */
[----:B0-----:R-:W-:-:S04]  /*4fe10*/  MOV R0, 0x400 ;  /* 0x0000040000007802 */ /* 0x001fc80000000f00 */
[----:B-1----:R-:W-:-:S05]  /*4fe20*/  LEA R4, R3, R0, 0x18 ;  /* 0x0000000003047211 */ /* 0x002fca00078ec0ff */
[----:B------:R-:W-:Y:S04]  /*4fe30*/  LDS R0, [R4+0xc] ;  /* 0x00000c0004007984 */ /* 0x000fe80000000800 */
[----:B------:R-:W0:Y:S04]  /*4fe40*/  LDS.128 R8, [R4+0x10] ;  /* 0x0000100004087984 */ /* 0x000e280000000c00 */
[----:B------:R-:W1:Y:S01]  /*4fe50*/  LDS.64 R2, [R4+0x20] ;  /* 0x0000200004027984 */ /* 0x000e620000000a00 */
[----:B0-----:R-:W-:-:S04]  /*4fe60*/  IADD3 R0, PT, PT, R8, R0, R5 ;  /* 0x0000000008007210 */ /* 0x001fc80007ffe005 */
[----:B------:R-:W-:-:S04]  /*4fe70*/  IADD3 R0, PT, PT, R10, R0, R9 ;  /* 0x000000000a007210 */ /* 0x000fc80007ffe009 */
[----:B-1----:R-:W-:-:S04]  /*4fe80*/  IADD3 R0, PT, PT, R2, R0, R11 ;  /* 0x0000000002007210 */ /* 0x002fc80007ffe00b */
[----:B------:R-:W-:-:S07]  /*4fe90*/  IADD3 R5, PT, PT, R0, R3, RZ ;  /* 0x0000000300057210 */ /* 0x000fce0007ffe0ff */
.L_x_4017:
[----:B------:R-:W-:Y:S05]  /*4fea0*/  BSYNC.RECONVERGENT B0 ;  /* 0x0000000000007941 */ /* 0x000fea0003800200 */
.L_x_3944:
[----:B------:R-:W-:Y:S05]  /*4feb0*/  @P0 EXIT ;  /* 0x000000000000094d */ /* 0x000fea0003800000 */
[----:B0-2---:R-:W1:Y:S08]  /*4fec0*/  LDC R0, c[0x0][0x398] ;  /* 0x0000e600ff007b82 */ /* 0x005e700000000800 */
[----:B------:R-:W0:Y:S01]  /*4fed0*/  LDC.64 R2, c[0x0][0x388] ;  /* 0x0000e200ff027b82 */ /* 0x000e220000000a00 */
[----:B-1----:R-:W-:-:S05]  /*4fee0*/  IMAD.IADD R5, R5, 0x1, R0 ;  /* 0x0000000105057824 */ /* 0x002fca00078e0200 */
[----:B0-----:R-:W-:Y:S01]  /*4fef0*/  STG.E desc[UR8][R2.64], R5 ;  /* 0x0000000502007986 */ /* 0x001fe2000c101908 */
[----:B------:R-:W-:Y:S05]  /*4ff00*/  EXIT ;  /* 0x000000000000794d */ /* 0x000fea0003800000 */
        .weak           $__internal_3_$__cuda_sm20_div_rn_f64_full
        .type           $__internal_3_$__cuda_sm20_div_rn_f64_full,@function
        .size           $__internal_3_$__cuda_sm20_div_rn_f64_full,(.L_x_5224 - $__internal_3_$__cuda_sm20_div_rn_f64_full)
$__internal_3_$__cuda_sm20_div_rn_f64_full:
        /* <DEDUP_REMOVED lines=11> */
[----:B------:R-:W-:Y:S02]  /*4ffc0*/  LOP3.LUT R41, R23, 0x7ff00000, RZ, 0xc0, !PT ;  /* 0x7ff0000017297812 */ /* 0x000fe400078ec0ff */
[----:B------:R-:W-:Y:S02]  /*4ffd0*/  MOV R40, R37 ;  /* 0x0000002500287202 */ /* 0x000fe40000000f00 */
[----:B------:R-:W-:Y:S01]  /*4ffe0*/  ISETP.GE.U32.AND P3, PT, R37, R41, PT ;  /* 0x000000292500720c */ /* 0x000fe20003f66070 */
[----:B------:R-:W0:Y:S03]  /*4fff0*/  MUFU.RCP64H R29, R21 ;  /* 0x00000015001d7308 */ /* 0x000e260000001800 */
[----:B------:R-:W-:Y:S01]  /*50000*/  SEL R27, R39, 0x63400000, !P3 ;  /* 0x63400000271b7807 */ /* 0x000fe20005800000 */
[----:B------:R-:W-:Y:S01]  /*50010*/  @!P1 IMAD.MOV.U32 R32, RZ, RZ, RZ ;  /* 0x000000ffff209224 */ /* 0x000fe200078e00ff */
[----:B------:R-:W-:-:S02]  /*50020*/  @!P1 LOP3.LUT R26, R23, 0x7ff00000, RZ, 0xc0, !PT ;  /* 0x7ff00000171a9812 */ /* 0x000fc400078ec0ff */
[----:B------:R-:W-:Y:S02]  /*50030*/  LOP3.LUT R27, R27, 0x800fffff, R25, 0xf8, !PT ;  /* 0x800fffff1b1b7812 */ /* 0x000fe400078ef819 */
[----:B------:R-:W-:Y:S02]  /*50040*/  @!P1 ISETP.GE.U32.AND P2, PT, R37, R26, PT ;  /* 0x0000001a2500920c */ /* 0x000fe40003f46070 */
[----:B------:R-:W-:-:S04]  /*50050*/  @!P4 LOP3.LUT R41, R21, 0x7ff00000, RZ, 0xc0, !PT ;  /* 0x7ff000001529c812 */ /* 0x000fc800078ec0ff */
[----:B------:R-:W-:Y:S01]  /*50060*/  IADD3 R43, PT, PT, R41, -0x1, RZ ;  /* 0xffffffff292b7810 */ /* 0x000fe20007ffe0ff */
        /* <DEDUP_REMOVED lines=10> */
[----:B------:R-:W-:Y:S02]  /*50110*/  DMUL R30, R28, R26 ;  /* 0x0000001a1c1e7228 */ /* 0x000fe40000000000 */
[----:B------:R-:W-:-:S05]  /*50120*/  @!P1 LOP3.LUT R40, R27, 0x7ff00000, RZ, 0xc0, !PT ;  /* 0x7ff000001b289812 */ /* 0x000fca00078ec0ff */
[----:B------:R-:W-:Y:S01]  /*50130*/  VIADD R42, R40, 0xffffffff ;  /* 0xffffffff282a7836 */ /* 0x000fe20000000000 */
[----:B------:R-:W-:-:S04]  /*50140*/  DFMA R32, R30, -R20, R26 ;  /* 0x800000141e20722b */ /* 0x000fc8000000001a */
[----:B------:R-:W-:-:S04]  /*50150*/  ISETP.GT.U32.AND P1, PT, R42, 0x7feffffe, PT ;  /* 0x7feffffe2a00780c */ /* 0x000fc80003f24070 */
[----:B------:R-:W-:Y:S01]  /*50160*/  ISETP.GT.U32.OR P1, PT, R43, 0x7feffffe, P1 ;  /* 0x7feffffe2b00780c */ /* 0x000fe20000f24470 */
[----:B------:R-:W-:-:S12]  /*50170*/  DFMA R32, R28, R32, R30 ;  /* 0x000000201c20722b */ /* 0x000fd8000000001e */
        /* <DEDUP_REMOVED lines=28> */
.L_x_5215:
        /* <DEDUP_REMOVED lines=16> */
.L_x_5218:
[----:B------:R-:W-:Y:S02]  /*50440*/  LOP3.LUT R29, R23, 0x80000, RZ, 0xfc, !PT ;  /* 0x00080000171d7812 */ /* 0x000fe400078efcff */
[----:B------:R-:W-:Y:S01]  /*50450*/  MOV R28, R22 ;  /* 0x00000016001c7202 */ /* 0x000fe20000000f00 */
[----:B------:R-:W-:Y:S06]  /*50460*/  BRA `(.L_x_5216) ;  /* 0x0000000000087947 */ /* 0x000fec0003800000 */
.L_x_5217:
[----:B------:R-:W-:Y:S01]  /*50470*/  LOP3.LUT R29, R25, 0x80000, RZ, 0xfc, !PT ;  /* 0x00080000191d7812 */ /* 0x000fe200078efcff */
[----:B------:R-:W-:-:S07]  /*50480*/  IMAD.MOV.U32 R28, RZ, RZ, R24 ;  /* 0x000000ffff1c7224 */ /* 0x000fce00078e0018 */
.L_x_5216:
[----:B------:R-:W-:Y:S05]  /*50490*/  BSYNC.RECONVERGENT B2 ;  /* 0x0000000000027941 */ /* 0x000fea0003800200 */
.L_x_5214:
[----:B------:R-:W-:-:S04]  /*504a0*/  HFMA2 R39, -RZ, RZ, 0, 0 ;  /* 0x00000000ff277431 */ /* 0x000fc800000001ff */
[----:B------:R-:W-:Y:S05]  /*504b0*/  RET.REL.NODEC R38 `(_ZN3cub18CUB_300001_SM_10006detail6reduce28DeviceReduceSingleTileKernelINS2_10policy_hubIijN4cuda3std3__44plusIiEEE10Policy1000EN6thrust24THRUST_300001_SM_1000_NS17counting_iteratorIiNSD_11use_defaultESF_SF_EEPijS9_ii12MonteCarloPiEEvT0_T1_T2_T3_T4_T6_) ;  /* 0xfffffaf826d07950 */ /* 0x000fea0003c3ffff */
.L_x_5219:
        /* <DEDUP_REMOVED lines=12> */
.L_x_5224:


//--------------------- .text._ZN3cub18CUB_300001_SM_10006detail11EmptyKernelIvEEvv --------------------------
	.section	.text._ZN3cub18CUB_300001_SM_10006detail11EmptyKernelIvEEvv,"ax",@progbits
	.align	128
        .global         _ZN3cub18CUB_300001_SM_10006detail11EmptyKernelIvEEvv
        .type           _ZN3cub18CUB_300001_SM_10006detail11EmptyKernelIvEEvv,@function
        .size           _ZN3cub18CUB_300001_SM_10006detail11EmptyKernelIvEEvv,(.L_x_5231 - _ZN3cub18CUB_300001_SM_10006detail11EmptyKernelIvEEvv)
        .other          _ZN3cub18CUB_300001_SM_10006detail11EmptyKernelIvEEvv,@"STO_CUDA_ENTRY STV_DEFAULT"
_ZN3cub18CUB_300001_SM_10006detail11EmptyKernelIvEEvv:
.text._ZN3cub18CUB_300001_SM_10006detail11EmptyKernelIvEEvv:
[----:B------:R-:W-:Y:S01]  /*0000*/  LDC R1, c[0x0][0x37c] ;  /* 0x0000df00ff017b82 */ /* 0x000fe20000000800 */
[----:B------:R-:W-:Y:S05]  /*0010*/  EXIT ;  /* 0x000000000000794d */ /* 0x000fea0003800000 */
.L_x_5220:
        /* <DEDUP_REMOVED lines=14> */
.L_x_5231:


//--------------------- .nv.shared._ZN3cub18CUB_300001_SM_10006detail6reduce28DeviceReduceSingleTileKernelINS2_10policy_hubIiyN4cuda3std3__44plusIiEEE10Policy1000EPiSC_iS9_iiNS7_10__identityEEEvT0_T1_T2_T3_T4_T6_ --------------------------
	.section	.nv.shared._ZN3cub18CUB_300001_SM_10006detail6reduce28DeviceReduceSingleTileKernelINS2_10policy_hubIiyN4cuda3std3__44plusIiEEE10Policy1000EPiSC_iS9_iiNS7_10__identityEEEvT0_T1_T2_T3_T4_T6_,"aw",@nobits
	.sectionflags	@""
	.align	4
.nv.shared._ZN3cub18CUB_300001_SM_10006detail6reduce28DeviceReduceSingleTileKernelINS2_10policy_hubIiyN4cuda3std3__44plusIiEEE10Policy1000EPiSC_iS9_iiNS7_10__identityEEEvT0_T1_T2_T3_T4_T6_:
	.zero		1068


//--------------------- .nv.shared.reserved.0     --------------------------
	.section	.nv.shared.reserved.0,"aw",@nobits
	.weak		__nv_reservedSMEM_offset_0_alias
	.size		__nv_reservedSMEM_offset_0_alias, 0, 64
	.other		__nv_reservedSMEM_offset_0_alias,@"STO_CUDA_RESERVED_SHARED STV_DEFAULT"
__nv_reservedSMEM_offset_0_alias:
	.zero		0
	.zero		64


//--------------------- .nv.global                --------------------------
	.section	.nv.global,"aw",@nobits
.nv.global:
	.type		_ZN30_INTERNAL_1d06bea2_4_k_cu_main6thrust24THRUST_300001_SM_1000_NS3seqE,@object
	.size		_ZN30_INTERNAL_1d06bea2_4_k_cu_main6thrust24THRUST_300001_SM_1000_NS3seqE,(_ZN30_INTERNAL_1d06bea2_4_k_cu_main4cuda3std3__48in_placeE - _ZN30_INTERNAL_1d06bea2_4_k_cu_main6thrust24THRUST_300001_SM_1000_NS3seqE)
_ZN30_INTERNAL_1d06bea2_4_k_cu_main6thrust24THRUST_300001_SM_1000_NS3seqE:
	.zero		1
	.type		_ZN30_INTERNAL_1d06bea2_4_k_cu_main4cuda3std3__48in_placeE,@object
	.size		_ZN30_INTERNAL_1d06bea2_4_k_cu_main4cuda3std3__48in_placeE,(_ZN30_INTERNAL_1d06bea2_4_k_cu_main4cuda3std6ranges3__45__cpo4sizeE - _ZN30_INTERNAL_1d06bea2_4_k_cu_main4cuda3std3__48in_placeE)
_ZN30_INTERNAL_1d06bea2_4_k_cu_main4cuda3std3__48in_placeE:
	.zero		1
	.type		_ZN30_INTERNAL_1d06bea2_4_k_cu_main4cuda3std6ranges3__45__cpo4sizeE,@object
	.size		_ZN30_INTERNAL_1d06bea2_4_k_cu_main4cuda3std6ranges3__45__cpo4sizeE,(_ZN30_INTERNAL_1d06bea2_4_k_cu_main6thrust24THRUST_300001_SM_1000_NS12placeholders2_3E - _ZN30_INTERNAL_1d06bea2_4_k_cu_main4cuda3std6ranges3__45__cpo4sizeE)
_ZN30_INTERNAL_1d06bea2_4_k_cu_main4cuda3std6ranges3__45__cpo4sizeE:
	.zero		1
	.type		_ZN30_INTERNAL_1d06bea2_4_k_cu_main6thrust24THRUST_300001_SM_1000_NS12placeholders2_3E,@object
	.size		_ZN30_INTERNAL_1d06bea2_4_k_cu_main6thrust24THRUST_300001_SM_1000_NS12placeholders2_3E,(_ZN30_INTERNAL_1d06bea2_4_k_cu_main4cuda3std3__45__cpo6cbeginE - _ZN30_INTERNAL_1d06bea2_4_k_cu_main6thrust24THRUST_300001_SM_1000_NS12placeholders2_3E)
_ZN30_INTERNAL_1d06bea2_4_k_cu_main6thrust24THRUST_300001_SM_1000_NS12placeholders2_3E:
	.zero		1
	.type		_ZN30_INTERNAL_1d06bea2_4_k_cu_main4cuda3std3__45__cpo6cbeginE,@object
	.size		_ZN30_INTERNAL_1d06bea2_4_k_cu_main4cuda3std3__45__cpo6cbeginE,(_ZN30_INTERNAL_1d06bea2_4_k_cu_main4cuda3std6ranges3__45__cpo6cbeginE - _ZN30_INTERNAL_1d06bea2_4_k_cu_main4cuda3std3__45__cpo6cbeginE)
_ZN30_INTERNAL_1d06bea2_4_k_cu_main4cuda3std3__45__cpo6cbeginE:
	.zero		1
	.type		_ZN30_INTERNAL_1d06bea2_4_k_cu_main4cuda3std6ranges3__45__cpo6cbeginE,@object
	.size		_ZN30_INTERNAL_1d06bea2_4_k_cu_main4cuda3std6ranges3__45__cpo6cbeginE,(_ZN30_INTERNAL_1d06bea2_4_k_cu_main6thrust24THRUST_300001_SM_1000_NS12placeholders2_7E - _ZN30_INTERNAL_1d06bea2_4_k_cu_main4cuda3std6ranges3__45__cpo6cbeginE)
_ZN30_INTERNAL_1d06bea2_4_k_cu_main4cuda3std6ranges3__45__cpo6cbeginE:
	.zero		1
	.type		_ZN30_INTERNAL_1d06bea2_4_k_cu_main6thrust24THRUST_300001_SM_1000_NS12placeholders2_7E,@object
	.size		_ZN30_INTERNAL_1d06bea2_4_k_cu_main6thrust24THRUST_300001_SM_1000_NS12placeholders2_7E,(_ZN30_INTERNAL_1d06bea2_4_k_cu_main4cuda3std3__45__cpo7crbeginE - _ZN30_INTERNAL_1d06bea2_4_k_cu_main6thrust24THRUST_300001_SM_1000_NS12placeholders2_7E)
_ZN30_INTERNAL_1d06bea2_4_k_cu_main6thrust24THRUST_300001_SM_1000_NS12placeholders2_7E:
	.zero		1
	.type		_ZN30_INTERNAL_1d06bea2_4_k_cu_main4cuda3std3__45__cpo7crbeginE,@object
	.size		_ZN30_INTERNAL_1d06bea2_4_k_cu_main4cuda3std3__45__cpo7crbeginE,(_ZN30_INTERNAL_1d06bea2_4_k_cu_main4cuda3std6ranges3__45__cpo4nextE - _ZN30_INTERNAL_1d06bea2_4_k_cu_main4cuda3std3__45__cpo7crbeginE)
_ZN30_INTERNAL_1d06bea2_4_k_cu_main4cuda3std3__45__cpo7crbeginE:
	.zero		1
	.type		_ZN30_INTERNAL_1d06bea2_4_k_cu_main4cuda3std6ranges3__45__cpo4nextE,@object
	.size		_ZN30_INTERNAL_1d06bea2_4_k_cu_main4cuda3std6ranges3__45__cpo4nextE,(_ZN30_INTERNAL_1d06bea2_4_k_cu_main4cuda3std6ranges3__45__cpo4swapE - _ZN30_INTERNAL_1d06bea2_4_k_cu_main4cuda3std6ranges3__45__cpo4nextE)
_ZN30_INTERNAL_1d06bea2_4_k_cu_main4cuda3std6ranges3__45__cpo4nextE:
	.zero		1
	.type		_ZN30_INTERNAL_1d06bea2_4_k_cu_main4cuda3std6ranges3__45__cpo4swapE,@object
	.size		_ZN30_INTERNAL_1d06bea2_4_k_cu_main4cuda3std6ranges3__45__cpo4swapE,(_ZN30_INTERNAL_1d06bea2_4_k_cu_main6thrust24THRUST_300001_SM_1000_NS8cuda_cub10par_nosyncE - _ZN30_INTERNAL_1d06bea2_4_k_cu_main4cuda3std6ranges3__45__cpo4swapE)
_ZN30_INTERNAL_1d06bea2_4_k_cu_main4cuda3std6ranges3__45__cpo4swapE:
	.zero		1
	.type		_ZN30_INTERNAL_1d06bea2_4_k_cu_main6thrust24THRUST_300001_SM_1000_NS8cuda_cub10par_nosyncE,@object
	.size		_ZN30_INTERNAL_1d06bea2_4_k_cu_main6thrust24THRUST_300001_SM_1000_NS8cuda_cub10par_nosyncE,(_ZN30_INTERNAL_1d06bea2_4_k_cu_main6thrust24THRUST_300001_SM_1000_NS12placeholders2_9E - _ZN30_INTERNAL_1d06bea2_4_k_cu_main6thrust24THRUST_300001_SM_1000_NS8cuda_cub10par_nosyncE)
_ZN30_INTERNAL_1d06bea2_4_k_cu_main6thrust24THRUST_300001_SM_1000_NS8cuda_cub10par_nosyncE:
	.zero		1
	.type		_ZN30_INTERNAL_1d06bea2_4_k_cu_main6thrust24THRUST_300001_SM_1000_NS12placeholders2_9E,@object
	.size		_ZN30_INTERNAL_1d06bea2_4_k_cu_main6thrust24THRUST_300001_SM_1000_NS12placeholders2_9E,(_ZN30_INTERNAL_1d06bea2_4_k_cu_main4cuda3std3__432_GLOBAL__N__1d06bea2_4_k_cu_main6ignoreE - _ZN30_INTERNAL_1d06bea2_4_k_cu_main6thrust24THRUST_300001_SM_1000_NS12placeholders2_9E)
_ZN30_INTERNAL_1d06bea2_4_k_cu_main6thrust24THRUST_300001_SM_1000_NS12placeholders2_9E:
	.zero		1
	.type		_ZN30_INTERNAL_1d06bea2_4_k_cu_main4cuda3std3__432_GLOBAL__N__1d06bea2_4_k_cu_main6ignoreE,@object
	.size		_ZN30_INTERNAL_1d06bea2_4_k_cu_main4cuda3std3__432_GLOBAL__N__1d06bea2_4_k_cu_main6ignoreE,(_ZN30_INTERNAL_1d06bea2_4_k_cu_main4cuda3std6ranges3__45__cpo4dataE - _ZN30_INTERNAL_1d06bea2_4_k_cu_main4cuda3std3__432_GLOBAL__N__1d06bea2_4_k_cu_main6ignoreE)
_ZN30_INTERNAL_1d06bea2_4_k_cu_main4cuda3std3__432_GLOBAL__N__1d06bea2_4_k_cu_main6ignoreE:
	.zero		1
	.type		_ZN30_INTERNAL_1d06bea2_4_k_cu_main4cuda3std6ranges3__45__cpo4dataE,@object
	.size		_ZN30_INTERNAL_1d06bea2_4_k_cu_main4cuda3std6ranges3__45__cpo4dataE,(_ZN30_INTERNAL_1d06bea2_4_k_cu_main6thrust24THRUST_300001_SM_1000_NS12placeholders2_1E - _ZN30_INTERNAL_1d06bea2_4_k_cu_main4cuda3std6ranges3__45__cpo4dataE)
_ZN30_INTERNAL_1d06bea2_4_k_cu_main4cuda3std6ranges3__45__cpo4dataE:
	.zero		1
	.type		_ZN30_INTERNAL_1d06bea2_4_k_cu_main6thrust24THRUST_300001_SM_1000_NS12placeholders2_1E,@object
	.size		_ZN30_INTERNAL_1d06bea2_4_k_cu_main6thrust24THRUST_300001_SM_1000_NS12placeholders2_1E,(_ZN30_INTERNAL_1d06bea2_4_k_cu_main4cuda3std3__45__cpo5beginE - _ZN30_INTERNAL_1d06bea2_4_k_cu_main6thrust24THRUST_300001_SM_1000_NS12placeholders2_1E)
_ZN30_INTERNAL_1d06bea2_4_k_cu_main6thrust24THRUST_300001_SM_1000_NS12placeholders2_1E:
	.zero		1
	.type		_ZN30_INTERNAL_1d06bea2_4_k_cu_main4cuda3std3__45__cpo5beginE,@object
	.size		_ZN30_INTERNAL_1d06bea2_4_k_cu_main4cuda3std3__45__cpo5beginE,(_ZN30_INTERNAL_1d06bea2_4_k_cu_main4cuda3std6ranges3__45__cpo5beginE - _ZN30_INTERNAL_1d06bea2_4_k_cu_main4cuda3std3__45__cpo5beginE)
_ZN30_INTERNAL_1d06bea2_4_k_cu_main4cuda3std3__45__cpo5beginE:
	.zero		1
	.type		_ZN30_INTERNAL_1d06bea2_4_k_cu_main4cuda3std6ranges3__45__cpo5beginE,@object
	.size		_ZN30_INTERNAL_1d06bea2_4_k_cu_main4cuda3std6ranges3__45__cpo5beginE,(_ZN30_INTERNAL_1d06bea2_4_k_cu_main6thrust24THRUST_300001_SM_1000_NS12placeholders2_5E - _ZN30_INTERNAL_1d06bea2_4_k_cu_main4cuda3std6ranges3__45__cpo5beginE)
_ZN30_INTERNAL_1d06bea2_4_k_cu_main4cuda3std6ranges3__45__cpo5beginE:
	.zero		1
	.type		_ZN30_INTERNAL_1d06bea2_4_k_cu_main6thrust24THRUST_300001_SM_1000_NS12placeholders2_5E,@object
	.size		_ZN30_INTERNAL_1d06bea2_4_k_cu_main6thrust24THRUST_300001_SM_1000_NS12placeholders2_5E,(_ZN30_INTERNAL_1d06bea2_4_k_cu_main4cuda3std3__45__cpo6rbeginE - _ZN30_INTERNAL_1d06bea2_4_k_cu_main6thrust24THRUST_300001_SM_1000_NS12placeholders2_5E)
_ZN30_INTERNAL_1d06bea2_4_k_cu_main6thrust24THRUST_300001_SM_1000_NS12placeholders2_5E:
	.zero		1
	.type		_ZN30_INTERNAL_1d06bea2_4_k_cu_main4cuda3std3__45__cpo6rbeginE,@object
	.size		_ZN30_INTERNAL_1d06bea2_4_k_cu_main4cuda3std3__45__cpo6rbeginE,(_ZN30_INTERNAL_1d06bea2_4_k_cu_main4cuda3std6ranges3__45__cpo7advanceE - _ZN30_INTERNAL_1d06bea2_4_k_cu_main4cuda3std3__45__cpo6rbeginE)
_ZN30_INTERNAL_1d06bea2_4_k_cu_main4cuda3std3__45__cpo6rbeginE:
	.zero		1
	.type		_ZN30_INTERNAL_1d06bea2_4_k_cu_main4cuda3std6ranges3__45__cpo7advanceE,@object
	.size		_ZN30_INTERNAL_1d06bea2_4_k_cu_main4cuda3std6ranges3__45__cpo7advanceE,(_ZN30_INTERNAL_1d06bea2_4_k_cu_main4cuda3std3__47nulloptE - _ZN30_INTERNAL_1d06bea2_4_k_cu_main4cuda3std6ranges3__45__cpo7advanceE)
_ZN30_INTERNAL_1d06bea2_4_k_cu_main4cuda3std6ranges3__45__cpo7advanceE:
	.zero		1
	.type		_ZN30_INTERNAL_1d06bea2_4_k_cu_main4cuda3std3__47nulloptE,@object
	.size		_ZN30_INTERNAL_1d06bea2_4_k_cu_main4cuda3std3__47nulloptE,(_ZN30_INTERNAL_1d06bea2_4_k_cu_main4cuda3std6ranges3__45__cpo8distanceE - _ZN30_INTERNAL_1d06bea2_4_k_cu_main4cuda3std3__47nulloptE)
_ZN30_INTERNAL_1d06bea2_4_k_cu_main4cuda3std3__47nulloptE:
	.zero		1
	.type		_ZN30_INTERNAL_1d06bea2_4_k_cu_main4cuda3std6ranges3__45__cpo8distanceE,@object
	.size		_ZN30_INTERNAL_1d06bea2_4_k_cu_main4cuda3std6ranges3__45__cpo8distanceE,(_ZN30_INTERNAL_1d06bea2_4_k_cu_main6thrust24THRUST_300001_SM_1000_NS12placeholders3_10E - _ZN30_INTERNAL_1d06bea2_4_k_cu_main4cuda3std6ranges3__45__cpo8distanceE)
_ZN30_INTERNAL_1d06bea2_4_k_cu_main4cuda3std6ranges3__45__cpo8distanceE:
	.zero		1
	.type		_ZN30_INTERNAL_1d06bea2_4_k_cu_main6thrust24THRUST_300001_SM_1000_NS12placeholders3_10E,@object
	.size		_ZN30_INTERNAL_1d06bea2_4_k_cu_main6thrust24THRUST_300001_SM_1000_NS12placeholders3_10E,(_ZN30_INTERNAL_1d06bea2_4_k_cu_main4cuda3std3__419piecewise_constructE - _ZN30_INTERNAL_1d06bea2_4_k_cu_main6thrust24THRUST_300001_SM_1000_NS12placeholders3_10E)
_ZN30_INTERNAL_1d06bea2_4_k_cu_main6thrust24THRUST_300001_SM_1000_NS12placeholders3_10E:
	.zero		1
	.type		_ZN30_INTERNAL_1d06bea2_4_k_cu_main4cuda3std3__419piecewise_constructE,@object
	.size		_ZN30_INTERNAL_1d06bea2_4_k_cu_main4cuda3std3__419piecewise_constructE,(_ZN30_INTERNAL_1d06bea2_4_k_cu_main4cuda3std6ranges3__45__cpo5cdataE - _ZN30_INTERNAL_1d06bea2_4_k_cu_main4cuda3std3__419piecewise_constructE)
_ZN30_INTERNAL_1d06bea2_4_k_cu_main4cuda3std3__419piecewise_constructE:
	.zero		1
	.type		_ZN30_INTERNAL_1d06bea2_4_k_cu_main4cuda3std6ranges3__45__cpo5cdataE,@object
	.size		_ZN30_INTERNAL_1d06bea2_4_k_cu_main4cuda3std6ranges3__45__cpo5cdataE,(_ZN30_INTERNAL_1d06bea2_4_k_cu_main6thrust24THRUST_300001_SM_1000_NS12placeholders2_2E - _ZN30_INTERNAL_1d06bea2_4_k_cu_main4cuda3std6ranges3__45__cpo5cdataE)
_ZN30_INTERNAL_1d06bea2_4_k_cu_main4cuda3std6ranges3__45__cpo5cdataE:
	.zero		1
	.type		_ZN30_INTERNAL_1d06bea2_4_k_cu_main6thrust24THRUST_300001_SM_1000_NS12placeholders2_2E,@object
	.size		_ZN30_INTERNAL_1d06bea2_4_k_cu_main6thrust24THRUST_300001_SM_1000_NS12placeholders2_2E,(_ZN30_INTERNAL_1d06bea2_4_k_cu_main4cuda3std3__45__cpo3endE - _ZN30_INTERNAL_1d06bea2_4_k_cu_main6thrust24THRUST_300001_SM_1000_NS12placeholders2_2E)
_ZN30_INTERNAL_1d06bea2_4_k_cu_main6thrust24THRUST_300001_SM_1000_NS12placeholders2_2E:
	.zero		1
	.type		_ZN30_INTERNAL_1d06bea2_4_k_cu_main4cuda3std3__45__cpo3endE,@object
	.size		_ZN30_INTERNAL_1d06bea2_4_k_cu_main4cuda3std3__45__cpo3endE,(_ZN30_INTERNAL_1d06bea2_4_k_cu_main4cuda3std6ranges3__45__cpo3endE - _ZN30_INTERNAL_1d06bea2_4_k_cu_main4cuda3std3__45__cpo3endE)
_ZN30_INTERNAL_1d06bea2_4_k_cu_main4cuda3std3__45__cpo3endE:
	.zero		1
	.type		_ZN30_INTERNAL_1d06bea2_4_k_cu_main4cuda3std6ranges3__45__cpo3endE,@object
	.size		_ZN30_INTERNAL_1d06bea2_4_k_cu_main4cuda3std6ranges3__45__cpo3endE,(_ZN30_INTERNAL_1d06bea2_4_k_cu_main6thrust24THRUST_300001_SM_1000_NS12placeholders2_6E - _ZN30_INTERNAL_1d06bea2_4_k_cu_main4cuda3std6ranges3__45__cpo3endE)
_ZN30_INTERNAL_1d06bea2_4_k_cu_main4cuda3std6ranges3__45__cpo3endE:
	.zero		1
	.type		_ZN30_INTERNAL_1d06bea2_4_k_cu_main6thrust24THRUST_300001_SM_1000_NS12placeholders2_6E,@object
	.size		_ZN30_INTERNAL_1d06bea2_4_k_cu_main6thrust24THRUST_300001_SM_1000_NS12placeholders2_6E,(_ZN30_INTERNAL_1d06bea2_4_k_cu_main4cuda3std3__45__cpo4rendE - _ZN30_INTERNAL_1d06bea2_4_k_cu_main6thrust24THRUST_300001_SM_1000_NS12placeholders2_6E)
_ZN30_INTERNAL_1d06bea2_4_k_cu_main6thrust24THRUST_300001_SM_1000_NS12placeholders2_6E:
	.zero		1
	.type		_ZN30_INTERNAL_1d06bea2_4_k_cu_main4cuda3std3__45__cpo4rendE,@object
	.size		_ZN30_INTERNAL_1d06bea2_4_k_cu_main4cuda3std3__45__cpo4rendE,(_ZN30_INTERNAL_1d06bea2_4_k_cu_main4cuda3std6ranges3__45__cpo9iter_swapE - _ZN30_INTERNAL_1d06bea2_4_k_cu_main4cuda3std3__45__cpo4rendE)
_ZN30_INTERNAL_1d06bea2_4_k_cu_main4cuda3std3__45__cpo4rendE:
	.zero		1
	.type		_ZN30_INTERNAL_1d06bea2_4_k_cu_main4cuda3std6ranges3__45__cpo9iter_swapE,@object
	.size		_ZN30_INTERNAL_1d06bea2_4_k_cu_main4cuda3std6ranges3__45__cpo9iter_swapE,(_ZN30_INTERNAL_1d06bea2_4_k_cu_main4cuda3std3__48unexpectE - _ZN30_INTERNAL_1d06bea2_4_k_cu_main4cuda3std6ranges3__45__cpo9iter_swapE)
_ZN30_INTERNAL_1d06bea2_4_k_cu_main4cuda3std6ranges3__45__cpo9iter_swapE:
	.zero		1
	.type		_ZN30_INTERNAL_1d06bea2_4_k_cu_main4cuda3std3__48unexpectE,@object
	.size		_ZN30_INTERNAL_1d06bea2_4_k_cu_main4cuda3std3__48unexpectE,(_ZN30_INTERNAL_1d06bea2_4_k_cu_main6thrust24THRUST_300001_SM_1000_NS8cuda_cub3parE - _ZN30_INTERNAL_1d06bea2_4_k_cu_main4cuda3std3__48unexpectE)
_ZN30_INTERNAL_1d06bea2_4_k_cu_main4cuda3std3__48unexpectE:
	.zero		1
	.type		_ZN30_INTERNAL_1d06bea2_4_k_cu_main6thrust24THRUST_300001_SM_1000_NS8cuda_cub3parE,@object
	.size		_ZN30_INTERNAL_1d06bea2_4_k_cu_main6thrust24THRUST_300001_SM_1000_NS8cuda_cub3parE,(_ZN30_INTERNAL_1d06bea2_4_k_cu_main6thrust24THRUST_300001_SM_1000_NS12placeholders2_4E - _ZN30_INTERNAL_1d06bea2_4_k_cu_main6thrust24THRUST_300001_SM_1000_NS8cuda_cub3parE)
_ZN30_INTERNAL_1d06bea2_4_k_cu_main6thrust24THRUST_300001_SM_1000_NS8cuda_cub3parE:
	.zero		1
	.type		_ZN30_INTERNAL_1d06bea2_4_k_cu_main6thrust24THRUST_300001_SM_1000_NS12placeholders2_4E,@object
	.size		_ZN30_INTERNAL_1d06bea2_4_k_cu_main6thrust24THRUST_300001_SM_1000_NS12placeholders2_4E,(_ZN30_INTERNAL_1d06bea2_4_k_cu_main4cuda3std3__45__cpo4cendE - _ZN30_INTERNAL_1d06bea2_4_k_cu_main6thrust24THRUST_300001_SM_1000_NS12placeholders2_4E)
_ZN30_INTERNAL_1d06bea2_4_k_cu_main6thrust24THRUST_300001_SM_1000_NS12placeholders2_4E:
	.zero		1
	.type		_ZN30_INTERNAL_1d06bea2_4_k_cu_main4cuda3std3__45__cpo4cendE,@object
	.size		_ZN30_INTERNAL_1d06bea2_4_k_cu_main4cuda3std3__45__cpo4cendE,(_ZN30_INTERNAL_1d06bea2_4_k_cu_main4cuda3std6ranges3__45__cpo4cendE - _ZN30_INTERNAL_1d06bea2_4_k_cu_main4cuda3std3__45__cpo4cendE)
_ZN30_INTERNAL_1d06bea2_4_k_cu_main4cuda3std3__45__cpo4cendE:
	.zero		1
	.type		_ZN30_INTERNAL_1d06bea2_4_k_cu_main4cuda3std6ranges3__45__cpo4cendE,@object
	.size		_ZN30_INTERNAL_1d06bea2_4_k_cu_main4cuda3std6ranges3__45__cpo4cendE,(_ZN30_INTERNAL_1d06bea2_4_k_cu_main4cuda3std3__420unreachable_sentinelE - _ZN30_INTERNAL_1d06bea2_4_k_cu_main4cuda3std6ranges3__45__cpo4cendE)
_ZN30_INTERNAL_1d06bea2_4_k_cu_main4cuda3std6ranges3__45__cpo4cendE:
	.zero		1
	.type		_ZN30_INTERNAL_1d06bea2_4_k_cu_main4cuda3std3__420unreachable_sentinelE,@object
	.size		_ZN30_INTERNAL_1d06bea2_4_k_cu_main4cuda3std3__420unreachable_sentinelE,(_ZN30_INTERNAL_1d06bea2_4_k_cu_main4cuda3std6ranges3__45__cpo5ssizeE - _ZN30_INTERNAL_1d06bea2_4_k_cu_main4cuda3std3__420unreachable_sentinelE)
_ZN30_INTERNAL_1d06bea2_4_k_cu_main4cuda3std3__420unreachable_sentinelE:
	.zero		1
	.type		_ZN30_INTERNAL_1d06bea2_4_k_cu_main4cuda3std6ranges3__45__cpo5ssizeE,@object
	.size		_ZN30_INTERNAL_1d06bea2_4_k_cu_main4cuda3std6ranges3__45__cpo5ssizeE,(_ZN30_INTERNAL_1d06bea2_4_k_cu_main6thrust24THRUST_300001_SM_1000_NS12placeholders2_8E - _ZN30_INTERNAL_1d06bea2_4_k_cu_main4cuda3std6ranges3__45__cpo5ssizeE)
_ZN30_INTERNAL_1d06bea2_4_k_cu_main4cuda3std6ranges3__45__cpo5ssizeE:
	.zero		1
	.type		_ZN30_INTERNAL_1d06bea2_4_k_cu_main6thrust24THRUST_300001_SM_1000_NS12placeholders2_8E,@object
	.size		_ZN30_INTERNAL_1d06bea2_4_k_cu_main6thrust24THRUST_300001_SM_1000_NS12placeholders2_8E,(_ZN30_INTERNAL_1d06bea2_4_k_cu_main4cuda3std3__45__cpo5crendE - _ZN30_INTERNAL_1d06bea2_4_k_cu_main6thrust24THRUST_300001_SM_1000_NS12placeholders2_8E)
_ZN30_INTERNAL_1d06bea2_4_k_cu_main6thrust24THRUST_300001_SM_1000_NS12placeholders2_8E:
	.zero		1
	.type		_ZN30_INTERNAL_1d06bea2_4_k_cu_main4cuda3std3__45__cpo5crendE,@object
	.size		_ZN30_INTERNAL_1d06bea2_4_k_cu_main4cuda3std3__45__cpo5crendE,(_ZN30_INTERNAL_1d06bea2_4_k_cu_main4cuda3std6ranges3__45__cpo4prevE - _ZN30_INTERNAL_1d06bea2_4_k_cu_main4cuda3std3__45__cpo5crendE)
_ZN30_INTERNAL_1d06bea2_4_k_cu_main4cuda3std3__45__cpo5crendE:
	.zero		1
	.type		_ZN30_INTERNAL_1d06bea2_4_k_cu_main4cuda3std6ranges3__45__cpo4prevE,@object
	.size		_ZN30_INTERNAL_1d06bea2_4_k_cu_main4cuda3std6ranges3__45__cpo4prevE,(_ZN30_INTERNAL_1d06bea2_4_k_cu_main4cuda3std6ranges3__45__cpo9iter_moveE - _ZN30_INTERNAL_1d06bea2_4_k_cu_main4cuda3std6ranges3__45__cpo4prevE)
_ZN30_INTERNAL_1d06bea2_4_k_cu_main4cuda3std6ranges3__45__cpo4prevE:
	.zero		1
	.type		_ZN30_INTERNAL_1d06bea2_4_k_cu_main4cuda3std6ranges3__45__cpo9iter_moveE,@object
	.size		_ZN30_INTERNAL_1d06bea2_4_k_cu_main4cuda3std6ranges3__45__cpo9iter_moveE,(_ZN30_INTERNAL_1d06bea2_4_k_cu_main6thrust24THRUST_300001_SM_1000_NS6system6detail10sequential3seqE - _ZN30_INTERNAL_1d06bea2_4_k_cu_main4cuda3std6ranges3__45__cpo9iter_moveE)
_ZN30_INTERNAL_1d06bea2_4_k_cu_main4cuda3std6ranges3__45__cpo9iter_moveE:
	.zero		1
	.type		_ZN30_INTERNAL_1d06bea2_4_k_cu_main6thrust24THRUST_300001_SM_1000_NS6system6detail10sequential3seqE,@object
	.size		_ZN30_INTERNAL_1d06bea2_4_k_cu_main6thrust24THRUST_300001_SM_1000_NS6system6detail10sequential3seqE,(.L_31 - _ZN30_INTERNAL_1d06bea2_4_k_cu_main6thrust24THRUST_300001_SM_1000_NS6system6detail10sequential3seqE)
_ZN30_INTERNAL_1d06bea2_4_k_cu_main6thrust24THRUST_300001_SM_1000_NS6system6detail10sequential3seqE:
	.zero		1
.L_31:


//--------------------- .nv.shared._ZN3cub18CUB_300001_SM_10006detail6reduce18DeviceReduceKernelINS2_10policy_hubIiyN4cuda3std3__44plusIiEEE10Policy1000EN6thrust24THRUST_300001_SM_1000_NS17counting_iteratorIiNSD_11use_defaultESF_SF_EEyS9_i12MonteCarloPiEEvT0_PT3_T1_NS0_13GridEvenShareISL_EET2_T4_ --------------------------
	.section	.nv.shared._ZN3cub18CUB_300001_SM_10006detail6reduce18DeviceReduceKernelINS2_10policy_hubIiyN4cuda3std3__44plusIiEEE10Policy1000EN6thrust24THRUST_300001_SM_1000_NS17counting_iteratorIiNSD_11use_defaultESF_SF_EEyS9_i12MonteCarloPiEEvT0_PT3_T1_NS0_13GridEvenShareISL_EET2_T4_,"aw",@nobits
	.sectionflags	@""
	.align	4
.nv.shared._ZN3cub18CUB_300001_SM_10006detail6reduce18DeviceReduceKernelINS2_10policy_hubIiyN4cuda3std3__44plusIiEEE10Policy1000EN6thrust24THRUST_300001_SM_1000_NS17counting_iteratorIiNSD_11use_defaultESF_SF_EEyS9_i12MonteCarloPiEEvT0_PT3_T1_NS0_13GridEvenShareISL_EET2_T4_:
	.zero		1068


//--------------------- .nv.shared._ZN3cub18CUB_300001_SM_10006detail6reduce28DeviceReduceSingleTileKernelINS2_10policy_hubIiyN4cuda3std3__44plusIiEEE10Policy1000EN6thrust24THRUST_300001_SM_1000_NS17counting_iteratorIiNSD_11use_defaultESF_SF_EEPiyS9_ii12MonteCarloPiEEvT0_T1_T2_T3_T4_T6_ --------------------------
	.section	.nv.shared._ZN3cub18CUB_300001_SM_10006detail6reduce28DeviceReduceSingleTileKernelINS2_10policy_hubIiyN4cuda3std3__44plusIiEEE10Policy1000EN6thrust24THRUST_300001_SM_1000_NS17counting_iteratorIiNSD_11use_defaultESF_SF_EEPiyS9_ii12MonteCarloPiEEvT0_T1_T2_T3_T4_T6_,"aw",@nobits
	.sectionflags	@""
	.align	4
.nv.shared._ZN3cub18CUB_300001_SM_10006detail6reduce28DeviceReduceSingleTileKernelINS2_10policy_hubIiyN4cuda3std3__44plusIiEEE10Policy1000EN6thrust24THRUST_300001_SM_1000_NS17counting_iteratorIiNSD_11use_defaultESF_SF_EEPiyS9_ii12MonteCarloPiEEvT0_T1_T2_T3_T4_T6_:
	.zero		1068


//--------------------- .nv.shared._ZN3cub18CUB_300001_SM_10006detail6reduce28DeviceReduceSingleTileKernelINS2_10policy_hubIijN4cuda3std3__44plusIiEEE10Policy1000EPiSC_iS9_iiNS7_10__identityEEEvT0_T1_T2_T3_T4_T6_ --------------------------
	.section	.nv.shared._ZN3cub18CUB_300001_SM_10006detail6reduce28DeviceReduceSingleTileKernelINS2_10policy_hubIijN4cuda3std3__44plusIiEEE10Policy1000EPiSC_iS9_iiNS7_10__identityEEEvT0_T1_T2_T3_T4_T6_,"aw",@nobits
	.sectionflags	@""
	.align	4
.nv.shared._ZN3cub18CUB_300001_SM_10006detail6reduce28DeviceReduceSingleTileKernelINS2_10policy_hubIijN4cuda3std3__44plusIiEEE10Policy1000EPiSC_iS9_iiNS7_10__identityEEEvT0_T1_T2_T3_T4_T6_:
	.zero		1068


//--------------------- .nv.shared._ZN3cub18CUB_300001_SM_10006detail6reduce18DeviceReduceKernelINS2_10policy_hubIijN4cuda3std3__44plusIiEEE10Policy1000EN6thrust24THRUST_300001_SM_1000_NS17counting_iteratorIiNSD_11use_defaultESF_SF_EEjS9_i12MonteCarloPiEEvT0_PT3_T1_NS0_13GridEvenShareISL_EET2_T4_ --------------------------
	.section	.nv.shared._ZN3cub18CUB_300001_SM_10006detail6reduce18DeviceReduceKernelINS2_10policy_hubIijN4cuda3std3__44plusIiEEE10Policy1000EN6thrust24THRUST_300001_SM_1000_NS17counting_iteratorIiNSD_11use_defaultESF_SF_EEjS9_i12MonteCarloPiEEvT0_PT3_T1_NS0_13GridEvenShareISL_EET2_T4_,"aw",@nobits
	.sectionflags	@""
	.align	4
.nv.shared._ZN3cub18CUB_300001_SM_10006detail6reduce18DeviceReduceKernelINS2_10policy_hubIijN4cuda3std3__44plusIiEEE10Policy1000EN6thrust24THRUST_300001_SM_1000_NS17counting_iteratorIiNSD_11use_defaultESF_SF_EEjS9_i12MonteCarloPiEEvT0_PT3_T1_NS0_13GridEvenShareISL_EET2_T4_:
	.zero		1068


//--------------------- .nv.shared._ZN3cub18CUB_300001_SM_10006detail6reduce28DeviceReduceSingleTileKernelINS2_10policy_hubIijN4cuda3std3__44plusIiEEE10Policy1000EN6thrust24THRUST_300001_SM_1000_NS17counting_iteratorIiNSD_11use_defaultESF_SF_EEPijS9_ii12MonteCarloPiEEvT0_T1_T2_T3_T4_T6_ --------------------------
	.section	.nv.shared._ZN3cub18CUB_300001_SM_10006detail6reduce28DeviceReduceSingleTileKernelINS2_10policy_hubIijN4cuda3std3__44plusIiEEE10Policy1000EN6thrust24THRUST_300001_SM_1000_NS17counting_iteratorIiNSD_11use_defaultESF_SF_EEPijS9_ii12MonteCarloPiEEvT0_T1_T2_T3_T4_T6_,"aw",@nobits
	.sectionflags	@""
	.align	4
.nv.shared._ZN3cub18CUB_300001_SM_10006detail6reduce28DeviceReduceSingleTileKernelINS2_10policy_hubIijN4cuda3std3__44plusIiEEE10Policy1000EN6thrust24THRUST_300001_SM_1000_NS17counting_iteratorIiNSD_11use_defaultESF_SF_EEPijS9_ii12MonteCarloPiEEvT0_T1_T2_T3_T4_T6_:
	.zero		1068


//--------------------- .nv.constant0._ZN3cub18CUB_300001_SM_10006detail6reduce28DeviceReduceSingleTileKernelINS2_10policy_hubIiyN4cuda3std3__44plusIiEEE10Policy1000EPiSC_iS9_iiNS7_10__identityEEEvT0_T1_T2_T3_T4_T6_ --------------------------
	.section	.nv.constant0._ZN3cub18CUB_300001_SM_10006detail6reduce28DeviceReduceSingleTileKernelINS2_10policy_hubIiyN4cuda3std3__44plusIiEEE10Policy1000EPiSC_iS9_iiNS7_10__identityEEEvT0_T1_T2_T3_T4_T6_,"a",@progbits
	.sectionflags	@""
	.align	4
.nv.constant0._ZN3cub18CUB_300001_SM_10006detail6reduce28DeviceReduceSingleTileKernelINS2_10policy_hubIiyN4cuda3std3__44plusIiEEE10Policy1000EPiSC_iS9_iiNS7_10__identityEEEvT0_T1_T2_T3_T4_T6_:
	.zero		925


//--------------------- .nv.constant0._ZN3cub18CUB_300001_SM_10006detail6reduce18DeviceReduceKernelINS2_10policy_hubIiyN4cuda3std3__44plusIiEEE10Policy1000EN6thrust24THRUST_300001_SM_1000_NS17counting_iteratorIiNSD_11use_defaultESF_SF_EEyS9_i12MonteCarloPiEEvT0_PT3_T1_NS0_13GridEvenShareISL_EET2_T4_ --------------------------
	.section	.nv.constant0._ZN3cub18CUB_300001_SM_10006detail6reduce18DeviceReduceKernelINS2_10policy_hubIiyN4cuda3std3__44plusIiEEE10Policy1000EN6thrust24THRUST_300001_SM_1000_NS17counting_iteratorIiNSD_11use_defaultESF_SF_EEyS9_i12MonteCarloPiEEvT0_PT3_T1_NS0_13GridEvenShareISL_EET2_T4_,"a",@progbits
	.sectionflags	@""
	.align	4
.nv.constant0._ZN3cub18CUB_300001_SM_10006detail6reduce18DeviceReduceKernelINS2_10policy_hubIiyN4cuda3std3__44plusIiEEE10Policy1000EN6thrust24THRUST_300001_SM_1000_NS17counting_iteratorIiNSD_11use_defaultESF_SF_EEyS9_i12MonteCarloPiEEvT0_PT3_T1_NS0_13GridEvenShareISL_EET2_T4_:
	.zero		1004


//--------------------- .nv.constant0._ZN3cub18CUB_300001_SM_10006detail6reduce28DeviceReduceSingleTileKernelINS2_10policy_hubIiyN4cuda3std3__44plusIiEEE10Policy1000EN6thrust24THRUST_300001_SM_1000_NS17counting_iteratorIiNSD_11use_defaultESF_SF_EEPiyS9_ii12MonteCarloPiEEvT0_T1_T2_T3_T4_T6_ --------------------------
	.section	.nv.constant0._ZN3cub18CUB_300001_SM_10006detail6reduce28DeviceReduceSingleTileKernelINS2_10policy_hubIiyN4cuda3std3__44plusIiEEE10Policy1000EN6thrust24THRUST_300001_SM_1000_NS17counting_iteratorIiNSD_11use_defaultESF_SF_EEPiyS9_ii12MonteCarloPiEEvT0_T1_T2_T3_T4_T6_,"a",@progbits
	.sectionflags	@""
	.align	4
.nv.constant0._ZN3cub18CUB_300001_SM_10006detail6reduce28DeviceReduceSingleTileKernelINS2_10policy_hubIiyN4cuda3std3__44plusIiEEE10Policy1000EN6thrust24THRUST_300001_SM_1000_NS17counting_iteratorIiNSD_11use_defaultESF_SF_EEPiyS9_ii12MonteCarloPiEEvT0_T1_T2_T3_T4_T6_:
	.zero		936


//--------------------- .nv.constant0._ZN3cub18CUB_300001_SM_10006detail6reduce28DeviceReduceSingleTileKernelINS2_10policy_hubIijN4cuda3std3__44plusIiEEE10Policy1000EPiSC_iS9_iiNS7_10__identityEEEvT0_T1_T2_T3_T4_T6_ --------------------------
	.section	.nv.constant0._ZN3cub18CUB_300001_SM_10006detail6reduce28DeviceReduceSingleTileKernelINS2_10policy_hubIijN4cuda3std3__44plusIiEEE10Policy1000EPiSC_iS9_iiNS7_10__identityEEEvT0_T1_T2_T3_T4_T6_,"a",@progbits
	.sectionflags	@""
	.align	4
.nv.constant0._ZN3cub18CUB_300001_SM_10006detail6reduce28DeviceReduceSingleTileKernelINS2_10policy_hubIijN4cuda3std3__44plusIiEEE10Policy1000EPiSC_iS9_iiNS7_10__identityEEEvT0_T1_T2_T3_T4_T6_:
	.zero		925


//--------------------- .nv.constant0._ZN3cub18CUB_300001_SM_10006detail6reduce18DeviceReduceKernelINS2_10policy_hubIijN4cuda3std3__44plusIiEEE10Policy1000EN6thrust24THRUST_300001_SM_1000_NS17counting_iteratorIiNSD_11use_defaultESF_SF_EEjS9_i12MonteCarloPiEEvT0_PT3_T1_NS0_13GridEvenShareISL_EET2_T4_ --------------------------
	.section	.nv.constant0._ZN3cub18CUB_300001_SM_10006detail6reduce18DeviceReduceKernelINS2_10policy_hubIijN4cuda3std3__44plusIiEEE10Policy1000EN6thrust24THRUST_300001_SM_1000_NS17counting_iteratorIiNSD_11use_defaultESF_SF_EEjS9_i12MonteCarloPiEEvT0_PT3_T1_NS0_13GridEvenShareISL_EET2_T4_,"a",@progbits
	.sectionflags	@""
	.align	4
.nv.constant0._ZN3cub18CUB_300001_SM_10006detail6reduce18DeviceReduceKernelINS2_10policy_hubIijN4cuda3std3__44plusIiEEE10Policy1000EN6thrust24THRUST_300001_SM_1000_NS17counting_iteratorIiNSD_11use_defaultESF_SF_EEjS9_i12MonteCarloPiEEvT0_PT3_T1_NS0_13GridEvenShareISL_EET2_T4_:
	.zero		968


//--------------------- .nv.constant0._ZN3cub18CUB_300001_SM_10006detail6reduce28DeviceReduceSingleTileKernelINS2_10policy_hubIijN4cuda3std3__44plusIiEEE10Policy1000EN6thrust24THRUST_300001_SM_1000_NS17counting_iteratorIiNSD_11use_defaultESF_SF_EEPijS9_ii12MonteCarloPiEEvT0_T1_T2_T3_T4_T6_ --------------------------
	.section	.nv.constant0._ZN3cub18CUB_300001_SM_10006detail6reduce28DeviceReduceSingleTileKernelINS2_10policy_hubIijN4cuda3std3__44plusIiEEE10Policy1000EN6thrust24THRUST_300001_SM_1000_NS17counting_iteratorIiNSD_11use_defaultESF_SF_EEPijS9_ii12MonteCarloPiEEvT0_T1_T2_T3_T4_T6_,"a",@progbits
	.sectionflags	@""
	.align	4
.nv.constant0._ZN3cub18CUB_300001_SM_10006detail6reduce28DeviceReduceSingleTileKernelINS2_10policy_hubIijN4cuda3std3__44plusIiEEE10Policy1000EN6thrust24THRUST_300001_SM_1000_NS17counting_iteratorIiNSD_11use_defaultESF_SF_EEPijS9_ii12MonteCarloPiEEvT0_T1_T2_T3_T4_T6_:
	.zero		932


//--------------------- .nv.constant0._ZN3cub18CUB_300001_SM_10006detail11EmptyKernelIvEEvv --------------------------
	.section	.nv.constant0._ZN3cub18CUB_300001_SM_10006detail11EmptyKernelIvEEvv,"a",@progbits
	.sectionflags	@""
	.align	4
.nv.constant0._ZN3cub18CUB_300001_SM_10006detail11EmptyKernelIvEEvv:
	.zero		896


//--------------------- SYMBOLS --------------------------

	.type		.nv.reservedSmem.offset0,@object
	.size		.nv.reservedSmem.offset0,0x4
	.type		.nv.reservedSmem.cap,@object
	.size		.nv.reservedSmem.cap,0x4
